//
// Generated by NVIDIA NVVM Compiler
//
// Compiler Build ID: CL-36424714
// Cuda compilation tools, release 13.0, V13.0.88
// Based on NVVM 20.0.0
//

.version 9.0
.target sm_100
.address_size 64

	// .globl	_Z18kruskalBatchKernelP4EdgeiPiS1_S0_S1_i
// _ZZN3cub18CUB_300001_SM_10006detail10merge_sort30DeviceMergeSortBlockSortKernelINS2_10policy_hubIN6thrust24THRUST_300001_SM_1000_NS10device_ptrI4EdgeEEE9Policy600ES9_PNS0_8NullTypeES9_SD_j14EdgeComparatorS8_SC_EEvbT0_T1_T2_T3_T4_PT6_PT7_T5_NS1_7vsmem_tEE19static_temp_storage has been demoted
// _ZZN3cub18CUB_300001_SM_10006detail10merge_sort26DeviceMergeSortMergeKernelINS2_10policy_hubIN6thrust24THRUST_300001_SM_1000_NS10device_ptrI4EdgeEEE9Policy600ES9_PNS0_8NullTypeES9_SD_j14EdgeComparatorS8_SC_EEvbT2_T3_T4_PT6_PT7_T5_PSH_SH_NS1_7vsmem_tEE19static_temp_storage has been demoted
// _ZZN3cub18CUB_300001_SM_10006detail10merge_sort30DeviceMergeSortBlockSortKernelINS2_10policy_hubIN6thrust24THRUST_300001_SM_1000_NS10device_ptrI4EdgeEEE9Policy600ES9_PNS0_8NullTypeES9_SD_m14EdgeComparatorS8_SC_EEvbT0_T1_T2_T3_T4_PT6_PT7_T5_NS1_7vsmem_tEE19static_temp_storage has been demoted
// _ZZN3cub18CUB_300001_SM_10006detail10merge_sort26DeviceMergeSortMergeKernelINS2_10policy_hubIN6thrust24THRUST_300001_SM_1000_NS10device_ptrI4EdgeEEE9Policy600ES9_PNS0_8NullTypeES9_SD_m14EdgeComparatorS8_SC_EEvbT2_T3_T4_PT6_PT7_T5_PSH_SH_NS1_7vsmem_tEE19static_temp_storage has been demoted
.global .align 1 .b8 _ZN34_INTERNAL_400fc8f3_4_k_cu_5a42fcae4cuda3std3__45__cpo5beginE[1];
.global .align 1 .b8 _ZN34_INTERNAL_400fc8f3_4_k_cu_5a42fcae4cuda3std3__45__cpo3endE[1];
.global .align 1 .b8 _ZN34_INTERNAL_400fc8f3_4_k_cu_5a42fcae4cuda3std3__45__cpo6cbeginE[1];
.global .align 1 .b8 _ZN34_INTERNAL_400fc8f3_4_k_cu_5a42fcae4cuda3std3__45__cpo4cendE[1];
.global .align 1 .b8 _ZN34_INTERNAL_400fc8f3_4_k_cu_5a42fcae4cuda3std3__45__cpo6rbeginE[1];
.global .align 1 .b8 _ZN34_INTERNAL_400fc8f3_4_k_cu_5a42fcae4cuda3std3__45__cpo4rendE[1];
.global .align 1 .b8 _ZN34_INTERNAL_400fc8f3_4_k_cu_5a42fcae4cuda3std3__45__cpo7crbeginE[1];
.global .align 1 .b8 _ZN34_INTERNAL_400fc8f3_4_k_cu_5a42fcae4cuda3std3__45__cpo5crendE[1];
.global .align 1 .b8 _ZN34_INTERNAL_400fc8f3_4_k_cu_5a42fcae4cuda3std3__436_GLOBAL__N__400fc8f3_4_k_cu_5a42fcae6ignoreE[1];
.global .align 1 .b8 _ZN34_INTERNAL_400fc8f3_4_k_cu_5a42fcae4cuda3std3__419piecewise_constructE[1];
.global .align 1 .b8 _ZN34_INTERNAL_400fc8f3_4_k_cu_5a42fcae4cuda3std3__48in_placeE[1];
.global .align 1 .b8 _ZN34_INTERNAL_400fc8f3_4_k_cu_5a42fcae4cuda3std3__420unreachable_sentinelE[1];
.global .align 1 .b8 _ZN34_INTERNAL_400fc8f3_4_k_cu_5a42fcae4cuda3std3__47nulloptE[1];
.global .align 1 .b8 _ZN34_INTERNAL_400fc8f3_4_k_cu_5a42fcae4cuda3std3__48unexpectE[1];
.global .align 1 .b8 _ZN34_INTERNAL_400fc8f3_4_k_cu_5a42fcae4cuda3std6ranges3__45__cpo4swapE[1];
.global .align 1 .b8 _ZN34_INTERNAL_400fc8f3_4_k_cu_5a42fcae4cuda3std6ranges3__45__cpo9iter_moveE[1];
.global .align 1 .b8 _ZN34_INTERNAL_400fc8f3_4_k_cu_5a42fcae4cuda3std6ranges3__45__cpo5beginE[1];
.global .align 1 .b8 _ZN34_INTERNAL_400fc8f3_4_k_cu_5a42fcae4cuda3std6ranges3__45__cpo3endE[1];
.global .align 1 .b8 _ZN34_INTERNAL_400fc8f3_4_k_cu_5a42fcae4cuda3std6ranges3__45__cpo6cbeginE[1];
.global .align 1 .b8 _ZN34_INTERNAL_400fc8f3_4_k_cu_5a42fcae4cuda3std6ranges3__45__cpo4cendE[1];
.global .align 1 .b8 _ZN34_INTERNAL_400fc8f3_4_k_cu_5a42fcae4cuda3std6ranges3__45__cpo7advanceE[1];
.global .align 1 .b8 _ZN34_INTERNAL_400fc8f3_4_k_cu_5a42fcae4cuda3std6ranges3__45__cpo9iter_swapE[1];
.global .align 1 .b8 _ZN34_INTERNAL_400fc8f3_4_k_cu_5a42fcae4cuda3std6ranges3__45__cpo4nextE[1];
.global .align 1 .b8 _ZN34_INTERNAL_400fc8f3_4_k_cu_5a42fcae4cuda3std6ranges3__45__cpo4prevE[1];
.global .align 1 .b8 _ZN34_INTERNAL_400fc8f3_4_k_cu_5a42fcae4cuda3std6ranges3__45__cpo4dataE[1];
.global .align 1 .b8 _ZN34_INTERNAL_400fc8f3_4_k_cu_5a42fcae4cuda3std6ranges3__45__cpo5cdataE[1];
.global .align 1 .b8 _ZN34_INTERNAL_400fc8f3_4_k_cu_5a42fcae4cuda3std6ranges3__45__cpo4sizeE[1];
.global .align 1 .b8 _ZN34_INTERNAL_400fc8f3_4_k_cu_5a42fcae4cuda3std6ranges3__45__cpo5ssizeE[1];
.global .align 1 .b8 _ZN34_INTERNAL_400fc8f3_4_k_cu_5a42fcae4cuda3std6ranges3__45__cpo8distanceE[1];
.global .align 1 .b8 _ZN34_INTERNAL_400fc8f3_4_k_cu_5a42fcae6thrust24THRUST_300001_SM_1000_NS8cuda_cub3parE[1];
.global .align 1 .b8 _ZN34_INTERNAL_400fc8f3_4_k_cu_5a42fcae6thrust24THRUST_300001_SM_1000_NS8cuda_cub10par_nosyncE[1];
.global .align 1 .b8 _ZN34_INTERNAL_400fc8f3_4_k_cu_5a42fcae6thrust24THRUST_300001_SM_1000_NS6system6detail10sequential3seqE[1];
.global .align 1 .b8 _ZN34_INTERNAL_400fc8f3_4_k_cu_5a42fcae6thrust24THRUST_300001_SM_1000_NS6system3cpp3parE[1];
.global .align 1 .b8 _ZN34_INTERNAL_400fc8f3_4_k_cu_5a42fcae6thrust24THRUST_300001_SM_1000_NS12placeholders2_1E[1];
.global .align 1 .b8 _ZN34_INTERNAL_400fc8f3_4_k_cu_5a42fcae6thrust24THRUST_300001_SM_1000_NS12placeholders2_2E[1];
.global .align 1 .b8 _ZN34_INTERNAL_400fc8f3_4_k_cu_5a42fcae6thrust24THRUST_300001_SM_1000_NS12placeholders2_3E[1];
.global .align 1 .b8 _ZN34_INTERNAL_400fc8f3_4_k_cu_5a42fcae6thrust24THRUST_300001_SM_1000_NS12placeholders2_4E[1];
.global .align 1 .b8 _ZN34_INTERNAL_400fc8f3_4_k_cu_5a42fcae6thrust24THRUST_300001_SM_1000_NS12placeholders2_5E[1];
.global .align 1 .b8 _ZN34_INTERNAL_400fc8f3_4_k_cu_5a42fcae6thrust24THRUST_300001_SM_1000_NS12placeholders2_6E[1];
.global .align 1 .b8 _ZN34_INTERNAL_400fc8f3_4_k_cu_5a42fcae6thrust24THRUST_300001_SM_1000_NS12placeholders2_7E[1];
.global .align 1 .b8 _ZN34_INTERNAL_400fc8f3_4_k_cu_5a42fcae6thrust24THRUST_300001_SM_1000_NS12placeholders2_8E[1];
.global .align 1 .b8 _ZN34_INTERNAL_400fc8f3_4_k_cu_5a42fcae6thrust24THRUST_300001_SM_1000_NS12placeholders2_9E[1];
.global .align 1 .b8 _ZN34_INTERNAL_400fc8f3_4_k_cu_5a42fcae6thrust24THRUST_300001_SM_1000_NS12placeholders3_10E[1];
.global .align 1 .b8 _ZN34_INTERNAL_400fc8f3_4_k_cu_5a42fcae6thrust24THRUST_300001_SM_1000_NS3seqE[1];
.global .align 1 .b8 _ZN34_INTERNAL_400fc8f3_4_k_cu_5a42fcae6thrust24THRUST_300001_SM_1000_NS6deviceE[1];

.visible .entry _Z18kruskalBatchKernelP4EdgeiPiS1_S0_S1_i(
	.param .u64 .ptr .align 1 _Z18kruskalBatchKernelP4EdgeiPiS1_S0_S1_i_param_0,
	.param .u32 _Z18kruskalBatchKernelP4EdgeiPiS1_S0_S1_i_param_1,
	.param .u64 .ptr .align 1 _Z18kruskalBatchKernelP4EdgeiPiS1_S0_S1_i_param_2,
	.param .u64 .ptr .align 1 _Z18kruskalBatchKernelP4EdgeiPiS1_S0_S1_i_param_3,
	.param .u64 .ptr .align 1 _Z18kruskalBatchKernelP4EdgeiPiS1_S0_S1_i_param_4,
	.param .u64 .ptr .align 1 _Z18kruskalBatchKernelP4EdgeiPiS1_S0_S1_i_param_5,
	.param .u32 _Z18kruskalBatchKernelP4EdgeiPiS1_S0_S1_i_param_6
)
{
	.reg .pred 	%p<18>;
	.reg .b32 	%r<56>;
	.reg .b64 	%rd<68>;

	ld.param.u64 	%rd27, [_Z18kruskalBatchKernelP4EdgeiPiS1_S0_S1_i_param_0];
	ld.param.u32 	%r28, [_Z18kruskalBatchKernelP4EdgeiPiS1_S0_S1_i_param_1];
	ld.param.u64 	%rd31, [_Z18kruskalBatchKernelP4EdgeiPiS1_S0_S1_i_param_2];
	ld.param.u64 	%rd28, [_Z18kruskalBatchKernelP4EdgeiPiS1_S0_S1_i_param_3];
	ld.param.u64 	%rd30, [_Z18kruskalBatchKernelP4EdgeiPiS1_S0_S1_i_param_5];
	ld.param.u32 	%r27, [_Z18kruskalBatchKernelP4EdgeiPiS1_S0_S1_i_param_6];
	cvta.to.global.u64 	%rd1, %rd31;
	mov.u32 	%r29, %ctaid.x;
	mov.u32 	%r30, %ntid.x;
	mov.u32 	%r31, %tid.x;
	mad.lo.s32 	%r1, %r29, %r30, %r31;
	setp.ge.s32 	%p1, %r1, %r28;
	@%p1 bra 	$L__BB0_18;
	cvta.to.global.u64 	%rd32, %rd27;
	mul.wide.s32 	%rd33, %r1, 12;
	add.s64 	%rd2, %rd32, %rd33;
	ld.global.u32 	%r2, [%rd2];
	ld.global.u32 	%r3, [%rd2+4];
	cvt.s64.s32 	%rd3, %r3;
	cvt.s64.s32 	%rd4, %r2;
	mul.wide.s32 	%rd34, %r2, 4;
	add.s64 	%rd5, %rd1, %rd34;
	ld.global.u32 	%r49, [%rd5];
	setp.eq.s32 	%p2, %r2, %r49;
	mov.u32 	%r48, %r2;
	mov.u64 	%rd60, %rd4;
	mov.u64 	%rd61, %rd5;
	@%p2 bra 	$L__BB0_2;
	bra.uni 	$L__BB0_19;
$L__BB0_2:
	shl.b64 	%rd40, %rd3, 2;
	add.s64 	%rd6, %rd1, %rd40;
	ld.global.u32 	%r50, [%rd6];
	setp.eq.s32 	%p4, %r3, %r50;
	mov.u64 	%rd62, %rd3;
	mov.u64 	%rd63, %rd6;
	mov.u32 	%r51, %r3;
	@%p4 bra 	$L__BB0_4;
$L__BB0_3:
	shl.b64 	%rd41, %rd62, 2;
	add.s64 	%rd42, %rd1, %rd41;
	mul.wide.s32 	%rd43, %r50, 4;
	add.s64 	%rd44, %rd1, %rd43;
	ld.global.u32 	%r34, [%rd44];
	atom.relaxed.global.cas.b32 	%r35, [%rd42], %r50, %r34;
	ld.global.u32 	%r51, [%rd63];
	cvt.s64.s32 	%rd62, %r51;
	mul.wide.s32 	%rd45, %r51, 4;
	add.s64 	%rd63, %rd1, %rd45;
	ld.global.u32 	%r50, [%rd63];
	setp.ne.s32 	%p5, %r51, %r50;
	@%p5 bra 	$L__BB0_3;
$L__BB0_4:
	setp.eq.s32 	%p6, %r48, %r51;
	@%p6 bra 	$L__BB0_18;
	cvta.to.global.u64 	%rd15, %rd28;
$L__BB0_6:
	ld.global.u32 	%r53, [%rd5];
	setp.eq.s32 	%p7, %r2, %r53;
	mov.u32 	%r15, %r2;
	mov.u64 	%rd64, %rd4;
	mov.u64 	%rd65, %rd5;
	@%p7 bra 	$L__BB0_7;
	bra.uni 	$L__BB0_20;
$L__BB0_7:
	ld.global.u32 	%r54, [%rd6];
	setp.eq.s32 	%p9, %r3, %r54;
	mov.u64 	%rd66, %rd6;
	mov.u32 	%r23, %r3;
	mov.u64 	%rd67, %rd3;
	@%p9 bra 	$L__BB0_9;
$L__BB0_8:
	mul.wide.s32 	%rd49, %r54, 4;
	add.s64 	%rd50, %rd1, %rd49;
	ld.global.u32 	%r38, [%rd50];
	atom.relaxed.global.cas.b32 	%r39, [%rd66], %r54, %r38;
	ld.global.u32 	%r23, [%rd66];
	cvt.s64.s32 	%rd67, %r23;
	mul.wide.s32 	%rd51, %r23, 4;
	add.s64 	%rd66, %rd1, %rd51;
	ld.global.u32 	%r54, [%rd66];
	setp.ne.s32 	%p10, %r23, %r54;
	@%p10 bra 	$L__BB0_8;
$L__BB0_9:
	setp.eq.s32 	%p11, %r15, %r23;
	@%p11 bra 	$L__BB0_18;
	shl.b64 	%rd52, %rd64, 2;
	add.s64 	%rd26, %rd15, %rd52;
	ld.global.u32 	%r24, [%rd26];
	shl.b64 	%rd53, %rd67, 2;
	add.s64 	%rd54, %rd15, %rd53;
	ld.global.u32 	%r25, [%rd54];
	setp.le.s32 	%p12, %r24, %r25;
	@%p12 bra 	$L__BB0_12;
	atom.relaxed.global.cas.b32 	%r43, [%rd66], %r23, %r15;
	setp.eq.s32 	%p16, %r43, %r23;
	@%p16 bra 	$L__BB0_16;
	bra.uni 	$L__BB0_6;
$L__BB0_12:
	setp.ge.s32 	%p13, %r24, %r25;
	@%p13 bra 	$L__BB0_14;
	atom.relaxed.global.cas.b32 	%r42, [%rd65], %r15, %r23;
	setp.eq.s32 	%p15, %r42, %r15;
	@%p15 bra 	$L__BB0_16;
	bra.uni 	$L__BB0_6;
$L__BB0_14:
	atom.relaxed.global.cas.b32 	%r40, [%rd66], %r23, %r15;
	setp.ne.s32 	%p14, %r40, %r23;
	@%p14 bra 	$L__BB0_6;
	atom.global.add.u32 	%r41, [%rd26], 1;
$L__BB0_16:
	cvta.to.global.u64 	%rd55, %rd30;
	atom.global.add.u32 	%r26, [%rd55], 1;
	add.s32 	%r44, %r27, -1;
	setp.ge.s32 	%p17, %r26, %r44;
	@%p17 bra 	$L__BB0_18;
	ld.param.u64 	%rd59, [_Z18kruskalBatchKernelP4EdgeiPiS1_S0_S1_i_param_4];
	cvta.to.global.u64 	%rd56, %rd59;
	mul.wide.s32 	%rd57, %r26, 12;
	add.s64 	%rd58, %rd56, %rd57;
	ld.global.u32 	%r45, [%rd2];
	ld.global.u32 	%r46, [%rd2+4];
	ld.global.u32 	%r47, [%rd2+8];
	st.global.u32 	[%rd58], %r45;
	st.global.u32 	[%rd58+4], %r46;
	st.global.u32 	[%rd58+8], %r47;
$L__BB0_18:
	ret;
$L__BB0_19:
	shl.b64 	%rd35, %rd60, 2;
	add.s64 	%rd36, %rd1, %rd35;
	mul.wide.s32 	%rd37, %r49, 4;
	add.s64 	%rd38, %rd1, %rd37;
	ld.global.u32 	%r32, [%rd38];
	atom.relaxed.global.cas.b32 	%r33, [%rd36], %r49, %r32;
	ld.global.u32 	%r48, [%rd61];
	cvt.s64.s32 	%rd60, %r48;
	mul.wide.s32 	%rd39, %r48, 4;
	add.s64 	%rd61, %rd1, %rd39;
	ld.global.u32 	%r49, [%rd61];
	setp.eq.s32 	%p3, %r48, %r49;
	@%p3 bra 	$L__BB0_2;
	bra.uni 	$L__BB0_19;
$L__BB0_20:
	mul.wide.s32 	%rd46, %r53, 4;
	add.s64 	%rd47, %rd1, %rd46;
	ld.global.u32 	%r36, [%rd47];
	atom.relaxed.global.cas.b32 	%r37, [%rd65], %r53, %r36;
	ld.global.u32 	%r15, [%rd65];
	cvt.s64.s32 	%rd64, %r15;
	mul.wide.s32 	%rd48, %r15, 4;
	add.s64 	%rd65, %rd1, %rd48;
	ld.global.u32 	%r53, [%rd65];
	setp.eq.s32 	%p8, %r15, %r53;
	@%p8 bra 	$L__BB0_7;
	bra.uni 	$L__BB0_20;

}
	// .globl	_ZN3cub18CUB_300001_SM_10006detail11EmptyKernelIvEEvv
.visible .entry _ZN3cub18CUB_300001_SM_10006detail11EmptyKernelIvEEvv()
{


	ret;

}
	// .globl	_ZN3cub18CUB_300001_SM_10006detail10merge_sort30DeviceMergeSortBlockSortKernelINS2_10policy_hubIN6thrust24THRUST_300001_SM_1000_NS10device_ptrI4EdgeEEE9Policy600ES9_PNS0_8NullTypeES9_SD_j14EdgeComparatorS8_SC_EEvbT0_T1_T2_T3_T4_PT6_PT7_T5_NS1_7vsmem_tE
.visible .entry _ZN3cub18CUB_300001_SM_10006detail10merge_sort30DeviceMergeSortBlockSortKernelINS2_10policy_hubIN6thrust24THRUST_300001_SM_1000_NS10device_ptrI4EdgeEEE9Policy600ES9_PNS0_8NullTypeES9_SD_j14EdgeComparatorS8_SC_EEvbT0_T1_T2_T3_T4_PT6_PT7_T5_NS1_7vsmem_tE(
	.param .u8 _ZN3cub18CUB_300001_SM_10006detail10merge_sort30DeviceMergeSortBlockSortKernelINS2_10policy_hubIN6thrust24THRUST_300001_SM_1000_NS10device_ptrI4EdgeEEE9Policy600ES9_PNS0_8NullTypeES9_SD_j14EdgeComparatorS8_SC_EEvbT0_T1_T2_T3_T4_PT6_PT7_T5_NS1_7vsmem_tE_param_0,
	.param .align 8 .b8 _ZN3cub18CUB_300001_SM_10006detail10merge_sort30DeviceMergeSortBlockSortKernelINS2_10policy_hubIN6thrust24THRUST_300001_SM_1000_NS10device_ptrI4EdgeEEE9Policy600ES9_PNS0_8NullTypeES9_SD_j14EdgeComparatorS8_SC_EEvbT0_T1_T2_T3_T4_PT6_PT7_T5_NS1_7vsmem_tE_param_1[8],
	.param .u64 .ptr .align 1 _ZN3cub18CUB_300001_SM_10006detail10merge_sort30DeviceMergeSortBlockSortKernelINS2_10policy_hubIN6thrust24THRUST_300001_SM_1000_NS10device_ptrI4EdgeEEE9Policy600ES9_PNS0_8NullTypeES9_SD_j14EdgeComparatorS8_SC_EEvbT0_T1_T2_T3_T4_PT6_PT7_T5_NS1_7vsmem_tE_param_2,
	.param .align 8 .b8 _ZN3cub18CUB_300001_SM_10006detail10merge_sort30DeviceMergeSortBlockSortKernelINS2_10policy_hubIN6thrust24THRUST_300001_SM_1000_NS10device_ptrI4EdgeEEE9Policy600ES9_PNS0_8NullTypeES9_SD_j14EdgeComparatorS8_SC_EEvbT0_T1_T2_T3_T4_PT6_PT7_T5_NS1_7vsmem_tE_param_3[8],
	.param .u64 .ptr .align 1 _ZN3cub18CUB_300001_SM_10006detail10merge_sort30DeviceMergeSortBlockSortKernelINS2_10policy_hubIN6thrust24THRUST_300001_SM_1000_NS10device_ptrI4EdgeEEE9Policy600ES9_PNS0_8NullTypeES9_SD_j14EdgeComparatorS8_SC_EEvbT0_T1_T2_T3_T4_PT6_PT7_T5_NS1_7vsmem_tE_param_4,
	.param .u32 _ZN3cub18CUB_300001_SM_10006detail10merge_sort30DeviceMergeSortBlockSortKernelINS2_10policy_hubIN6thrust24THRUST_300001_SM_1000_NS10device_ptrI4EdgeEEE9Policy600ES9_PNS0_8NullTypeES9_SD_j14EdgeComparatorS8_SC_EEvbT0_T1_T2_T3_T4_PT6_PT7_T5_NS1_7vsmem_tE_param_5,
	.param .u64 .ptr .align 1 _ZN3cub18CUB_300001_SM_10006detail10merge_sort30DeviceMergeSortBlockSortKernelINS2_10policy_hubIN6thrust24THRUST_300001_SM_1000_NS10device_ptrI4EdgeEEE9Policy600ES9_PNS0_8NullTypeES9_SD_j14EdgeComparatorS8_SC_EEvbT0_T1_T2_T3_T4_PT6_PT7_T5_NS1_7vsmem_tE_param_6,
	.param .u64 .ptr .align 1 _ZN3cub18CUB_300001_SM_10006detail10merge_sort30DeviceMergeSortBlockSortKernelINS2_10policy_hubIN6thrust24THRUST_300001_SM_1000_NS10device_ptrI4EdgeEEE9Policy600ES9_PNS0_8NullTypeES9_SD_j14EdgeComparatorS8_SC_EEvbT0_T1_T2_T3_T4_PT6_PT7_T5_NS1_7vsmem_tE_param_7,
	.param .align 1 .b8 _ZN3cub18CUB_300001_SM_10006detail10merge_sort30DeviceMergeSortBlockSortKernelINS2_10policy_hubIN6thrust24THRUST_300001_SM_1000_NS10device_ptrI4EdgeEEE9Policy600ES9_PNS0_8NullTypeES9_SD_j14EdgeComparatorS8_SC_EEvbT0_T1_T2_T3_T4_PT6_PT7_T5_NS1_7vsmem_tE_param_8[1],
	.param .align 8 .b8 _ZN3cub18CUB_300001_SM_10006detail10merge_sort30DeviceMergeSortBlockSortKernelINS2_10policy_hubIN6thrust24THRUST_300001_SM_1000_NS10device_ptrI4EdgeEEE9Policy600ES9_PNS0_8NullTypeES9_SD_j14EdgeComparatorS8_SC_EEvbT0_T1_T2_T3_T4_PT6_PT7_T5_NS1_7vsmem_tE_param_9[8]
)
.maxntid 256
{
	.reg .pred 	%p<137>;
	.reg .b16 	%rs<4>;
	.reg .b32 	%r<915>;
	.reg .b64 	%rd<31>;
	// demoted variable
	.shared .align 16 .b8 _ZZN3cub18CUB_300001_SM_10006detail10merge_sort30DeviceMergeSortBlockSortKernelINS2_10policy_hubIN6thrust24THRUST_300001_SM_1000_NS10device_ptrI4EdgeEEE9Policy600ES9_PNS0_8NullTypeES9_SD_j14EdgeComparatorS8_SC_EEvbT0_T1_T2_T3_T4_PT6_PT7_T5_NS1_7vsmem_tEE19static_temp_storage[15376];
	ld.param.u64 	%rd9, [_ZN3cub18CUB_300001_SM_10006detail10merge_sort30DeviceMergeSortBlockSortKernelINS2_10policy_hubIN6thrust24THRUST_300001_SM_1000_NS10device_ptrI4EdgeEEE9Policy600ES9_PNS0_8NullTypeES9_SD_j14EdgeComparatorS8_SC_EEvbT0_T1_T2_T3_T4_PT6_PT7_T5_NS1_7vsmem_tE_param_3];
	ld.param.u64 	%rd10, [_ZN3cub18CUB_300001_SM_10006detail10merge_sort30DeviceMergeSortBlockSortKernelINS2_10policy_hubIN6thrust24THRUST_300001_SM_1000_NS10device_ptrI4EdgeEEE9Policy600ES9_PNS0_8NullTypeES9_SD_j14EdgeComparatorS8_SC_EEvbT0_T1_T2_T3_T4_PT6_PT7_T5_NS1_7vsmem_tE_param_1];
	ld.param.u32 	%r494, [_ZN3cub18CUB_300001_SM_10006detail10merge_sort30DeviceMergeSortBlockSortKernelINS2_10policy_hubIN6thrust24THRUST_300001_SM_1000_NS10device_ptrI4EdgeEEE9Policy600ES9_PNS0_8NullTypeES9_SD_j14EdgeComparatorS8_SC_EEvbT0_T1_T2_T3_T4_PT6_PT7_T5_NS1_7vsmem_tE_param_5];
	cvta.to.global.u64 	%rd1, %rd10;
	cvta.to.global.u64 	%rd2, %rd9;
	mov.u32 	%r495, %ctaid.x;
	mov.u32 	%r496, %nctaid.x;
	mul.lo.s32 	%r1, %r495, 1280;
	add.s32 	%r497, %r496, -1;
	setp.ge.u32 	%p21, %r495, %r497;
	@%p21 bra 	$L__BB2_51;
	// begin inline asm
	griddepcontrol.wait;
	// end inline asm
	cvt.u64.u32 	%rd20, %r1;
	mov.u32 	%r2, %tid.x;
	and.b32  	%r3, %r2, 31;
	and.b32  	%r565, %r2, 992;
	mul.lo.s32 	%r4, %r565, 5;
	or.b32  	%r566, %r4, %r3;
	cvt.u64.u32 	%rd21, %r566;
	add.s64 	%rd3, %rd21, %rd20;
	mad.lo.s64 	%rd22, %rd3, 12, %rd1;
	ld.global.u32 	%r567, [%rd22];
	ld.global.u32 	%r568, [%rd22+4];
	ld.global.u32 	%r569, [%rd22+8];
	ld.global.u32 	%r570, [%rd22+384];
	ld.global.u32 	%r571, [%rd22+388];
	ld.global.u32 	%r572, [%rd22+392];
	ld.global.u32 	%r573, [%rd22+768];
	ld.global.u32 	%r574, [%rd22+772];
	ld.global.u32 	%r575, [%rd22+776];
	ld.global.u32 	%r576, [%rd22+1152];
	ld.global.u32 	%r577, [%rd22+1156];
	ld.global.u32 	%r578, [%rd22+1160];
	ld.global.u32 	%r579, [%rd22+1536];
	ld.global.u32 	%r580, [%rd22+1540];
	ld.global.u32 	%r581, [%rd22+1544];
	// begin inline asm
	mov.u32 %r564, %laneid;
	// end inline asm
	shr.u32 	%r582, %r2, 5;
	mad.lo.s32 	%r583, %r582, 160, %r564;
	mov.u32 	%r584, _ZZN3cub18CUB_300001_SM_10006detail10merge_sort30DeviceMergeSortBlockSortKernelINS2_10policy_hubIN6thrust24THRUST_300001_SM_1000_NS10device_ptrI4EdgeEEE9Policy600ES9_PNS0_8NullTypeES9_SD_j14EdgeComparatorS8_SC_EEvbT0_T1_T2_T3_T4_PT6_PT7_T5_NS1_7vsmem_tEE19static_temp_storage;
	mad.lo.s32 	%r5, %r583, 12, %r584;
	st.shared.u32 	[%r5], %r567;
	st.shared.u32 	[%r5+4], %r568;
	st.shared.u32 	[%r5+8], %r569;
	st.shared.u32 	[%r5+384], %r570;
	st.shared.u32 	[%r5+388], %r571;
	st.shared.u32 	[%r5+392], %r572;
	st.shared.u32 	[%r5+768], %r573;
	st.shared.u32 	[%r5+772], %r574;
	st.shared.u32 	[%r5+776], %r575;
	st.shared.u32 	[%r5+1152], %r576;
	st.shared.u32 	[%r5+1156], %r577;
	st.shared.u32 	[%r5+1160], %r578;
	st.shared.u32 	[%r5+1536], %r579;
	st.shared.u32 	[%r5+1540], %r580;
	st.shared.u32 	[%r5+1544], %r581;
	bar.warp.sync 	-1;
	mad.lo.s32 	%r6, %r564, 48, %r5;
	ld.shared.u32 	%r696, [%r6];
	ld.shared.u32 	%r695, [%r6+4];
	ld.shared.u32 	%r694, [%r6+8];
	ld.shared.u32 	%r10, [%r6+12];
	ld.shared.u32 	%r11, [%r6+16];
	ld.shared.u32 	%r12, [%r6+20];
	ld.shared.u32 	%r678, [%r6+24];
	ld.shared.u32 	%r677, [%r6+28];
	ld.shared.u32 	%r676, [%r6+32];
	ld.shared.u32 	%r16, [%r6+36];
	ld.shared.u32 	%r17, [%r6+40];
	ld.shared.u32 	%r18, [%r6+44];
	ld.shared.u32 	%r19, [%r6+48];
	ld.shared.u32 	%r20, [%r6+52];
	ld.shared.u32 	%r21, [%r6+56];
	bar.sync 	0;
	// begin inline asm
	griddepcontrol.launch_dependents;
	// end inline asm
	setp.ge.s32 	%p87, %r12, %r694;
	mov.u32 	%r682, %r12;
	mov.u32 	%r683, %r11;
	mov.u32 	%r684, %r10;
	@%p87 bra 	$L__BB2_3;
	mov.u32 	%r682, %r694;
	mov.u32 	%r683, %r695;
	mov.u32 	%r684, %r696;
	mov.u32 	%r694, %r12;
	mov.u32 	%r695, %r11;
	mov.u32 	%r696, %r10;
$L__BB2_3:
	setp.ge.s32 	%p88, %r18, %r676;
	mov.u32 	%r688, %r18;
	mov.u32 	%r689, %r17;
	mov.u32 	%r690, %r16;
	@%p88 bra 	$L__BB2_5;
	mov.u32 	%r688, %r676;
	mov.u32 	%r689, %r677;
	mov.u32 	%r690, %r678;
	mov.u32 	%r676, %r18;
	mov.u32 	%r677, %r17;
	mov.u32 	%r678, %r16;
$L__BB2_5:
	setp.ge.s32 	%p89, %r676, %r682;
	mov.u32 	%r700, %r676;
	mov.u32 	%r701, %r677;
	mov.u32 	%r702, %r678;
	@%p89 bra 	$L__BB2_7;
	mov.u32 	%r700, %r682;
	mov.u32 	%r701, %r683;
	mov.u32 	%r702, %r684;
	mov.u32 	%r682, %r676;
	mov.u32 	%r683, %r677;
	mov.u32 	%r684, %r678;
$L__BB2_7:
	setp.ge.s32 	%p90, %r21, %r688;
	mov.u32 	%r685, %r21;
	mov.u32 	%r686, %r20;
	mov.u32 	%r687, %r19;
	@%p90 bra 	$L__BB2_9;
	mov.u32 	%r685, %r688;
	mov.u32 	%r686, %r689;
	mov.u32 	%r687, %r690;
	mov.u32 	%r688, %r21;
	mov.u32 	%r689, %r20;
	mov.u32 	%r690, %r19;
$L__BB2_9:
	setp.ge.s32 	%p91, %r682, %r694;
	mov.u32 	%r706, %r682;
	mov.u32 	%r707, %r683;
	mov.u32 	%r708, %r684;
	@%p91 bra 	$L__BB2_11;
	mov.u32 	%r706, %r694;
	mov.u32 	%r707, %r695;
	mov.u32 	%r708, %r696;
	mov.u32 	%r694, %r682;
	mov.u32 	%r695, %r683;
	mov.u32 	%r696, %r684;
$L__BB2_11:
	setp.ge.s32 	%p92, %r688, %r700;
	mov.u32 	%r712, %r688;
	mov.u32 	%r713, %r689;
	mov.u32 	%r714, %r690;
	@%p92 bra 	$L__BB2_13;
	mov.u32 	%r712, %r700;
	mov.u32 	%r713, %r701;
	mov.u32 	%r714, %r702;
	mov.u32 	%r700, %r688;
	mov.u32 	%r701, %r689;
	mov.u32 	%r702, %r690;
$L__BB2_13:
	setp.ge.s32 	%p93, %r700, %r706;
	mov.u32 	%r724, %r700;
	mov.u32 	%r725, %r701;
	mov.u32 	%r726, %r702;
	@%p93 bra 	$L__BB2_15;
	mov.u32 	%r724, %r706;
	mov.u32 	%r725, %r707;
	mov.u32 	%r726, %r708;
	mov.u32 	%r706, %r700;
	mov.u32 	%r707, %r701;
	mov.u32 	%r708, %r702;
$L__BB2_15:
	setp.ge.s32 	%p94, %r685, %r712;
	mov.u32 	%r727, %r685;
	mov.u32 	%r728, %r686;
	mov.u32 	%r729, %r687;
	@%p94 bra 	$L__BB2_17;
	mov.u32 	%r727, %r712;
	mov.u32 	%r728, %r713;
	mov.u32 	%r729, %r714;
	mov.u32 	%r712, %r685;
	mov.u32 	%r713, %r686;
	mov.u32 	%r714, %r687;
$L__BB2_17:
	setp.ge.s32 	%p95, %r706, %r694;
	mov.u32 	%r736, %r706;
	mov.u32 	%r737, %r707;
	mov.u32 	%r738, %r708;
	@%p95 bra 	$L__BB2_19;
	mov.u32 	%r736, %r694;
	mov.u32 	%r737, %r695;
	mov.u32 	%r738, %r696;
	mov.u32 	%r694, %r706;
	mov.u32 	%r695, %r707;
	mov.u32 	%r696, %r708;
$L__BB2_19:
	setp.ge.s32 	%p96, %r712, %r724;
	mov.u32 	%r730, %r712;
	mov.u32 	%r731, %r713;
	mov.u32 	%r732, %r714;
	@%p96 bra 	$L__BB2_21;
	mov.u32 	%r730, %r724;
	mov.u32 	%r731, %r725;
	mov.u32 	%r732, %r726;
	mov.u32 	%r724, %r712;
	mov.u32 	%r725, %r713;
	mov.u32 	%r726, %r714;
$L__BB2_21:
	mad.lo.s32 	%r82, %r2, 60, %r584;
	mov.b32 	%r742, 2;
$L__BB2_22:
	bar.sync 	0;
	add.s32 	%r587, %r742, -1;
	shr.u32 	%r588, %r742, 1;
	st.shared.u32 	[%r82], %r696;
	st.shared.u32 	[%r82+4], %r695;
	st.shared.u32 	[%r82+8], %r694;
	st.shared.u32 	[%r82+12], %r738;
	st.shared.u32 	[%r82+16], %r737;
	st.shared.u32 	[%r82+20], %r736;
	st.shared.u32 	[%r82+24], %r726;
	st.shared.u32 	[%r82+28], %r725;
	st.shared.u32 	[%r82+32], %r724;
	st.shared.u32 	[%r82+36], %r732;
	st.shared.u32 	[%r82+40], %r731;
	st.shared.u32 	[%r82+44], %r730;
	st.shared.u32 	[%r82+48], %r729;
	st.shared.u32 	[%r82+52], %r728;
	st.shared.u32 	[%r82+56], %r727;
	bar.sync 	0;
	neg.s32 	%r589, %r742;
	and.b32  	%r590, %r2, %r589;
	mul.lo.s32 	%r591, %r590, 5;
	mul.lo.s32 	%r592, %r588, 5;
	and.b32  	%r593, %r587, %r2;
	mul.lo.s32 	%r594, %r593, 5;
	min.u32 	%r99, %r594, 1280;
	min.u32 	%r100, %r591, 1280;
	add.s32 	%r595, %r100, %r592;
	min.u32 	%r101, %r595, 1280;
	add.s32 	%r596, %r101, %r592;
	min.u32 	%r102, %r596, 1280;
	sub.s32 	%r597, %r101, %r100;
	sub.s32 	%r598, %r102, %r101;
	setp.lt.s32 	%p97, %r99, %r598;
	sub.s32 	%r599, %r99, %r598;
	selp.b32 	%r745, 0, %r599, %p97;
	min.s32 	%r743, %r597, %r99;
	setp.ge.s32 	%p98, %r745, %r743;
	@%p98 bra 	$L__BB2_25;
	add.s32 	%r105, %r101, %r99;
$L__BB2_24:
	sub.s32 	%r600, %r743, %r745;
	shr.u32 	%r601, %r600, 31;
	add.s32 	%r602, %r600, %r601;
	shr.s32 	%r603, %r602, 1;
	add.s32 	%r604, %r603, %r745;
	add.s32 	%r605, %r604, %r100;
	mov.u32 	%r606, _ZZN3cub18CUB_300001_SM_10006detail10merge_sort30DeviceMergeSortBlockSortKernelINS2_10policy_hubIN6thrust24THRUST_300001_SM_1000_NS10device_ptrI4EdgeEEE9Policy600ES9_PNS0_8NullTypeES9_SD_j14EdgeComparatorS8_SC_EEvbT0_T1_T2_T3_T4_PT6_PT7_T5_NS1_7vsmem_tEE19static_temp_storage;
	mad.lo.s32 	%r607, %r605, 12, %r606;
	ld.shared.u32 	%r608, [%r607+8];
	not.b32 	%r609, %r604;
	add.s32 	%r610, %r105, %r609;
	mad.lo.s32 	%r611, %r610, 12, %r606;
	ld.shared.u32 	%r612, [%r611+8];
	setp.lt.s32 	%p99, %r612, %r608;
	add.s32 	%r613, %r604, 1;
	selp.b32 	%r745, %r745, %r613, %p99;
	selp.b32 	%r743, %r604, %r743, %p99;
	setp.lt.s32 	%p100, %r745, %r743;
	@%p100 bra 	$L__BB2_24;
$L__BB2_25:
	add.s32 	%r111, %r745, %r100;
	add.s32 	%r614, %r101, %r99;
	sub.s32 	%r112, %r614, %r745;
	mov.u32 	%r615, _ZZN3cub18CUB_300001_SM_10006detail10merge_sort30DeviceMergeSortBlockSortKernelINS2_10policy_hubIN6thrust24THRUST_300001_SM_1000_NS10device_ptrI4EdgeEEE9Policy600ES9_PNS0_8NullTypeES9_SD_j14EdgeComparatorS8_SC_EEvbT0_T1_T2_T3_T4_PT6_PT7_T5_NS1_7vsmem_tEE19static_temp_storage;
	mad.lo.s32 	%r113, %r111, 12, %r615;
	ld.shared.u32 	%r755, [%r113];
	ld.shared.u32 	%r756, [%r113+4];
	ld.shared.u32 	%r757, [%r113+8];
	mad.lo.s32 	%r117, %r112, 12, %r615;
	ld.shared.u32 	%r746, [%r117];
	ld.shared.u32 	%r747, [%r117+4];
	ld.shared.u32 	%r748, [%r117+8];
	setp.ge.s32 	%p102, %r112, %r102;
	mov.pred 	%p127, 0;
	@%p102 bra 	$L__BB2_27;
	setp.ge.s32 	%p103, %r111, %r101;
	setp.lt.s32 	%p104, %r748, %r757;
	or.pred  	%p127, %p103, %p104;
$L__BB2_27:
	selp.b32 	%r694, %r748, %r757, %p127;
	selp.b32 	%r695, %r747, %r756, %p127;
	selp.b32 	%r696, %r746, %r755, %p127;
	selp.u32 	%r616, 1, 0, %p127;
	add.s32 	%r124, %r112, %r616;
	not.pred 	%p105, %p127;
	selp.u32 	%r617, 1, 0, %p105;
	add.s32 	%r125, %r111, %r617;
	@%p105 bra 	$L__BB2_29;
	ld.shared.u32 	%r746, [%r117+12];
	ld.shared.u32 	%r747, [%r117+16];
	ld.shared.u32 	%r748, [%r117+20];
	bra.uni 	$L__BB2_30;
$L__BB2_29:
	ld.shared.u32 	%r755, [%r113+12];
	ld.shared.u32 	%r756, [%r113+16];
	ld.shared.u32 	%r757, [%r113+20];
$L__BB2_30:
	setp.ge.s32 	%p107, %r124, %r102;
	mov.pred 	%p128, 0;
	@%p107 bra 	$L__BB2_32;
	setp.ge.s32 	%p108, %r125, %r101;
	setp.lt.s32 	%p109, %r748, %r757;
	or.pred  	%p128, %p108, %p109;
$L__BB2_32:
	selp.b32 	%r736, %r748, %r757, %p128;
	selp.b32 	%r737, %r747, %r756, %p128;
	selp.b32 	%r738, %r746, %r755, %p128;
	selp.u32 	%r618, 1, 0, %p128;
	add.s32 	%r141, %r124, %r618;
	not.pred 	%p110, %p128;
	selp.u32 	%r619, 1, 0, %p110;
	add.s32 	%r142, %r125, %r619;
	@%p128 bra 	$L__BB2_34;
	mad.lo.s32 	%r621, %r142, 12, %r615;
	ld.shared.u32 	%r755, [%r621];
	ld.shared.u32 	%r756, [%r621+4];
	ld.shared.u32 	%r757, [%r621+8];
	bra.uni 	$L__BB2_35;
$L__BB2_34:
	mad.lo.s32 	%r623, %r141, 12, %r615;
	ld.shared.u32 	%r746, [%r623];
	ld.shared.u32 	%r747, [%r623+4];
	ld.shared.u32 	%r748, [%r623+8];
$L__BB2_35:
	setp.ge.s32 	%p112, %r141, %r102;
	mov.pred 	%p129, 0;
	@%p112 bra 	$L__BB2_37;
	setp.ge.s32 	%p113, %r142, %r101;
	setp.lt.s32 	%p114, %r748, %r757;
	or.pred  	%p129, %p113, %p114;
$L__BB2_37:
	selp.b32 	%r724, %r748, %r757, %p129;
	selp.b32 	%r725, %r747, %r756, %p129;
	selp.b32 	%r726, %r746, %r755, %p129;
	selp.u32 	%r624, 1, 0, %p129;
	add.s32 	%r158, %r141, %r624;
	not.pred 	%p115, %p129;
	selp.u32 	%r625, 1, 0, %p115;
	add.s32 	%r159, %r142, %r625;
	@%p129 bra 	$L__BB2_39;
	mov.u32 	%r626, _ZZN3cub18CUB_300001_SM_10006detail10merge_sort30DeviceMergeSortBlockSortKernelINS2_10policy_hubIN6thrust24THRUST_300001_SM_1000_NS10device_ptrI4EdgeEEE9Policy600ES9_PNS0_8NullTypeES9_SD_j14EdgeComparatorS8_SC_EEvbT0_T1_T2_T3_T4_PT6_PT7_T5_NS1_7vsmem_tEE19static_temp_storage;
	mad.lo.s32 	%r627, %r159, 12, %r626;
	ld.shared.u32 	%r755, [%r627];
	ld.shared.u32 	%r756, [%r627+4];
	ld.shared.u32 	%r757, [%r627+8];
	bra.uni 	$L__BB2_40;
$L__BB2_39:
	mov.u32 	%r628, _ZZN3cub18CUB_300001_SM_10006detail10merge_sort30DeviceMergeSortBlockSortKernelINS2_10policy_hubIN6thrust24THRUST_300001_SM_1000_NS10device_ptrI4EdgeEEE9Policy600ES9_PNS0_8NullTypeES9_SD_j14EdgeComparatorS8_SC_EEvbT0_T1_T2_T3_T4_PT6_PT7_T5_NS1_7vsmem_tEE19static_temp_storage;
	mad.lo.s32 	%r629, %r158, 12, %r628;
	ld.shared.u32 	%r746, [%r629];
	ld.shared.u32 	%r747, [%r629+4];
	ld.shared.u32 	%r748, [%r629+8];
$L__BB2_40:
	setp.ge.s32 	%p117, %r158, %r102;
	mov.pred 	%p130, 0;
	@%p117 bra 	$L__BB2_42;
	setp.ge.s32 	%p118, %r159, %r101;
	setp.lt.s32 	%p119, %r748, %r757;
	or.pred  	%p130, %p118, %p119;
$L__BB2_42:
	selp.b32 	%r730, %r748, %r757, %p130;
	selp.b32 	%r731, %r747, %r756, %p130;
	selp.b32 	%r732, %r746, %r755, %p130;
	selp.u32 	%r630, 1, 0, %p130;
	add.s32 	%r175, %r158, %r630;
	not.pred 	%p120, %p130;
	selp.u32 	%r631, 1, 0, %p120;
	add.s32 	%r176, %r159, %r631;
	@%p130 bra 	$L__BB2_44;
	mov.u32 	%r632, _ZZN3cub18CUB_300001_SM_10006detail10merge_sort30DeviceMergeSortBlockSortKernelINS2_10policy_hubIN6thrust24THRUST_300001_SM_1000_NS10device_ptrI4EdgeEEE9Policy600ES9_PNS0_8NullTypeES9_SD_j14EdgeComparatorS8_SC_EEvbT0_T1_T2_T3_T4_PT6_PT7_T5_NS1_7vsmem_tEE19static_temp_storage;
	mad.lo.s32 	%r633, %r176, 12, %r632;
	ld.shared.u32 	%r755, [%r633];
	ld.shared.u32 	%r756, [%r633+4];
	ld.shared.u32 	%r757, [%r633+8];
	bra.uni 	$L__BB2_45;
$L__BB2_44:
	mov.u32 	%r634, _ZZN3cub18CUB_300001_SM_10006detail10merge_sort30DeviceMergeSortBlockSortKernelINS2_10policy_hubIN6thrust24THRUST_300001_SM_1000_NS10device_ptrI4EdgeEEE9Policy600ES9_PNS0_8NullTypeES9_SD_j14EdgeComparatorS8_SC_EEvbT0_T1_T2_T3_T4_PT6_PT7_T5_NS1_7vsmem_tEE19static_temp_storage;
	mad.lo.s32 	%r635, %r175, 12, %r634;
	ld.shared.u32 	%r746, [%r635];
	ld.shared.u32 	%r747, [%r635+4];
	ld.shared.u32 	%r748, [%r635+8];
$L__BB2_45:
	setp.ge.s32 	%p122, %r175, %r102;
	mov.pred 	%p131, 0;
	@%p122 bra 	$L__BB2_47;
	setp.ge.s32 	%p123, %r176, %r101;
	setp.lt.s32 	%p124, %r748, %r757;
	or.pred  	%p131, %p123, %p124;
$L__BB2_47:
	selp.b32 	%r727, %r748, %r757, %p131;
	selp.b32 	%r728, %r747, %r756, %p131;
	selp.b32 	%r729, %r746, %r755, %p131;
	shl.b32 	%r192, %r742, 1;
	setp.lt.u32 	%p125, %r742, 129;
	mov.u32 	%r742, %r192;
	@%p125 bra 	$L__BB2_22;
	ld.param.s8 	%rs3, [_ZN3cub18CUB_300001_SM_10006detail10merge_sort30DeviceMergeSortBlockSortKernelINS2_10policy_hubIN6thrust24THRUST_300001_SM_1000_NS10device_ptrI4EdgeEEE9Policy600ES9_PNS0_8NullTypeES9_SD_j14EdgeComparatorS8_SC_EEvbT0_T1_T2_T3_T4_PT6_PT7_T5_NS1_7vsmem_tE_param_0];
	bar.sync 	0;
	setp.eq.s16 	%p126, %rs3, 0;
	@%p126 bra 	$L__BB2_50;
	st.shared.u32 	[%r6], %r696;
	st.shared.u32 	[%r6+4], %r695;
	st.shared.u32 	[%r6+8], %r694;
	st.shared.u32 	[%r6+12], %r738;
	st.shared.u32 	[%r6+16], %r737;
	st.shared.u32 	[%r6+20], %r736;
	st.shared.u32 	[%r6+24], %r726;
	st.shared.u32 	[%r6+28], %r725;
	st.shared.u32 	[%r6+32], %r724;
	st.shared.u32 	[%r6+36], %r732;
	st.shared.u32 	[%r6+40], %r731;
	st.shared.u32 	[%r6+44], %r730;
	st.shared.u32 	[%r6+48], %r729;
	st.shared.u32 	[%r6+52], %r728;
	st.shared.u32 	[%r6+56], %r727;
	bar.warp.sync 	-1;
	ld.shared.u32 	%r636, [%r5];
	ld.shared.u32 	%r637, [%r5+4];
	ld.shared.u32 	%r638, [%r5+8];
	ld.shared.u32 	%r639, [%r5+384];
	ld.shared.u32 	%r640, [%r5+388];
	ld.shared.u32 	%r641, [%r5+392];
	ld.shared.u32 	%r642, [%r5+768];
	ld.shared.u32 	%r643, [%r5+772];
	ld.shared.u32 	%r644, [%r5+776];
	ld.shared.u32 	%r645, [%r5+1152];
	ld.shared.u32 	%r646, [%r5+1156];
	ld.shared.u32 	%r647, [%r5+1160];
	ld.shared.u32 	%r648, [%r5+1536];
	ld.shared.u32 	%r649, [%r5+1540];
	ld.shared.u32 	%r650, [%r5+1544];
	cvt.u64.u32 	%rd23, %r4;
	add.s32 	%r651, %r3, %r1;
	cvt.u64.u32 	%rd24, %r651;
	add.s64 	%rd25, %rd24, %rd23;
	mad.lo.s64 	%rd26, %rd25, 12, %rd2;
	st.global.u32 	[%rd26], %r636;
	st.global.u32 	[%rd26+4], %r637;
	st.global.u32 	[%rd26+8], %r638;
	st.global.u32 	[%rd26+384], %r639;
	st.global.u32 	[%rd26+388], %r640;
	st.global.u32 	[%rd26+392], %r641;
	st.global.u32 	[%rd26+768], %r642;
	st.global.u32 	[%rd26+772], %r643;
	st.global.u32 	[%rd26+776], %r644;
	st.global.u32 	[%rd26+1152], %r645;
	st.global.u32 	[%rd26+1156], %r646;
	st.global.u32 	[%rd26+1160], %r647;
	st.global.u32 	[%rd26+1536], %r648;
	st.global.u32 	[%rd26+1540], %r649;
	st.global.u32 	[%rd26+1544], %r650;
	bra.uni 	$L__BB2_140;
$L__BB2_50:
	ld.param.u64 	%rd30, [_ZN3cub18CUB_300001_SM_10006detail10merge_sort30DeviceMergeSortBlockSortKernelINS2_10policy_hubIN6thrust24THRUST_300001_SM_1000_NS10device_ptrI4EdgeEEE9Policy600ES9_PNS0_8NullTypeES9_SD_j14EdgeComparatorS8_SC_EEvbT0_T1_T2_T3_T4_PT6_PT7_T5_NS1_7vsmem_tE_param_6];
	st.shared.u32 	[%r6], %r696;
	st.shared.u32 	[%r6+4], %r695;
	st.shared.u32 	[%r6+8], %r694;
	st.shared.u32 	[%r6+12], %r738;
	st.shared.u32 	[%r6+16], %r737;
	st.shared.u32 	[%r6+20], %r736;
	st.shared.u32 	[%r6+24], %r726;
	st.shared.u32 	[%r6+28], %r725;
	st.shared.u32 	[%r6+32], %r724;
	st.shared.u32 	[%r6+36], %r732;
	st.shared.u32 	[%r6+40], %r731;
	st.shared.u32 	[%r6+44], %r730;
	st.shared.u32 	[%r6+48], %r729;
	st.shared.u32 	[%r6+52], %r728;
	st.shared.u32 	[%r6+56], %r727;
	bar.warp.sync 	-1;
	ld.shared.u32 	%r652, [%r5];
	ld.shared.u32 	%r653, [%r5+4];
	ld.shared.u32 	%r654, [%r5+8];
	ld.shared.u32 	%r655, [%r5+384];
	ld.shared.u32 	%r656, [%r5+388];
	ld.shared.u32 	%r657, [%r5+392];
	ld.shared.u32 	%r658, [%r5+768];
	ld.shared.u32 	%r659, [%r5+772];
	ld.shared.u32 	%r660, [%r5+776];
	ld.shared.u32 	%r661, [%r5+1152];
	ld.shared.u32 	%r662, [%r5+1156];
	ld.shared.u32 	%r663, [%r5+1160];
	ld.shared.u32 	%r664, [%r5+1536];
	ld.shared.u32 	%r665, [%r5+1540];
	ld.shared.u32 	%r666, [%r5+1544];
	cvta.to.global.u64 	%rd27, %rd30;
	mad.lo.s64 	%rd28, %rd3, 12, %rd27;
	st.global.u32 	[%rd28], %r652;
	st.global.u32 	[%rd28+4], %r653;
	st.global.u32 	[%rd28+8], %r654;
	st.global.u32 	[%rd28+384], %r655;
	st.global.u32 	[%rd28+388], %r656;
	st.global.u32 	[%rd28+392], %r657;
	st.global.u32 	[%rd28+768], %r658;
	st.global.u32 	[%rd28+772], %r659;
	st.global.u32 	[%rd28+776], %r660;
	st.global.u32 	[%rd28+1152], %r661;
	st.global.u32 	[%rd28+1156], %r662;
	st.global.u32 	[%rd28+1160], %r663;
	st.global.u32 	[%rd28+1536], %r664;
	st.global.u32 	[%rd28+1540], %r665;
	st.global.u32 	[%rd28+1544], %r666;
	bra.uni 	$L__BB2_140;
$L__BB2_51:
	sub.s32 	%r498, %r494, %r1;
	min.s32 	%r193, %r498, 1280;
	// begin inline asm
	griddepcontrol.wait;
	// end inline asm
	cvt.u64.u32 	%rd4, %r1;
	mul.wide.u32 	%rd11, %r1, 12;
	add.s64 	%rd12, %rd1, %rd11;
	mov.u32 	%r194, %tid.x;
	ld.global.u32 	%r782, [%rd12+8];
	ld.global.u32 	%r783, [%rd12+4];
	ld.global.u32 	%r784, [%rd12];
	and.b32  	%r198, %r194, 31;
	and.b32  	%r499, %r194, 992;
	mul.lo.s32 	%r199, %r499, 5;
	or.b32  	%r200, %r199, %r198;
	setp.ge.s32 	%p22, %r200, %r193;
	mul.lo.s32 	%r500, %r200, 12;
	cvt.u64.u32 	%rd13, %r500;
	add.s64 	%rd5, %rd12, %rd13;
	mov.u32 	%r770, %r782;
	mov.u32 	%r771, %r783;
	mov.u32 	%r772, %r784;
	@%p22 bra 	$L__BB2_53;
	ld.global.u32 	%r772, [%rd5];
	ld.global.u32 	%r771, [%rd5+4];
	ld.global.u32 	%r770, [%rd5+8];
$L__BB2_53:
	add.s32 	%r207, %r200, 32;
	setp.ge.s32 	%p23, %r207, %r193;
	mov.u32 	%r773, %r782;
	mov.u32 	%r774, %r783;
	mov.u32 	%r775, %r784;
	@%p23 bra 	$L__BB2_55;
	ld.global.u32 	%r775, [%rd5+384];
	ld.global.u32 	%r774, [%rd5+388];
	ld.global.u32 	%r773, [%rd5+392];
$L__BB2_55:
	add.s32 	%r214, %r200, 64;
	setp.ge.s32 	%p24, %r214, %r193;
	mov.u32 	%r776, %r782;
	mov.u32 	%r777, %r783;
	mov.u32 	%r778, %r784;
	@%p24 bra 	$L__BB2_57;
	ld.global.u32 	%r778, [%rd5+768];
	ld.global.u32 	%r777, [%rd5+772];
	ld.global.u32 	%r776, [%rd5+776];
$L__BB2_57:
	add.s32 	%r221, %r200, 96;
	setp.ge.s32 	%p25, %r221, %r193;
	mov.u32 	%r779, %r782;
	mov.u32 	%r780, %r783;
	mov.u32 	%r781, %r784;
	@%p25 bra 	$L__BB2_59;
	ld.global.u32 	%r781, [%rd5+1152];
	ld.global.u32 	%r780, [%rd5+1156];
	ld.global.u32 	%r779, [%rd5+1160];
$L__BB2_59:
	add.s32 	%r228, %r200, 128;
	setp.ge.s32 	%p26, %r228, %r193;
	@%p26 bra 	$L__BB2_61;
	ld.global.u32 	%r784, [%rd5+1536];
	ld.global.u32 	%r783, [%rd5+1540];
	ld.global.u32 	%r782, [%rd5+1544];
$L__BB2_61:
	// begin inline asm
	mov.u32 %r501, %laneid;
	// end inline asm
	shr.u32 	%r502, %r194, 5;
	mad.lo.s32 	%r503, %r502, 160, %r501;
	mov.u32 	%r504, _ZZN3cub18CUB_300001_SM_10006detail10merge_sort30DeviceMergeSortBlockSortKernelINS2_10policy_hubIN6thrust24THRUST_300001_SM_1000_NS10device_ptrI4EdgeEEE9Policy600ES9_PNS0_8NullTypeES9_SD_j14EdgeComparatorS8_SC_EEvbT0_T1_T2_T3_T4_PT6_PT7_T5_NS1_7vsmem_tEE19static_temp_storage;
	mad.lo.s32 	%r235, %r503, 12, %r504;
	st.shared.u32 	[%r235], %r772;
	st.shared.u32 	[%r235+4], %r771;
	st.shared.u32 	[%r235+8], %r770;
	st.shared.u32 	[%r235+384], %r775;
	st.shared.u32 	[%r235+388], %r774;
	st.shared.u32 	[%r235+392], %r773;
	st.shared.u32 	[%r235+768], %r778;
	st.shared.u32 	[%r235+772], %r777;
	st.shared.u32 	[%r235+776], %r776;
	st.shared.u32 	[%r235+1152], %r781;
	st.shared.u32 	[%r235+1156], %r780;
	st.shared.u32 	[%r235+1160], %r779;
	st.shared.u32 	[%r235+1536], %r784;
	st.shared.u32 	[%r235+1540], %r783;
	st.shared.u32 	[%r235+1544], %r782;
	bar.warp.sync 	-1;
	mad.lo.s32 	%r236, %r501, 48, %r235;
	ld.shared.u32 	%r832, [%r236];
	ld.shared.u32 	%r831, [%r236+4];
	ld.shared.u32 	%r830, [%r236+8];
	ld.shared.u32 	%r240, [%r236+12];
	ld.shared.u32 	%r241, [%r236+16];
	ld.shared.u32 	%r242, [%r236+20];
	ld.shared.u32 	%r243, [%r236+24];
	ld.shared.u32 	%r244, [%r236+28];
	ld.shared.u32 	%r245, [%r236+32];
	ld.shared.u32 	%r246, [%r236+36];
	ld.shared.u32 	%r247, [%r236+40];
	ld.shared.u32 	%r248, [%r236+44];
	ld.shared.u32 	%r249, [%r236+48];
	ld.shared.u32 	%r250, [%r236+52];
	ld.shared.u32 	%r251, [%r236+56];
	bar.sync 	0;
	// begin inline asm
	griddepcontrol.launch_dependents;
	// end inline asm
	mul.lo.s32 	%r252, %r194, 5;
	add.s32 	%r505, %r252, 1;
	setp.ge.u32 	%p27, %r505, %r193;
	mov.u32 	%r866, %r830;
	mov.u32 	%r867, %r831;
	mov.u32 	%r868, %r832;
	mov.u32 	%r793, %r832;
	mov.u32 	%r792, %r831;
	mov.u32 	%r791, %r830;
	@%p27 bra 	$L__BB2_63;
	setp.lt.s32 	%p28, %r830, %r242;
	selp.b32 	%r793, %r240, %r832, %p28;
	selp.b32 	%r792, %r241, %r831, %p28;
	max.s32 	%r791, %r830, %r242;
	mov.u32 	%r866, %r242;
	mov.u32 	%r867, %r241;
	mov.u32 	%r868, %r240;
$L__BB2_63:
	add.s32 	%r506, %r252, 2;
	setp.ge.u32 	%p29, %r506, %r193;
	mov.u32 	%r799, %r793;
	mov.u32 	%r798, %r792;
	mov.u32 	%r797, %r791;
	@%p29 bra 	$L__BB2_65;
	setp.lt.s32 	%p30, %r791, %r245;
	selp.b32 	%r799, %r243, %r793, %p30;
	selp.b32 	%r798, %r244, %r792, %p30;
	max.s32 	%r797, %r791, %r245;
	mov.u32 	%r791, %r245;
	mov.u32 	%r792, %r244;
	mov.u32 	%r793, %r243;
$L__BB2_65:
	add.s32 	%r507, %r252, 3;
	setp.ge.u32 	%p31, %r507, %r193;
	mov.u32 	%r800, %r799;
	mov.u32 	%r801, %r798;
	mov.u32 	%r802, %r797;
	@%p31 bra 	$L__BB2_67;
	setp.lt.s32 	%p32, %r797, %r248;
	selp.b32 	%r800, %r246, %r799, %p32;
	selp.b32 	%r801, %r247, %r798, %p32;
	max.s32 	%r802, %r797, %r248;
	mov.u32 	%r797, %r248;
	mov.u32 	%r798, %r247;
	mov.u32 	%r799, %r246;
$L__BB2_67:
	add.s32 	%r508, %r252, 4;
	setp.lt.u32 	%p33, %r508, %r193;
	selp.b32 	%r857, %r251, %r802, %p33;
	selp.b32 	%r858, %r250, %r801, %p33;
	selp.b32 	%r859, %r249, %r800, %p33;
	setp.ge.u32 	%p34, %r252, %r193;
	@%p34 bra 	$L__BB2_88;
	setp.ge.s32 	%p35, %r866, %r830;
	mov.u32 	%r818, %r866;
	mov.u32 	%r819, %r867;
	mov.u32 	%r820, %r868;
	@%p35 bra 	$L__BB2_70;
	mov.u32 	%r818, %r830;
	mov.u32 	%r819, %r831;
	mov.u32 	%r820, %r832;
	mov.u32 	%r830, %r866;
	mov.u32 	%r831, %r867;
	mov.u32 	%r832, %r868;
$L__BB2_70:
	setp.ge.s32 	%p36, %r797, %r791;
	mov.u32 	%r824, %r797;
	mov.u32 	%r825, %r798;
	mov.u32 	%r826, %r799;
	@%p36 bra 	$L__BB2_72;
	mov.u32 	%r824, %r791;
	mov.u32 	%r825, %r792;
	mov.u32 	%r826, %r793;
	mov.u32 	%r791, %r797;
	mov.u32 	%r792, %r798;
	mov.u32 	%r793, %r799;
$L__BB2_72:
	setp.ge.s32 	%p37, %r791, %r818;
	mov.u32 	%r836, %r791;
	mov.u32 	%r837, %r792;
	mov.u32 	%r838, %r793;
	@%p37 bra 	$L__BB2_74;
	mov.u32 	%r836, %r818;
	mov.u32 	%r837, %r819;
	mov.u32 	%r838, %r820;
	mov.u32 	%r818, %r791;
	mov.u32 	%r819, %r792;
	mov.u32 	%r820, %r793;
$L__BB2_74:
	setp.ge.s32 	%p38, %r857, %r824;
	mov.u32 	%r821, %r857;
	mov.u32 	%r822, %r858;
	mov.u32 	%r823, %r859;
	@%p38 bra 	$L__BB2_76;
	mov.u32 	%r821, %r824;
	mov.u32 	%r822, %r825;
	mov.u32 	%r823, %r826;
	mov.u32 	%r824, %r857;
	mov.u32 	%r825, %r858;
	mov.u32 	%r826, %r859;
$L__BB2_76:
	setp.ge.s32 	%p39, %r818, %r830;
	mov.u32 	%r842, %r818;
	mov.u32 	%r843, %r819;
	mov.u32 	%r844, %r820;
	@%p39 bra 	$L__BB2_78;
	mov.u32 	%r842, %r830;
	mov.u32 	%r843, %r831;
	mov.u32 	%r844, %r832;
	mov.u32 	%r830, %r818;
	mov.u32 	%r831, %r819;
	mov.u32 	%r832, %r820;
$L__BB2_78:
	setp.ge.s32 	%p40, %r824, %r836;
	mov.u32 	%r848, %r824;
	mov.u32 	%r849, %r825;
	mov.u32 	%r850, %r826;
	@%p40 bra 	$L__BB2_80;
	mov.u32 	%r848, %r836;
	mov.u32 	%r849, %r837;
	mov.u32 	%r850, %r838;
	mov.u32 	%r836, %r824;
	mov.u32 	%r837, %r825;
	mov.u32 	%r838, %r826;
$L__BB2_80:
	setp.ge.s32 	%p41, %r836, %r842;
	mov.u32 	%r791, %r836;
	mov.u32 	%r792, %r837;
	mov.u32 	%r793, %r838;
	@%p41 bra 	$L__BB2_82;
	mov.u32 	%r791, %r842;
	mov.u32 	%r792, %r843;
	mov.u32 	%r793, %r844;
	mov.u32 	%r842, %r836;
	mov.u32 	%r843, %r837;
	mov.u32 	%r844, %r838;
$L__BB2_82:
	setp.ge.s32 	%p42, %r821, %r848;
	mov.u32 	%r857, %r821;
	mov.u32 	%r858, %r822;
	mov.u32 	%r859, %r823;
	@%p42 bra 	$L__BB2_84;
	mov.u32 	%r857, %r848;
	mov.u32 	%r858, %r849;
	mov.u32 	%r859, %r850;
	mov.u32 	%r848, %r821;
	mov.u32 	%r849, %r822;
	mov.u32 	%r850, %r823;
$L__BB2_84:
	setp.ge.s32 	%p43, %r842, %r830;
	mov.u32 	%r866, %r842;
	mov.u32 	%r867, %r843;
	mov.u32 	%r868, %r844;
	@%p43 bra 	$L__BB2_86;
	mov.u32 	%r866, %r830;
	mov.u32 	%r867, %r831;
	mov.u32 	%r868, %r832;
	mov.u32 	%r830, %r842;
	mov.u32 	%r831, %r843;
	mov.u32 	%r832, %r844;
$L__BB2_86:
	setp.ge.s32 	%p44, %r848, %r791;
	mov.u32 	%r797, %r848;
	mov.u32 	%r798, %r849;
	mov.u32 	%r799, %r850;
	@%p44 bra 	$L__BB2_88;
	mov.u32 	%r797, %r791;
	mov.u32 	%r798, %r792;
	mov.u32 	%r799, %r793;
	mov.u32 	%r791, %r848;
	mov.u32 	%r792, %r849;
	mov.u32 	%r793, %r850;
$L__BB2_88:
	mov.b32 	%r887, 2;
$L__BB2_89:
	bar.sync 	0;
	add.s32 	%r510, %r887, -1;
	shr.u32 	%r511, %r887, 1;
	mov.u32 	%r512, _ZZN3cub18CUB_300001_SM_10006detail10merge_sort30DeviceMergeSortBlockSortKernelINS2_10policy_hubIN6thrust24THRUST_300001_SM_1000_NS10device_ptrI4EdgeEEE9Policy600ES9_PNS0_8NullTypeES9_SD_j14EdgeComparatorS8_SC_EEvbT0_T1_T2_T3_T4_PT6_PT7_T5_NS1_7vsmem_tEE19static_temp_storage;
	mad.lo.s32 	%r513, %r194, 60, %r512;
	st.shared.u32 	[%r513], %r832;
	st.shared.u32 	[%r513+4], %r831;
	st.shared.u32 	[%r513+8], %r830;
	st.shared.u32 	[%r513+12], %r868;
	st.shared.u32 	[%r513+16], %r867;
	st.shared.u32 	[%r513+20], %r866;
	st.shared.u32 	[%r513+24], %r793;
	st.shared.u32 	[%r513+28], %r792;
	st.shared.u32 	[%r513+32], %r791;
	st.shared.u32 	[%r513+36], %r799;
	st.shared.u32 	[%r513+40], %r798;
	st.shared.u32 	[%r513+44], %r797;
	st.shared.u32 	[%r513+48], %r859;
	st.shared.u32 	[%r513+52], %r858;
	st.shared.u32 	[%r513+56], %r857;
	bar.sync 	0;
	neg.s32 	%r514, %r887;
	and.b32  	%r515, %r194, %r514;
	mul.lo.s32 	%r516, %r515, 5;
	mul.lo.s32 	%r517, %r511, 5;
	and.b32  	%r518, %r510, %r194;
	mul.lo.s32 	%r519, %r518, 5;
	min.s32 	%r368, %r519, %r193;
	min.s32 	%r369, %r516, %r193;
	add.s32 	%r520, %r369, %r517;
	min.s32 	%r370, %r520, %r193;
	add.s32 	%r521, %r370, %r517;
	min.s32 	%r371, %r521, %r193;
	sub.s32 	%r522, %r370, %r369;
	sub.s32 	%r523, %r371, %r370;
	setp.lt.s32 	%p45, %r368, %r523;
	sub.s32 	%r524, %r368, %r523;
	selp.b32 	%r890, 0, %r524, %p45;
	min.s32 	%r888, %r522, %r368;
	setp.ge.s32 	%p46, %r890, %r888;
	@%p46 bra 	$L__BB2_92;
	add.s32 	%r374, %r370, %r368;
$L__BB2_91:
	sub.s32 	%r525, %r888, %r890;
	shr.u32 	%r526, %r525, 31;
	add.s32 	%r527, %r525, %r526;
	shr.s32 	%r528, %r527, 1;
	add.s32 	%r529, %r528, %r890;
	add.s32 	%r530, %r529, %r369;
	mad.lo.s32 	%r532, %r530, 12, %r512;
	ld.shared.u32 	%r533, [%r532+8];
	not.b32 	%r534, %r529;
	add.s32 	%r535, %r374, %r534;
	mad.lo.s32 	%r536, %r535, 12, %r512;
	ld.shared.u32 	%r537, [%r536+8];
	setp.lt.s32 	%p47, %r537, %r533;
	add.s32 	%r538, %r529, 1;
	selp.b32 	%r890, %r890, %r538, %p47;
	selp.b32 	%r888, %r529, %r888, %p47;
	setp.lt.s32 	%p48, %r890, %r888;
	@%p48 bra 	$L__BB2_91;
$L__BB2_92:
	add.s32 	%r380, %r890, %r369;
	add.s32 	%r539, %r370, %r368;
	sub.s32 	%r381, %r539, %r890;
	mad.lo.s32 	%r382, %r380, 12, %r512;
	ld.shared.u32 	%r900, [%r382];
	ld.shared.u32 	%r901, [%r382+4];
	ld.shared.u32 	%r902, [%r382+8];
	mad.lo.s32 	%r386, %r381, 12, %r512;
	ld.shared.u32 	%r891, [%r386];
	ld.shared.u32 	%r892, [%r386+4];
	ld.shared.u32 	%r893, [%r386+8];
	setp.ge.s32 	%p50, %r381, %r371;
	mov.pred 	%p132, 0;
	@%p50 bra 	$L__BB2_94;
	setp.ge.s32 	%p51, %r380, %r370;
	setp.lt.s32 	%p52, %r893, %r902;
	or.pred  	%p132, %p51, %p52;
$L__BB2_94:
	selp.b32 	%r830, %r893, %r902, %p132;
	selp.b32 	%r831, %r892, %r901, %p132;
	selp.b32 	%r832, %r891, %r900, %p132;
	selp.u32 	%r541, 1, 0, %p132;
	add.s32 	%r393, %r381, %r541;
	not.pred 	%p53, %p132;
	selp.u32 	%r542, 1, 0, %p53;
	add.s32 	%r394, %r380, %r542;
	@%p53 bra 	$L__BB2_96;
	ld.shared.u32 	%r891, [%r386+12];
	ld.shared.u32 	%r892, [%r386+16];
	ld.shared.u32 	%r893, [%r386+20];
	bra.uni 	$L__BB2_97;
$L__BB2_96:
	ld.shared.u32 	%r900, [%r382+12];
	ld.shared.u32 	%r901, [%r382+16];
	ld.shared.u32 	%r902, [%r382+20];
$L__BB2_97:
	setp.ge.s32 	%p55, %r393, %r371;
	mov.pred 	%p133, 0;
	@%p55 bra 	$L__BB2_99;
	setp.ge.s32 	%p56, %r394, %r370;
	setp.lt.s32 	%p57, %r893, %r902;
	or.pred  	%p133, %p56, %p57;
$L__BB2_99:
	selp.b32 	%r866, %r893, %r902, %p133;
	selp.b32 	%r867, %r892, %r901, %p133;
	selp.b32 	%r868, %r891, %r900, %p133;
	selp.u32 	%r543, 1, 0, %p133;
	add.s32 	%r410, %r393, %r543;
	not.pred 	%p58, %p133;
	selp.u32 	%r544, 1, 0, %p58;
	add.s32 	%r411, %r394, %r544;
	@%p133 bra 	$L__BB2_101;
	mov.u32 	%r545, _ZZN3cub18CUB_300001_SM_10006detail10merge_sort30DeviceMergeSortBlockSortKernelINS2_10policy_hubIN6thrust24THRUST_300001_SM_1000_NS10device_ptrI4EdgeEEE9Policy600ES9_PNS0_8NullTypeES9_SD_j14EdgeComparatorS8_SC_EEvbT0_T1_T2_T3_T4_PT6_PT7_T5_NS1_7vsmem_tEE19static_temp_storage;
	mad.lo.s32 	%r546, %r411, 12, %r545;
	ld.shared.u32 	%r900, [%r546];
	ld.shared.u32 	%r901, [%r546+4];
	ld.shared.u32 	%r902, [%r546+8];
	bra.uni 	$L__BB2_102;
$L__BB2_101:
	mov.u32 	%r547, _ZZN3cub18CUB_300001_SM_10006detail10merge_sort30DeviceMergeSortBlockSortKernelINS2_10policy_hubIN6thrust24THRUST_300001_SM_1000_NS10device_ptrI4EdgeEEE9Policy600ES9_PNS0_8NullTypeES9_SD_j14EdgeComparatorS8_SC_EEvbT0_T1_T2_T3_T4_PT6_PT7_T5_NS1_7vsmem_tEE19static_temp_storage;
	mad.lo.s32 	%r548, %r410, 12, %r547;
	ld.shared.u32 	%r891, [%r548];
	ld.shared.u32 	%r892, [%r548+4];
	ld.shared.u32 	%r893, [%r548+8];
$L__BB2_102:
	setp.ge.s32 	%p60, %r410, %r371;
	mov.pred 	%p134, 0;
	@%p60 bra 	$L__BB2_104;
	setp.ge.s32 	%p61, %r411, %r370;
	setp.lt.s32 	%p62, %r893, %r902;
	or.pred  	%p134, %p61, %p62;
$L__BB2_104:
	selp.b32 	%r791, %r893, %r902, %p134;
	selp.b32 	%r792, %r892, %r901, %p134;
	selp.b32 	%r793, %r891, %r900, %p134;
	selp.u32 	%r549, 1, 0, %p134;
	add.s32 	%r427, %r410, %r549;
	not.pred 	%p63, %p134;
	selp.u32 	%r550, 1, 0, %p63;
	add.s32 	%r428, %r411, %r550;
	@%p134 bra 	$L__BB2_106;
	mov.u32 	%r551, _ZZN3cub18CUB_300001_SM_10006detail10merge_sort30DeviceMergeSortBlockSortKernelINS2_10policy_hubIN6thrust24THRUST_300001_SM_1000_NS10device_ptrI4EdgeEEE9Policy600ES9_PNS0_8NullTypeES9_SD_j14EdgeComparatorS8_SC_EEvbT0_T1_T2_T3_T4_PT6_PT7_T5_NS1_7vsmem_tEE19static_temp_storage;
	mad.lo.s32 	%r552, %r428, 12, %r551;
	ld.shared.u32 	%r900, [%r552];
	ld.shared.u32 	%r901, [%r552+4];
	ld.shared.u32 	%r902, [%r552+8];
	bra.uni 	$L__BB2_107;
$L__BB2_106:
	mov.u32 	%r553, _ZZN3cub18CUB_300001_SM_10006detail10merge_sort30DeviceMergeSortBlockSortKernelINS2_10policy_hubIN6thrust24THRUST_300001_SM_1000_NS10device_ptrI4EdgeEEE9Policy600ES9_PNS0_8NullTypeES9_SD_j14EdgeComparatorS8_SC_EEvbT0_T1_T2_T3_T4_PT6_PT7_T5_NS1_7vsmem_tEE19static_temp_storage;
	mad.lo.s32 	%r554, %r427, 12, %r553;
	ld.shared.u32 	%r891, [%r554];
	ld.shared.u32 	%r892, [%r554+4];
	ld.shared.u32 	%r893, [%r554+8];
$L__BB2_107:
	setp.ge.s32 	%p65, %r427, %r371;
	mov.pred 	%p135, 0;
	@%p65 bra 	$L__BB2_109;
	setp.ge.s32 	%p66, %r428, %r370;
	setp.lt.s32 	%p67, %r893, %r902;
	or.pred  	%p135, %p66, %p67;
$L__BB2_109:
	selp.b32 	%r797, %r893, %r902, %p135;
	selp.b32 	%r798, %r892, %r901, %p135;
	selp.b32 	%r799, %r891, %r900, %p135;
	selp.u32 	%r555, 1, 0, %p135;
	add.s32 	%r444, %r427, %r555;
	not.pred 	%p68, %p135;
	selp.u32 	%r556, 1, 0, %p68;
	add.s32 	%r445, %r428, %r556;
	@%p135 bra 	$L__BB2_111;
	mov.u32 	%r557, _ZZN3cub18CUB_300001_SM_10006detail10merge_sort30DeviceMergeSortBlockSortKernelINS2_10policy_hubIN6thrust24THRUST_300001_SM_1000_NS10device_ptrI4EdgeEEE9Policy600ES9_PNS0_8NullTypeES9_SD_j14EdgeComparatorS8_SC_EEvbT0_T1_T2_T3_T4_PT6_PT7_T5_NS1_7vsmem_tEE19static_temp_storage;
	mad.lo.s32 	%r558, %r445, 12, %r557;
	ld.shared.u32 	%r900, [%r558];
	ld.shared.u32 	%r901, [%r558+4];
	ld.shared.u32 	%r902, [%r558+8];
	bra.uni 	$L__BB2_112;
$L__BB2_111:
	mov.u32 	%r559, _ZZN3cub18CUB_300001_SM_10006detail10merge_sort30DeviceMergeSortBlockSortKernelINS2_10policy_hubIN6thrust24THRUST_300001_SM_1000_NS10device_ptrI4EdgeEEE9Policy600ES9_PNS0_8NullTypeES9_SD_j14EdgeComparatorS8_SC_EEvbT0_T1_T2_T3_T4_PT6_PT7_T5_NS1_7vsmem_tEE19static_temp_storage;
	mad.lo.s32 	%r560, %r444, 12, %r559;
	ld.shared.u32 	%r891, [%r560];
	ld.shared.u32 	%r892, [%r560+4];
	ld.shared.u32 	%r893, [%r560+8];
$L__BB2_112:
	setp.ge.s32 	%p70, %r444, %r371;
	mov.pred 	%p136, 0;
	@%p70 bra 	$L__BB2_114;
	setp.ge.s32 	%p71, %r445, %r370;
	setp.lt.s32 	%p72, %r893, %r902;
	or.pred  	%p136, %p71, %p72;
$L__BB2_114:
	selp.b32 	%r857, %r893, %r902, %p136;
	selp.b32 	%r858, %r892, %r901, %p136;
	selp.b32 	%r859, %r891, %r900, %p136;
	shl.b32 	%r461, %r887, 1;
	setp.lt.u32 	%p73, %r887, 129;
	mov.u32 	%r887, %r461;
	@%p73 bra 	$L__BB2_89;
	ld.param.s8 	%rs2, [_ZN3cub18CUB_300001_SM_10006detail10merge_sort30DeviceMergeSortBlockSortKernelINS2_10policy_hubIN6thrust24THRUST_300001_SM_1000_NS10device_ptrI4EdgeEEE9Policy600ES9_PNS0_8NullTypeES9_SD_j14EdgeComparatorS8_SC_EEvbT0_T1_T2_T3_T4_PT6_PT7_T5_NS1_7vsmem_tE_param_0];
	bar.sync 	0;
	setp.eq.s16 	%p74, %rs2, 0;
	@%p74 bra 	$L__BB2_128;
	st.shared.u32 	[%r236], %r832;
	st.shared.u32 	[%r236+4], %r831;
	st.shared.u32 	[%r236+8], %r830;
	st.shared.u32 	[%r236+12], %r868;
	st.shared.u32 	[%r236+16], %r867;
	st.shared.u32 	[%r236+20], %r866;
	st.shared.u32 	[%r236+24], %r793;
	st.shared.u32 	[%r236+28], %r792;
	st.shared.u32 	[%r236+32], %r791;
	st.shared.u32 	[%r236+36], %r799;
	st.shared.u32 	[%r236+40], %r798;
	st.shared.u32 	[%r236+44], %r797;
	st.shared.u32 	[%r236+48], %r859;
	st.shared.u32 	[%r236+52], %r858;
	st.shared.u32 	[%r236+56], %r857;
	bar.warp.sync 	-1;
	ld.shared.u32 	%r462, [%r235];
	ld.shared.u32 	%r463, [%r235+4];
	ld.shared.u32 	%r464, [%r235+8];
	ld.shared.u32 	%r465, [%r235+384];
	ld.shared.u32 	%r466, [%r235+388];
	ld.shared.u32 	%r467, [%r235+392];
	ld.shared.u32 	%r468, [%r235+768];
	ld.shared.u32 	%r469, [%r235+772];
	ld.shared.u32 	%r470, [%r235+776];
	ld.shared.u32 	%r471, [%r235+1152];
	ld.shared.u32 	%r472, [%r235+1156];
	ld.shared.u32 	%r473, [%r235+1160];
	ld.shared.u32 	%r474, [%r235+1536];
	ld.shared.u32 	%r475, [%r235+1540];
	ld.shared.u32 	%r476, [%r235+1544];
	setp.eq.s32 	%p75, %r194, 0;
	@%p75 bra 	$L__BB2_117;
	bra.uni 	$L__BB2_118;
$L__BB2_117:
	st.volatile.shared.u32 	[_ZZN3cub18CUB_300001_SM_10006detail10merge_sort30DeviceMergeSortBlockSortKernelINS2_10policy_hubIN6thrust24THRUST_300001_SM_1000_NS10device_ptrI4EdgeEEE9Policy600ES9_PNS0_8NullTypeES9_SD_j14EdgeComparatorS8_SC_EEvbT0_T1_T2_T3_T4_PT6_PT7_T5_NS1_7vsmem_tEE19static_temp_storage+15360], %r193;
$L__BB2_118:
	bar.sync 	0;
	ld.volatile.shared.u32 	%r492, [_ZZN3cub18CUB_300001_SM_10006detail10merge_sort30DeviceMergeSortBlockSortKernelINS2_10policy_hubIN6thrust24THRUST_300001_SM_1000_NS10device_ptrI4EdgeEEE9Policy600ES9_PNS0_8NullTypeES9_SD_j14EdgeComparatorS8_SC_EEvbT0_T1_T2_T3_T4_PT6_PT7_T5_NS1_7vsmem_tEE19static_temp_storage+15360];
	cvt.u64.u32 	%rd14, %r199;
	mov.u32 	%r561, %ctaid.x;
	mul.lo.s32 	%r562, %r561, 1280;
	or.b32  	%r563, %r198, %r562;
	cvt.u64.u32 	%rd15, %r563;
	add.s64 	%rd16, %rd15, %rd14;
	setp.ge.s32 	%p76, %r200, %r492;
	mad.lo.s64 	%rd6, %rd16, 12, %rd2;
	@%p76 bra 	$L__BB2_120;
	st.global.u32 	[%rd6], %r462;
	st.global.u32 	[%rd6+4], %r463;
	st.global.u32 	[%rd6+8], %r464;
$L__BB2_120:
	setp.ge.s32 	%p77, %r207, %r492;
	@%p77 bra 	$L__BB2_122;
	st.global.u32 	[%rd6+384], %r465;
	st.global.u32 	[%rd6+388], %r466;
	st.global.u32 	[%rd6+392], %r467;
$L__BB2_122:
	setp.ge.s32 	%p78, %r214, %r492;
	@%p78 bra 	$L__BB2_124;
	st.global.u32 	[%rd6+768], %r468;
	st.global.u32 	[%rd6+772], %r469;
	st.global.u32 	[%rd6+776], %r470;
$L__BB2_124:
	setp.ge.s32 	%p79, %r221, %r492;
	@%p79 bra 	$L__BB2_126;
	st.global.u32 	[%rd6+1152], %r471;
	st.global.u32 	[%rd6+1156], %r472;
	st.global.u32 	[%rd6+1160], %r473;
$L__BB2_126:
	setp.ge.s32 	%p80, %r228, %r492;
	@%p80 bra 	$L__BB2_140;
	st.global.u32 	[%rd6+1536], %r474;
	st.global.u32 	[%rd6+1540], %r475;
	st.global.u32 	[%rd6+1544], %r476;
	bra.uni 	$L__BB2_140;
$L__BB2_128:
	st.shared.u32 	[%r236], %r832;
	st.shared.u32 	[%r236+4], %r831;
	st.shared.u32 	[%r236+8], %r830;
	st.shared.u32 	[%r236+12], %r868;
	st.shared.u32 	[%r236+16], %r867;
	st.shared.u32 	[%r236+20], %r866;
	st.shared.u32 	[%r236+24], %r793;
	st.shared.u32 	[%r236+28], %r792;
	st.shared.u32 	[%r236+32], %r791;
	st.shared.u32 	[%r236+36], %r799;
	st.shared.u32 	[%r236+40], %r798;
	st.shared.u32 	[%r236+44], %r797;
	st.shared.u32 	[%r236+48], %r859;
	st.shared.u32 	[%r236+52], %r858;
	st.shared.u32 	[%r236+56], %r857;
	bar.warp.sync 	-1;
	ld.shared.u32 	%r477, [%r235];
	ld.shared.u32 	%r478, [%r235+4];
	ld.shared.u32 	%r479, [%r235+8];
	ld.shared.u32 	%r480, [%r235+384];
	ld.shared.u32 	%r481, [%r235+388];
	ld.shared.u32 	%r482, [%r235+392];
	ld.shared.u32 	%r483, [%r235+768];
	ld.shared.u32 	%r484, [%r235+772];
	ld.shared.u32 	%r485, [%r235+776];
	ld.shared.u32 	%r486, [%r235+1152];
	ld.shared.u32 	%r487, [%r235+1156];
	ld.shared.u32 	%r488, [%r235+1160];
	ld.shared.u32 	%r489, [%r235+1536];
	ld.shared.u32 	%r490, [%r235+1540];
	ld.shared.u32 	%r491, [%r235+1544];
	setp.eq.s32 	%p81, %r194, 0;
	@%p81 bra 	$L__BB2_129;
	bra.uni 	$L__BB2_130;
$L__BB2_129:
	st.volatile.shared.u32 	[_ZZN3cub18CUB_300001_SM_10006detail10merge_sort30DeviceMergeSortBlockSortKernelINS2_10policy_hubIN6thrust24THRUST_300001_SM_1000_NS10device_ptrI4EdgeEEE9Policy600ES9_PNS0_8NullTypeES9_SD_j14EdgeComparatorS8_SC_EEvbT0_T1_T2_T3_T4_PT6_PT7_T5_NS1_7vsmem_tEE19static_temp_storage+15360], %r193;
$L__BB2_130:
	ld.param.u64 	%rd29, [_ZN3cub18CUB_300001_SM_10006detail10merge_sort30DeviceMergeSortBlockSortKernelINS2_10policy_hubIN6thrust24THRUST_300001_SM_1000_NS10device_ptrI4EdgeEEE9Policy600ES9_PNS0_8NullTypeES9_SD_j14EdgeComparatorS8_SC_EEvbT0_T1_T2_T3_T4_PT6_PT7_T5_NS1_7vsmem_tE_param_6];
	bar.sync 	0;
	ld.volatile.shared.u32 	%r493, [_ZZN3cub18CUB_300001_SM_10006detail10merge_sort30DeviceMergeSortBlockSortKernelINS2_10policy_hubIN6thrust24THRUST_300001_SM_1000_NS10device_ptrI4EdgeEEE9Policy600ES9_PNS0_8NullTypeES9_SD_j14EdgeComparatorS8_SC_EEvbT0_T1_T2_T3_T4_PT6_PT7_T5_NS1_7vsmem_tEE19static_temp_storage+15360];
	setp.ge.s32 	%p82, %r200, %r493;
	cvt.u64.u32 	%rd17, %r200;
	add.s64 	%rd18, %rd17, %rd4;
	cvta.to.global.u64 	%rd19, %rd29;
	mad.lo.s64 	%rd7, %rd18, 12, %rd19;
	@%p82 bra 	$L__BB2_132;
	st.global.u32 	[%rd7], %r477;
	st.global.u32 	[%rd7+4], %r478;
	st.global.u32 	[%rd7+8], %r479;
$L__BB2_132:
	setp.ge.s32 	%p83, %r207, %r493;
	@%p83 bra 	$L__BB2_134;
	st.global.u32 	[%rd7+384], %r480;
	st.global.u32 	[%rd7+388], %r481;
	st.global.u32 	[%rd7+392], %r482;
$L__BB2_134:
	setp.ge.s32 	%p84, %r214, %r493;
	@%p84 bra 	$L__BB2_136;
	st.global.u32 	[%rd7+768], %r483;
	st.global.u32 	[%rd7+772], %r484;
	st.global.u32 	[%rd7+776], %r485;
$L__BB2_136:
	setp.ge.s32 	%p85, %r221, %r493;
	@%p85 bra 	$L__BB2_138;
	st.global.u32 	[%rd7+1152], %r486;
	st.global.u32 	[%rd7+1156], %r487;
	st.global.u32 	[%rd7+1160], %r488;
$L__BB2_138:
	setp.ge.s32 	%p86, %r228, %r493;
	@%p86 bra 	$L__BB2_140;
	st.global.u32 	[%rd7+1536], %r489;
	st.global.u32 	[%rd7+1540], %r490;
	st.global.u32 	[%rd7+1544], %r491;
$L__BB2_140:
	ret;

}
	// .globl	_ZN3cub18CUB_300001_SM_10006detail10merge_sort30DeviceMergeSortPartitionKernelIN6thrust24THRUST_300001_SM_1000_NS10device_ptrI4EdgeEEj14EdgeComparatorS7_EEvbT_PT2_T0_SD_PSD_T1_SD_i
.visible .entry _ZN3cub18CUB_300001_SM_10006detail10merge_sort30DeviceMergeSortPartitionKernelIN6thrust24THRUST_300001_SM_1000_NS10device_ptrI4EdgeEEj14EdgeComparatorS7_EEvbT_PT2_T0_SD_PSD_T1_SD_i(
	.param .u8 _ZN3cub18CUB_300001_SM_10006detail10merge_sort30DeviceMergeSortPartitionKernelIN6thrust24THRUST_300001_SM_1000_NS10device_ptrI4EdgeEEj14EdgeComparatorS7_EEvbT_PT2_T0_SD_PSD_T1_SD_i_param_0,
	.param .align 8 .b8 _ZN3cub18CUB_300001_SM_10006detail10merge_sort30DeviceMergeSortPartitionKernelIN6thrust24THRUST_300001_SM_1000_NS10device_ptrI4EdgeEEj14EdgeComparatorS7_EEvbT_PT2_T0_SD_PSD_T1_SD_i_param_1[8],
	.param .u64 .ptr .align 1 _ZN3cub18CUB_300001_SM_10006detail10merge_sort30DeviceMergeSortPartitionKernelIN6thrust24THRUST_300001_SM_1000_NS10device_ptrI4EdgeEEj14EdgeComparatorS7_EEvbT_PT2_T0_SD_PSD_T1_SD_i_param_2,
	.param .u32 _ZN3cub18CUB_300001_SM_10006detail10merge_sort30DeviceMergeSortPartitionKernelIN6thrust24THRUST_300001_SM_1000_NS10device_ptrI4EdgeEEj14EdgeComparatorS7_EEvbT_PT2_T0_SD_PSD_T1_SD_i_param_3,
	.param .u32 _ZN3cub18CUB_300001_SM_10006detail10merge_sort30DeviceMergeSortPartitionKernelIN6thrust24THRUST_300001_SM_1000_NS10device_ptrI4EdgeEEj14EdgeComparatorS7_EEvbT_PT2_T0_SD_PSD_T1_SD_i_param_4,
	.param .u64 .ptr .align 1 _ZN3cub18CUB_300001_SM_10006detail10merge_sort30DeviceMergeSortPartitionKernelIN6thrust24THRUST_300001_SM_1000_NS10device_ptrI4EdgeEEj14EdgeComparatorS7_EEvbT_PT2_T0_SD_PSD_T1_SD_i_param_5,
	.param .align 1 .b8 _ZN3cub18CUB_300001_SM_10006detail10merge_sort30DeviceMergeSortPartitionKernelIN6thrust24THRUST_300001_SM_1000_NS10device_ptrI4EdgeEEj14EdgeComparatorS7_EEvbT_PT2_T0_SD_PSD_T1_SD_i_param_6[1],
	.param .u32 _ZN3cub18CUB_300001_SM_10006detail10merge_sort30DeviceMergeSortPartitionKernelIN6thrust24THRUST_300001_SM_1000_NS10device_ptrI4EdgeEEj14EdgeComparatorS7_EEvbT_PT2_T0_SD_PSD_T1_SD_i_param_7,
	.param .u32 _ZN3cub18CUB_300001_SM_10006detail10merge_sort30DeviceMergeSortPartitionKernelIN6thrust24THRUST_300001_SM_1000_NS10device_ptrI4EdgeEEj14EdgeComparatorS7_EEvbT_PT2_T0_SD_PSD_T1_SD_i_param_8
)
{
	.reg .pred 	%p<10>;
	.reg .b16 	%rs<2>;
	.reg .b32 	%r<70>;
	.reg .b64 	%rd<28>;

	ld.param.u64 	%rd9, [_ZN3cub18CUB_300001_SM_10006detail10merge_sort30DeviceMergeSortPartitionKernelIN6thrust24THRUST_300001_SM_1000_NS10device_ptrI4EdgeEEj14EdgeComparatorS7_EEvbT_PT2_T0_SD_PSD_T1_SD_i_param_1];
	ld.param.s8 	%rs1, [_ZN3cub18CUB_300001_SM_10006detail10merge_sort30DeviceMergeSortPartitionKernelIN6thrust24THRUST_300001_SM_1000_NS10device_ptrI4EdgeEEj14EdgeComparatorS7_EEvbT_PT2_T0_SD_PSD_T1_SD_i_param_0];
	ld.param.u64 	%rd10, [_ZN3cub18CUB_300001_SM_10006detail10merge_sort30DeviceMergeSortPartitionKernelIN6thrust24THRUST_300001_SM_1000_NS10device_ptrI4EdgeEEj14EdgeComparatorS7_EEvbT_PT2_T0_SD_PSD_T1_SD_i_param_2];
	ld.param.u32 	%r20, [_ZN3cub18CUB_300001_SM_10006detail10merge_sort30DeviceMergeSortPartitionKernelIN6thrust24THRUST_300001_SM_1000_NS10device_ptrI4EdgeEEj14EdgeComparatorS7_EEvbT_PT2_T0_SD_PSD_T1_SD_i_param_3];
	ld.param.u32 	%r21, [_ZN3cub18CUB_300001_SM_10006detail10merge_sort30DeviceMergeSortPartitionKernelIN6thrust24THRUST_300001_SM_1000_NS10device_ptrI4EdgeEEj14EdgeComparatorS7_EEvbT_PT2_T0_SD_PSD_T1_SD_i_param_4];
	ld.param.u64 	%rd11, [_ZN3cub18CUB_300001_SM_10006detail10merge_sort30DeviceMergeSortPartitionKernelIN6thrust24THRUST_300001_SM_1000_NS10device_ptrI4EdgeEEj14EdgeComparatorS7_EEvbT_PT2_T0_SD_PSD_T1_SD_i_param_5];
	ld.param.u32 	%r22, [_ZN3cub18CUB_300001_SM_10006detail10merge_sort30DeviceMergeSortPartitionKernelIN6thrust24THRUST_300001_SM_1000_NS10device_ptrI4EdgeEEj14EdgeComparatorS7_EEvbT_PT2_T0_SD_PSD_T1_SD_i_param_7];
	ld.param.u32 	%r23, [_ZN3cub18CUB_300001_SM_10006detail10merge_sort30DeviceMergeSortPartitionKernelIN6thrust24THRUST_300001_SM_1000_NS10device_ptrI4EdgeEEj14EdgeComparatorS7_EEvbT_PT2_T0_SD_PSD_T1_SD_i_param_8];
	cvta.to.global.u64 	%rd1, %rd11;
	mov.u32 	%r24, %ntid.x;
	mov.u32 	%r25, %ctaid.x;
	mov.u32 	%r26, %tid.x;
	mad.lo.s32 	%r1, %r24, %r25, %r26;
	setp.ge.u32 	%p1, %r1, %r21;
	@%p1 bra 	$L__BB3_11;
	shr.u32 	%r27, %r22, 1;
	add.s32 	%r2, %r22, -1;
	neg.s32 	%r28, %r22;
	and.b32  	%r29, %r1, %r28;
	mul.lo.s32 	%r30, %r23, %r29;
	mul.lo.s32 	%r31, %r23, %r27;
	min.u32 	%r3, %r30, %r20;
	not.b32 	%r32, %r30;
	min.u32 	%r33, %r31, %r32;
	add.s32 	%r34, %r33, %r30;
	min.u32 	%r4, %r34, %r20;
	not.b32 	%r35, %r4;
	min.u32 	%r36, %r31, %r35;
	add.s32 	%r37, %r36, %r4;
	min.u32 	%r5, %r37, %r20;
	// begin inline asm
	griddepcontrol.wait;
	// end inline asm
	add.s32 	%r38, %r1, 1;
	setp.ne.s32 	%p2, %r38, %r21;
	@%p2 bra 	$L__BB3_3;
	mul.wide.u32 	%rd26, %r1, 4;
	add.s64 	%rd27, %rd1, %rd26;
	st.global.u32 	[%rd27], %r4;
	bra.uni 	$L__BB3_11;
$L__BB3_3:
	sub.s32 	%r39, %r5, %r3;
	and.b32  	%r40, %r2, %r1;
	mul.lo.s32 	%r41, %r40, %r23;
	min.u32 	%r6, %r41, %r39;
	setp.eq.s16 	%p3, %rs1, 0;
	@%p3 bra 	$L__BB3_7;
	sub.s32 	%r42, %r4, %r3;
	sub.s32 	%r43, %r5, %r4;
	max.u32 	%r44, %r6, %r43;
	sub.s32 	%r69, %r44, %r43;
	min.u32 	%r65, %r42, %r6;
	setp.ge.u32 	%p4, %r69, %r65;
	@%p4 bra 	$L__BB3_10;
	cvta.to.global.u64 	%rd3, %rd9;
	cvt.u64.u32 	%rd4, %r4;
	cvt.u64.u32 	%rd5, %r3;
$L__BB3_6:
	sub.s32 	%r45, %r65, %r69;
	shr.u32 	%r46, %r45, 1;
	add.s32 	%r47, %r46, %r69;
	cvt.u64.u32 	%rd12, %r47;
	add.s64 	%rd13, %rd12, %rd5;
	mad.lo.s64 	%rd14, %rd13, 12, %rd3;
	ld.global.u32 	%r48, [%rd14+8];
	not.b32 	%r49, %r47;
	add.s32 	%r50, %r6, %r49;
	cvt.u64.u32 	%rd15, %r50;
	add.s64 	%rd16, %rd15, %rd4;
	mad.lo.s64 	%rd17, %rd16, 12, %rd3;
	ld.global.u32 	%r51, [%rd17+8];
	setp.lt.s32 	%p5, %r51, %r48;
	add.s32 	%r52, %r47, 1;
	selp.b32 	%r69, %r69, %r52, %p5;
	selp.b32 	%r65, %r47, %r65, %p5;
	setp.lt.u32 	%p6, %r69, %r65;
	@%p6 bra 	$L__BB3_6;
	bra.uni 	$L__BB3_10;
$L__BB3_7:
	sub.s32 	%r53, %r4, %r3;
	sub.s32 	%r54, %r5, %r4;
	max.u32 	%r55, %r6, %r54;
	sub.s32 	%r69, %r55, %r54;
	min.u32 	%r67, %r53, %r6;
	setp.ge.u32 	%p7, %r69, %r67;
	@%p7 bra 	$L__BB3_10;
	cvta.to.global.u64 	%rd6, %rd10;
	cvt.u64.u32 	%rd7, %r4;
	cvt.u64.u32 	%rd8, %r3;
$L__BB3_9:
	sub.s32 	%r56, %r67, %r69;
	shr.u32 	%r57, %r56, 1;
	add.s32 	%r58, %r57, %r69;
	cvt.u64.u32 	%rd18, %r58;
	add.s64 	%rd19, %rd18, %rd8;
	mad.lo.s64 	%rd20, %rd19, 12, %rd6;
	ld.global.u32 	%r59, [%rd20+8];
	not.b32 	%r60, %r58;
	add.s32 	%r61, %r6, %r60;
	cvt.u64.u32 	%rd21, %r61;
	add.s64 	%rd22, %rd21, %rd7;
	mad.lo.s64 	%rd23, %rd22, 12, %rd6;
	ld.global.u32 	%r62, [%rd23+8];
	setp.lt.s32 	%p8, %r62, %r59;
	add.s32 	%r63, %r58, 1;
	selp.b32 	%r69, %r69, %r63, %p8;
	selp.b32 	%r67, %r58, %r67, %p8;
	setp.lt.u32 	%p9, %r69, %r67;
	@%p9 bra 	$L__BB3_9;
$L__BB3_10:
	add.s32 	%r64, %r69, %r3;
	mul.wide.u32 	%rd24, %r1, 4;
	add.s64 	%rd25, %rd1, %rd24;
	st.global.u32 	[%rd25], %r64;
$L__BB3_11:
	ret;

}
	// .globl	_ZN3cub18CUB_300001_SM_10006detail10merge_sort26DeviceMergeSortMergeKernelINS2_10policy_hubIN6thrust24THRUST_300001_SM_1000_NS10device_ptrI4EdgeEEE9Policy600ES9_PNS0_8NullTypeES9_SD_j14EdgeComparatorS8_SC_EEvbT2_T3_T4_PT6_PT7_T5_PSH_SH_NS1_7vsmem_tE
.visible .entry _ZN3cub18CUB_300001_SM_10006detail10merge_sort26DeviceMergeSortMergeKernelINS2_10policy_hubIN6thrust24THRUST_300001_SM_1000_NS10device_ptrI4EdgeEEE9Policy600ES9_PNS0_8NullTypeES9_SD_j14EdgeComparatorS8_SC_EEvbT2_T3_T4_PT6_PT7_T5_PSH_SH_NS1_7vsmem_tE(
	.param .u8 _ZN3cub18CUB_300001_SM_10006detail10merge_sort26DeviceMergeSortMergeKernelINS2_10policy_hubIN6thrust24THRUST_300001_SM_1000_NS10device_ptrI4EdgeEEE9Policy600ES9_PNS0_8NullTypeES9_SD_j14EdgeComparatorS8_SC_EEvbT2_T3_T4_PT6_PT7_T5_PSH_SH_NS1_7vsmem_tE_param_0,
	.param .align 8 .b8 _ZN3cub18CUB_300001_SM_10006detail10merge_sort26DeviceMergeSortMergeKernelINS2_10policy_hubIN6thrust24THRUST_300001_SM_1000_NS10device_ptrI4EdgeEEE9Policy600ES9_PNS0_8NullTypeES9_SD_j14EdgeComparatorS8_SC_EEvbT2_T3_T4_PT6_PT7_T5_PSH_SH_NS1_7vsmem_tE_param_1[8],
	.param .u64 .ptr .align 1 _ZN3cub18CUB_300001_SM_10006detail10merge_sort26DeviceMergeSortMergeKernelINS2_10policy_hubIN6thrust24THRUST_300001_SM_1000_NS10device_ptrI4EdgeEEE9Policy600ES9_PNS0_8NullTypeES9_SD_j14EdgeComparatorS8_SC_EEvbT2_T3_T4_PT6_PT7_T5_PSH_SH_NS1_7vsmem_tE_param_2,
	.param .u32 _ZN3cub18CUB_300001_SM_10006detail10merge_sort26DeviceMergeSortMergeKernelINS2_10policy_hubIN6thrust24THRUST_300001_SM_1000_NS10device_ptrI4EdgeEEE9Policy600ES9_PNS0_8NullTypeES9_SD_j14EdgeComparatorS8_SC_EEvbT2_T3_T4_PT6_PT7_T5_PSH_SH_NS1_7vsmem_tE_param_3,
	.param .u64 .ptr .align 1 _ZN3cub18CUB_300001_SM_10006detail10merge_sort26DeviceMergeSortMergeKernelINS2_10policy_hubIN6thrust24THRUST_300001_SM_1000_NS10device_ptrI4EdgeEEE9Policy600ES9_PNS0_8NullTypeES9_SD_j14EdgeComparatorS8_SC_EEvbT2_T3_T4_PT6_PT7_T5_PSH_SH_NS1_7vsmem_tE_param_4,
	.param .u64 .ptr .align 1 _ZN3cub18CUB_300001_SM_10006detail10merge_sort26DeviceMergeSortMergeKernelINS2_10policy_hubIN6thrust24THRUST_300001_SM_1000_NS10device_ptrI4EdgeEEE9Policy600ES9_PNS0_8NullTypeES9_SD_j14EdgeComparatorS8_SC_EEvbT2_T3_T4_PT6_PT7_T5_PSH_SH_NS1_7vsmem_tE_param_5,
	.param .align 1 .b8 _ZN3cub18CUB_300001_SM_10006detail10merge_sort26DeviceMergeSortMergeKernelINS2_10policy_hubIN6thrust24THRUST_300001_SM_1000_NS10device_ptrI4EdgeEEE9Policy600ES9_PNS0_8NullTypeES9_SD_j14EdgeComparatorS8_SC_EEvbT2_T3_T4_PT6_PT7_T5_PSH_SH_NS1_7vsmem_tE_param_6[1],
	.param .u64 .ptr .align 1 _ZN3cub18CUB_300001_SM_10006detail10merge_sort26DeviceMergeSortMergeKernelINS2_10policy_hubIN6thrust24THRUST_300001_SM_1000_NS10device_ptrI4EdgeEEE9Policy600ES9_PNS0_8NullTypeES9_SD_j14EdgeComparatorS8_SC_EEvbT2_T3_T4_PT6_PT7_T5_PSH_SH_NS1_7vsmem_tE_param_7,
	.param .u32 _ZN3cub18CUB_300001_SM_10006detail10merge_sort26DeviceMergeSortMergeKernelINS2_10policy_hubIN6thrust24THRUST_300001_SM_1000_NS10device_ptrI4EdgeEEE9Policy600ES9_PNS0_8NullTypeES9_SD_j14EdgeComparatorS8_SC_EEvbT2_T3_T4_PT6_PT7_T5_PSH_SH_NS1_7vsmem_tE_param_8,
	.param .align 8 .b8 _ZN3cub18CUB_300001_SM_10006detail10merge_sort26DeviceMergeSortMergeKernelINS2_10policy_hubIN6thrust24THRUST_300001_SM_1000_NS10device_ptrI4EdgeEEE9Policy600ES9_PNS0_8NullTypeES9_SD_j14EdgeComparatorS8_SC_EEvbT2_T3_T4_PT6_PT7_T5_PSH_SH_NS1_7vsmem_tE_param_9[8]
)
.maxntid 256
{
	.reg .pred 	%p<136>;
	.reg .b16 	%rs<2>;
	.reg .b32 	%r<805>;
	.reg .b64 	%rd<79>;
	// demoted variable
	.shared .align 16 .b8 _ZZN3cub18CUB_300001_SM_10006detail10merge_sort26DeviceMergeSortMergeKernelINS2_10policy_hubIN6thrust24THRUST_300001_SM_1000_NS10device_ptrI4EdgeEEE9Policy600ES9_PNS0_8NullTypeES9_SD_j14EdgeComparatorS8_SC_EEvbT2_T3_T4_PT6_PT7_T5_PSH_SH_NS1_7vsmem_tEE19static_temp_storage[15376];
	ld.param.s8 	%rs1, [_ZN3cub18CUB_300001_SM_10006detail10merge_sort26DeviceMergeSortMergeKernelINS2_10policy_hubIN6thrust24THRUST_300001_SM_1000_NS10device_ptrI4EdgeEEE9Policy600ES9_PNS0_8NullTypeES9_SD_j14EdgeComparatorS8_SC_EEvbT2_T3_T4_PT6_PT7_T5_PSH_SH_NS1_7vsmem_tE_param_0];
	ld.param.u64 	%rd14, [_ZN3cub18CUB_300001_SM_10006detail10merge_sort26DeviceMergeSortMergeKernelINS2_10policy_hubIN6thrust24THRUST_300001_SM_1000_NS10device_ptrI4EdgeEEE9Policy600ES9_PNS0_8NullTypeES9_SD_j14EdgeComparatorS8_SC_EEvbT2_T3_T4_PT6_PT7_T5_PSH_SH_NS1_7vsmem_tE_param_1];
	ld.param.u32 	%r438, [_ZN3cub18CUB_300001_SM_10006detail10merge_sort26DeviceMergeSortMergeKernelINS2_10policy_hubIN6thrust24THRUST_300001_SM_1000_NS10device_ptrI4EdgeEEE9Policy600ES9_PNS0_8NullTypeES9_SD_j14EdgeComparatorS8_SC_EEvbT2_T3_T4_PT6_PT7_T5_PSH_SH_NS1_7vsmem_tE_param_3];
	ld.param.u64 	%rd15, [_ZN3cub18CUB_300001_SM_10006detail10merge_sort26DeviceMergeSortMergeKernelINS2_10policy_hubIN6thrust24THRUST_300001_SM_1000_NS10device_ptrI4EdgeEEE9Policy600ES9_PNS0_8NullTypeES9_SD_j14EdgeComparatorS8_SC_EEvbT2_T3_T4_PT6_PT7_T5_PSH_SH_NS1_7vsmem_tE_param_4];
	ld.param.u64 	%rd16, [_ZN3cub18CUB_300001_SM_10006detail10merge_sort26DeviceMergeSortMergeKernelINS2_10policy_hubIN6thrust24THRUST_300001_SM_1000_NS10device_ptrI4EdgeEEE9Policy600ES9_PNS0_8NullTypeES9_SD_j14EdgeComparatorS8_SC_EEvbT2_T3_T4_PT6_PT7_T5_PSH_SH_NS1_7vsmem_tE_param_7];
	ld.param.u32 	%r439, [_ZN3cub18CUB_300001_SM_10006detail10merge_sort26DeviceMergeSortMergeKernelINS2_10policy_hubIN6thrust24THRUST_300001_SM_1000_NS10device_ptrI4EdgeEEE9Policy600ES9_PNS0_8NullTypeES9_SD_j14EdgeComparatorS8_SC_EEvbT2_T3_T4_PT6_PT7_T5_PSH_SH_NS1_7vsmem_tE_param_8];
	cvta.to.global.u64 	%rd1, %rd15;
	cvta.to.global.u64 	%rd2, %rd16;
	cvta.to.global.u64 	%rd3, %rd14;
	mov.u32 	%r1, %ctaid.x;
	mov.u32 	%r440, %nctaid.x;
	mul.lo.s32 	%r2, %r1, 1280;
	mov.u32 	%r3, %tid.x;
	add.s32 	%r441, %r440, -1;
	setp.ge.u32 	%p21, %r1, %r441;
	@%p21 bra 	$L__BB4_60;
	mul.wide.u32 	%rd47, %r1, 4;
	add.s64 	%rd48, %rd2, %rd47;
	ld.global.u32 	%r547, [%rd48];
	ld.global.u32 	%r548, [%rd48+4];
	shr.u32 	%r549, %r439, 1;
	neg.s32 	%r550, %r439;
	and.b32  	%r551, %r1, %r550;
	mul.lo.s32 	%r4, %r551, 1280;
	mul.lo.s32 	%r5, %r549, 1280;
	sub.s32 	%r552, %r1, %r551;
	mul.lo.s32 	%r553, %r552, 1280;
	sub.s32 	%r6, %r547, %r4;
	sub.s32 	%r554, %r548, %r4;
	sub.s32 	%r555, %r438, %r4;
	max.u32 	%r556, %r555, %r5;
	sub.s32 	%r557, %r556, %r5;
	sub.s32 	%r558, %r553, %r6;
	min.u32 	%r7, %r558, %r557;
	max.u32 	%r559, %r553, -1281;
	not.b32 	%r560, %r559;
	add.s32 	%r561, %r553, %r560;
	sub.s32 	%r562, %r561, %r554;
	or.b32  	%r563, %r1, %r550;
	setp.eq.s32 	%p85, %r563, -1;
	min.u32 	%r564, %r5, %r555;
	selp.b32 	%r565, %r564, %r554, %p85;
	selp.b32 	%r566, %r5, %r562, %p85;
	min.u32 	%r8, %r566, %r557;
	sub.s32 	%r9, %r565, %r6;
	// begin inline asm
	griddepcontrol.wait;
	// end inline asm
	setp.eq.s16 	%p86, %rs1, 0;
	@%p86 bra 	$L__BB4_17;
	cvt.u64.u32 	%rd49, %r4;
	cvt.u64.u32 	%rd50, %r6;
	add.s64 	%rd51, %rd50, %rd49;
	cvt.u64.u32 	%rd52, %r5;
	add.s64 	%rd53, %rd49, %rd52;
	cvt.u64.u32 	%rd54, %r7;
	add.s64 	%rd55, %rd53, %rd54;
	setp.ge.s32 	%p87, %r3, %r9;
	cvt.u64.u32 	%rd56, %r3;
	add.s64 	%rd57, %rd51, %rd56;
	mad.lo.s64 	%rd4, %rd57, 12, %rd3;
	sub.s32 	%r567, %r3, %r9;
	cvt.s64.s32 	%rd58, %r567;
	add.s64 	%rd59, %rd55, %rd58;
	mad.lo.s64 	%rd5, %rd59, 12, %rd3;
	@%p87 bra 	$L__BB4_4;
	ld.global.u32 	%r711, [%rd4];
	ld.global.u32 	%r710, [%rd4+4];
	ld.global.u32 	%r709, [%rd4+8];
	bra.uni 	$L__BB4_5;
$L__BB4_4:
	ld.global.u32 	%r711, [%rd5];
	ld.global.u32 	%r710, [%rd5+4];
	ld.global.u32 	%r709, [%rd5+8];
$L__BB4_5:
	add.s32 	%r568, %r3, 256;
	setp.lt.s32 	%p88, %r568, %r9;
	@%p88 bra 	$L__BB4_7;
	ld.global.u32 	%r708, [%rd5+3072];
	ld.global.u32 	%r707, [%rd5+3076];
	ld.global.u32 	%r706, [%rd5+3080];
	bra.uni 	$L__BB4_8;
$L__BB4_7:
	ld.global.u32 	%r708, [%rd4+3072];
	ld.global.u32 	%r707, [%rd4+3076];
	ld.global.u32 	%r706, [%rd4+3080];
$L__BB4_8:
	add.s32 	%r569, %r3, 512;
	setp.lt.s32 	%p89, %r569, %r9;
	@%p89 bra 	$L__BB4_10;
	ld.global.u32 	%r705, [%rd5+6144];
	ld.global.u32 	%r704, [%rd5+6148];
	ld.global.u32 	%r703, [%rd5+6152];
	bra.uni 	$L__BB4_11;
$L__BB4_10:
	ld.global.u32 	%r705, [%rd4+6144];
	ld.global.u32 	%r704, [%rd4+6148];
	ld.global.u32 	%r703, [%rd4+6152];
$L__BB4_11:
	add.s32 	%r570, %r3, 768;
	setp.lt.s32 	%p90, %r570, %r9;
	@%p90 bra 	$L__BB4_13;
	ld.global.u32 	%r702, [%rd5+9216];
	ld.global.u32 	%r701, [%rd5+9220];
	ld.global.u32 	%r700, [%rd5+9224];
	bra.uni 	$L__BB4_14;
$L__BB4_13:
	ld.global.u32 	%r702, [%rd4+9216];
	ld.global.u32 	%r701, [%rd4+9220];
	ld.global.u32 	%r700, [%rd4+9224];
$L__BB4_14:
	or.b32  	%r571, %r3, 1024;
	setp.lt.s32 	%p91, %r571, %r9;
	@%p91 bra 	$L__BB4_16;
	ld.global.u32 	%r699, [%rd5+12288];
	ld.global.u32 	%r698, [%rd5+12292];
	ld.global.u32 	%r697, [%rd5+12296];
	bra.uni 	$L__BB4_32;
$L__BB4_16:
	ld.global.u32 	%r699, [%rd4+12288];
	ld.global.u32 	%r698, [%rd4+12292];
	ld.global.u32 	%r697, [%rd4+12296];
	bra.uni 	$L__BB4_32;
$L__BB4_17:
	cvt.u64.u32 	%rd60, %r4;
	cvt.u64.u32 	%rd61, %r6;
	add.s64 	%rd62, %rd61, %rd60;
	cvt.u64.u32 	%rd63, %r5;
	add.s64 	%rd64, %rd60, %rd63;
	cvt.u64.u32 	%rd65, %r7;
	add.s64 	%rd66, %rd64, %rd65;
	setp.ge.s32 	%p92, %r3, %r9;
	cvt.u64.u32 	%rd67, %r3;
	add.s64 	%rd68, %rd62, %rd67;
	mad.lo.s64 	%rd6, %rd68, 12, %rd1;
	sub.s32 	%r572, %r3, %r9;
	cvt.s64.s32 	%rd69, %r572;
	add.s64 	%rd70, %rd66, %rd69;
	mad.lo.s64 	%rd7, %rd70, 12, %rd1;
	@%p92 bra 	$L__BB4_19;
	ld.global.u32 	%r711, [%rd6];
	ld.global.u32 	%r710, [%rd6+4];
	ld.global.u32 	%r709, [%rd6+8];
	bra.uni 	$L__BB4_20;
$L__BB4_19:
	ld.global.u32 	%r711, [%rd7];
	ld.global.u32 	%r710, [%rd7+4];
	ld.global.u32 	%r709, [%rd7+8];
$L__BB4_20:
	add.s32 	%r573, %r3, 256;
	setp.lt.s32 	%p93, %r573, %r9;
	@%p93 bra 	$L__BB4_22;
	ld.global.u32 	%r708, [%rd7+3072];
	ld.global.u32 	%r707, [%rd7+3076];
	ld.global.u32 	%r706, [%rd7+3080];
	bra.uni 	$L__BB4_23;
$L__BB4_22:
	ld.global.u32 	%r708, [%rd6+3072];
	ld.global.u32 	%r707, [%rd6+3076];
	ld.global.u32 	%r706, [%rd6+3080];
$L__BB4_23:
	add.s32 	%r574, %r3, 512;
	setp.lt.s32 	%p94, %r574, %r9;
	@%p94 bra 	$L__BB4_25;
	ld.global.u32 	%r705, [%rd7+6144];
	ld.global.u32 	%r704, [%rd7+6148];
	ld.global.u32 	%r703, [%rd7+6152];
	bra.uni 	$L__BB4_26;
$L__BB4_25:
	ld.global.u32 	%r705, [%rd6+6144];
	ld.global.u32 	%r704, [%rd6+6148];
	ld.global.u32 	%r703, [%rd6+6152];
$L__BB4_26:
	add.s32 	%r575, %r3, 768;
	setp.lt.s32 	%p95, %r575, %r9;
	@%p95 bra 	$L__BB4_28;
	ld.global.u32 	%r702, [%rd7+9216];
	ld.global.u32 	%r701, [%rd7+9220];
	ld.global.u32 	%r700, [%rd7+9224];
	bra.uni 	$L__BB4_29;
$L__BB4_28:
	ld.global.u32 	%r702, [%rd6+9216];
	ld.global.u32 	%r701, [%rd6+9220];
	ld.global.u32 	%r700, [%rd6+9224];
$L__BB4_29:
	or.b32  	%r576, %r3, 1024;
	setp.lt.s32 	%p96, %r576, %r9;
	@%p96 bra 	$L__BB4_31;
	ld.global.u32 	%r699, [%rd7+12288];
	ld.global.u32 	%r698, [%rd7+12292];
	ld.global.u32 	%r697, [%rd7+12296];
	bra.uni 	$L__BB4_32;
$L__BB4_31:
	ld.global.u32 	%r699, [%rd6+12288];
	ld.global.u32 	%r698, [%rd6+12292];
	ld.global.u32 	%r697, [%rd6+12296];
$L__BB4_32:
	sub.s32 	%r577, %r8, %r7;
	mov.u32 	%r578, _ZZN3cub18CUB_300001_SM_10006detail10merge_sort26DeviceMergeSortMergeKernelINS2_10policy_hubIN6thrust24THRUST_300001_SM_1000_NS10device_ptrI4EdgeEEE9Policy600ES9_PNS0_8NullTypeES9_SD_j14EdgeComparatorS8_SC_EEvbT2_T3_T4_PT6_PT7_T5_PSH_SH_NS1_7vsmem_tEE19static_temp_storage;
	mad.lo.s32 	%r579, %r3, 12, %r578;
	st.shared.u32 	[%r579], %r711;
	st.shared.u32 	[%r579+4], %r710;
	st.shared.u32 	[%r579+8], %r709;
	st.shared.u32 	[%r579+3072], %r708;
	st.shared.u32 	[%r579+3076], %r707;
	st.shared.u32 	[%r579+3080], %r706;
	st.shared.u32 	[%r579+6144], %r705;
	st.shared.u32 	[%r579+6148], %r704;
	st.shared.u32 	[%r579+6152], %r703;
	st.shared.u32 	[%r579+9216], %r702;
	st.shared.u32 	[%r579+9220], %r701;
	st.shared.u32 	[%r579+9224], %r700;
	st.shared.u32 	[%r579+12288], %r699;
	st.shared.u32 	[%r579+12292], %r698;
	st.shared.u32 	[%r579+12296], %r697;
	bar.sync 	0;
	// begin inline asm
	griddepcontrol.launch_dependents;
	// end inline asm
	add.s32 	%r109, %r577, %r9;
	mul.lo.s32 	%r580, %r3, 5;
	min.s32 	%r110, %r580, %r109;
	setp.lt.s32 	%p97, %r110, %r577;
	sub.s32 	%r581, %r110, %r577;
	selp.b32 	%r714, 0, %r581, %p97;
	min.s32 	%r712, %r9, %r110;
	setp.ge.s32 	%p98, %r714, %r712;
	@%p98 bra 	$L__BB4_35;
	add.s32 	%r113, %r110, %r9;
$L__BB4_34:
	sub.s32 	%r582, %r712, %r714;
	shr.u32 	%r583, %r582, 31;
	add.s32 	%r584, %r582, %r583;
	shr.s32 	%r585, %r584, 1;
	add.s32 	%r586, %r585, %r714;
	mad.lo.s32 	%r588, %r586, 12, %r578;
	ld.shared.u32 	%r589, [%r588+8];
	not.b32 	%r590, %r586;
	add.s32 	%r591, %r113, %r590;
	mad.lo.s32 	%r592, %r591, 12, %r578;
	ld.shared.u32 	%r593, [%r592+8];
	setp.lt.s32 	%p99, %r593, %r589;
	add.s32 	%r594, %r586, 1;
	selp.b32 	%r714, %r714, %r594, %p99;
	selp.b32 	%r712, %r586, %r712, %p99;
	setp.lt.s32 	%p100, %r714, %r712;
	@%p100 bra 	$L__BB4_34;
$L__BB4_35:
	sub.s32 	%r595, %r110, %r714;
	add.s32 	%r119, %r595, %r9;
	mad.lo.s32 	%r120, %r119, 12, %r578;
	ld.shared.u32 	%r717, [%r120+8];
	ld.shared.u32 	%r716, [%r120+4];
	ld.shared.u32 	%r715, [%r120];
	mad.lo.s32 	%r124, %r714, 12, %r578;
	ld.shared.u32 	%r726, [%r124+8];
	ld.shared.u32 	%r725, [%r124+4];
	ld.shared.u32 	%r724, [%r124];
	setp.ge.s32 	%p102, %r119, %r109;
	mov.pred 	%p126, 0;
	@%p102 bra 	$L__BB4_37;
	setp.ge.s32 	%p103, %r714, %r9;
	setp.lt.s32 	%p104, %r717, %r726;
	or.pred  	%p126, %p103, %p104;
$L__BB4_37:
	selp.b32 	%r128, %r717, %r726, %p126;
	selp.b32 	%r129, %r716, %r725, %p126;
	selp.b32 	%r130, %r715, %r724, %p126;
	selp.u32 	%r597, 1, 0, %p126;
	add.s32 	%r131, %r119, %r597;
	not.pred 	%p105, %p126;
	selp.u32 	%r598, 1, 0, %p105;
	add.s32 	%r132, %r714, %r598;
	@%p105 bra 	$L__BB4_39;
	ld.shared.u32 	%r715, [%r120+12];
	ld.shared.u32 	%r716, [%r120+16];
	ld.shared.u32 	%r717, [%r120+20];
	bra.uni 	$L__BB4_40;
$L__BB4_39:
	ld.shared.u32 	%r724, [%r124+12];
	ld.shared.u32 	%r725, [%r124+16];
	ld.shared.u32 	%r726, [%r124+20];
$L__BB4_40:
	setp.ge.s32 	%p107, %r131, %r109;
	mov.pred 	%p127, 0;
	@%p107 bra 	$L__BB4_42;
	setp.ge.s32 	%p108, %r132, %r9;
	setp.lt.s32 	%p109, %r717, %r726;
	or.pred  	%p127, %p108, %p109;
$L__BB4_42:
	selp.b32 	%r145, %r717, %r726, %p127;
	selp.b32 	%r146, %r716, %r725, %p127;
	selp.b32 	%r147, %r715, %r724, %p127;
	selp.u32 	%r599, 1, 0, %p127;
	add.s32 	%r148, %r131, %r599;
	not.pred 	%p110, %p127;
	selp.u32 	%r600, 1, 0, %p110;
	add.s32 	%r149, %r132, %r600;
	@%p127 bra 	$L__BB4_44;
	mad.lo.s32 	%r602, %r149, 12, %r578;
	ld.shared.u32 	%r724, [%r602];
	ld.shared.u32 	%r725, [%r602+4];
	ld.shared.u32 	%r726, [%r602+8];
	bra.uni 	$L__BB4_45;
$L__BB4_44:
	mad.lo.s32 	%r604, %r148, 12, %r578;
	ld.shared.u32 	%r715, [%r604];
	ld.shared.u32 	%r716, [%r604+4];
	ld.shared.u32 	%r717, [%r604+8];
$L__BB4_45:
	setp.ge.s32 	%p112, %r148, %r109;
	mov.pred 	%p128, 0;
	@%p112 bra 	$L__BB4_47;
	setp.ge.s32 	%p113, %r149, %r9;
	setp.lt.s32 	%p114, %r717, %r726;
	or.pred  	%p128, %p113, %p114;
$L__BB4_47:
	selp.b32 	%r162, %r717, %r726, %p128;
	selp.b32 	%r163, %r716, %r725, %p128;
	selp.b32 	%r164, %r715, %r724, %p128;
	selp.u32 	%r605, 1, 0, %p128;
	add.s32 	%r165, %r148, %r605;
	not.pred 	%p115, %p128;
	selp.u32 	%r606, 1, 0, %p115;
	add.s32 	%r166, %r149, %r606;
	@%p128 bra 	$L__BB4_49;
	mad.lo.s32 	%r608, %r166, 12, %r578;
	ld.shared.u32 	%r724, [%r608];
	ld.shared.u32 	%r725, [%r608+4];
	ld.shared.u32 	%r726, [%r608+8];
	bra.uni 	$L__BB4_50;
$L__BB4_49:
	mad.lo.s32 	%r610, %r165, 12, %r578;
	ld.shared.u32 	%r715, [%r610];
	ld.shared.u32 	%r716, [%r610+4];
	ld.shared.u32 	%r717, [%r610+8];
$L__BB4_50:
	setp.ge.s32 	%p117, %r165, %r109;
	mov.pred 	%p129, 0;
	@%p117 bra 	$L__BB4_52;
	setp.ge.s32 	%p118, %r166, %r9;
	setp.lt.s32 	%p119, %r717, %r726;
	or.pred  	%p129, %p118, %p119;
$L__BB4_52:
	selp.b32 	%r179, %r717, %r726, %p129;
	selp.b32 	%r180, %r716, %r725, %p129;
	selp.b32 	%r181, %r715, %r724, %p129;
	selp.u32 	%r611, 1, 0, %p129;
	add.s32 	%r182, %r165, %r611;
	not.pred 	%p120, %p129;
	selp.u32 	%r612, 1, 0, %p120;
	add.s32 	%r183, %r166, %r612;
	@%p129 bra 	$L__BB4_54;
	mad.lo.s32 	%r614, %r183, 12, %r578;
	ld.shared.u32 	%r724, [%r614];
	ld.shared.u32 	%r725, [%r614+4];
	ld.shared.u32 	%r726, [%r614+8];
	bra.uni 	$L__BB4_55;
$L__BB4_54:
	mad.lo.s32 	%r616, %r182, 12, %r578;
	ld.shared.u32 	%r715, [%r616];
	ld.shared.u32 	%r716, [%r616+4];
	ld.shared.u32 	%r717, [%r616+8];
$L__BB4_55:
	setp.ge.s32 	%p122, %r182, %r109;
	mov.pred 	%p130, 0;
	@%p122 bra 	$L__BB4_57;
	setp.ge.s32 	%p123, %r183, %r9;
	setp.lt.s32 	%p124, %r717, %r726;
	or.pred  	%p130, %p123, %p124;
$L__BB4_57:
	setp.eq.s16 	%p125, %rs1, 0;
	selp.b32 	%r196, %r717, %r726, %p130;
	selp.b32 	%r197, %r716, %r725, %p130;
	selp.b32 	%r198, %r715, %r724, %p130;
	bar.sync 	0;
	@%p125 bra 	$L__BB4_59;
	cvt.u64.u32 	%rd71, %r2;
	// begin inline asm
	mov.u32 %r617, %laneid;
	// end inline asm
	shr.u32 	%r618, %r3, 5;
	mul.lo.s32 	%r619, %r618, 160;
	mad.lo.s32 	%r620, %r617, 5, %r619;
	mad.lo.s32 	%r622, %r620, 12, %r578;
	st.shared.u32 	[%r622], %r130;
	st.shared.u32 	[%r622+4], %r129;
	st.shared.u32 	[%r622+8], %r128;
	st.shared.u32 	[%r622+12], %r147;
	st.shared.u32 	[%r622+16], %r146;
	st.shared.u32 	[%r622+20], %r145;
	st.shared.u32 	[%r622+24], %r164;
	st.shared.u32 	[%r622+28], %r163;
	st.shared.u32 	[%r622+32], %r162;
	st.shared.u32 	[%r622+36], %r181;
	st.shared.u32 	[%r622+40], %r180;
	st.shared.u32 	[%r622+44], %r179;
	st.shared.u32 	[%r622+48], %r198;
	st.shared.u32 	[%r622+52], %r197;
	st.shared.u32 	[%r622+56], %r196;
	bar.warp.sync 	-1;
	shl.b32 	%r623, %r617, 2;
	sub.s32 	%r624, %r620, %r623;
	mad.lo.s32 	%r625, %r624, 12, %r578;
	ld.shared.u32 	%r626, [%r625];
	ld.shared.u32 	%r627, [%r625+4];
	ld.shared.u32 	%r628, [%r625+8];
	ld.shared.u32 	%r629, [%r625+384];
	ld.shared.u32 	%r630, [%r625+388];
	ld.shared.u32 	%r631, [%r625+392];
	ld.shared.u32 	%r632, [%r625+768];
	ld.shared.u32 	%r633, [%r625+772];
	ld.shared.u32 	%r634, [%r625+776];
	ld.shared.u32 	%r635, [%r625+1152];
	ld.shared.u32 	%r636, [%r625+1156];
	ld.shared.u32 	%r637, [%r625+1160];
	ld.shared.u32 	%r638, [%r625+1536];
	ld.shared.u32 	%r639, [%r625+1540];
	ld.shared.u32 	%r640, [%r625+1544];
	and.b32  	%r641, %r3, 31;
	and.b32  	%r642, %r3, 992;
	mul.lo.s32 	%r643, %r642, 5;
	or.b32  	%r644, %r643, %r641;
	cvt.u64.u32 	%rd72, %r644;
	add.s64 	%rd73, %rd72, %rd71;
	mad.lo.s64 	%rd74, %rd73, 12, %rd1;
	st.global.u32 	[%rd74], %r626;
	st.global.u32 	[%rd74+4], %r627;
	st.global.u32 	[%rd74+8], %r628;
	st.global.u32 	[%rd74+384], %r629;
	st.global.u32 	[%rd74+388], %r630;
	st.global.u32 	[%rd74+392], %r631;
	st.global.u32 	[%rd74+768], %r632;
	st.global.u32 	[%rd74+772], %r633;
	st.global.u32 	[%rd74+776], %r634;
	st.global.u32 	[%rd74+1152], %r635;
	st.global.u32 	[%rd74+1156], %r636;
	st.global.u32 	[%rd74+1160], %r637;
	st.global.u32 	[%rd74+1536], %r638;
	st.global.u32 	[%rd74+1540], %r639;
	st.global.u32 	[%rd74+1544], %r640;
	bra.uni 	$L__BB4_151;
$L__BB4_59:
	// begin inline asm
	mov.u32 %r645, %laneid;
	// end inline asm
	shr.u32 	%r646, %r3, 5;
	mul.lo.s32 	%r647, %r646, 160;
	mad.lo.s32 	%r648, %r645, 5, %r647;
	mad.lo.s32 	%r650, %r648, 12, %r578;
	st.shared.u32 	[%r650], %r130;
	st.shared.u32 	[%r650+4], %r129;
	st.shared.u32 	[%r650+8], %r128;
	st.shared.u32 	[%r650+12], %r147;
	st.shared.u32 	[%r650+16], %r146;
	st.shared.u32 	[%r650+20], %r145;
	st.shared.u32 	[%r650+24], %r164;
	st.shared.u32 	[%r650+28], %r163;
	st.shared.u32 	[%r650+32], %r162;
	st.shared.u32 	[%r650+36], %r181;
	st.shared.u32 	[%r650+40], %r180;
	st.shared.u32 	[%r650+44], %r179;
	st.shared.u32 	[%r650+48], %r198;
	st.shared.u32 	[%r650+52], %r197;
	st.shared.u32 	[%r650+56], %r196;
	bar.warp.sync 	-1;
	shl.b32 	%r651, %r645, 2;
	sub.s32 	%r652, %r648, %r651;
	mad.lo.s32 	%r653, %r652, 12, %r578;
	ld.shared.u32 	%r654, [%r653];
	ld.shared.u32 	%r655, [%r653+4];
	ld.shared.u32 	%r656, [%r653+8];
	ld.shared.u32 	%r657, [%r653+384];
	ld.shared.u32 	%r658, [%r653+388];
	ld.shared.u32 	%r659, [%r653+392];
	ld.shared.u32 	%r660, [%r653+768];
	ld.shared.u32 	%r661, [%r653+772];
	ld.shared.u32 	%r662, [%r653+776];
	ld.shared.u32 	%r663, [%r653+1152];
	ld.shared.u32 	%r664, [%r653+1156];
	ld.shared.u32 	%r665, [%r653+1160];
	ld.shared.u32 	%r666, [%r653+1536];
	ld.shared.u32 	%r667, [%r653+1540];
	ld.shared.u32 	%r668, [%r653+1544];
	and.b32  	%r669, %r3, 31;
	and.b32  	%r670, %r3, 992;
	mul.lo.s32 	%r671, %r670, 5;
	cvt.u64.u32 	%rd75, %r671;
	add.s32 	%r672, %r669, %r2;
	cvt.u64.u32 	%rd76, %r672;
	add.s64 	%rd77, %rd76, %rd75;
	mad.lo.s64 	%rd78, %rd77, 12, %rd3;
	st.global.u32 	[%rd78], %r654;
	st.global.u32 	[%rd78+4], %r655;
	st.global.u32 	[%rd78+8], %r656;
	st.global.u32 	[%rd78+384], %r657;
	st.global.u32 	[%rd78+388], %r658;
	st.global.u32 	[%rd78+392], %r659;
	st.global.u32 	[%rd78+768], %r660;
	st.global.u32 	[%rd78+772], %r661;
	st.global.u32 	[%rd78+776], %r662;
	st.global.u32 	[%rd78+1152], %r663;
	st.global.u32 	[%rd78+1156], %r664;
	st.global.u32 	[%rd78+1160], %r665;
	st.global.u32 	[%rd78+1536], %r666;
	st.global.u32 	[%rd78+1540], %r667;
	st.global.u32 	[%rd78+1544], %r668;
	bra.uni 	$L__BB4_151;
$L__BB4_60:
	mul.wide.u32 	%rd17, %r1, 4;
	add.s64 	%rd18, %rd2, %rd17;
	ld.global.u32 	%r442, [%rd18];
	ld.global.u32 	%r443, [%rd18+4];
	shr.u32 	%r444, %r439, 1;
	neg.s32 	%r445, %r439;
	and.b32  	%r446, %r1, %r445;
	mul.lo.s32 	%r199, %r446, 1280;
	mul.lo.s32 	%r200, %r444, 1280;
	sub.s32 	%r447, %r1, %r446;
	mul.lo.s32 	%r448, %r447, 1280;
	sub.s32 	%r201, %r442, %r199;
	sub.s32 	%r449, %r443, %r199;
	sub.s32 	%r450, %r438, %r199;
	max.u32 	%r451, %r450, %r200;
	sub.s32 	%r452, %r451, %r200;
	sub.s32 	%r453, %r448, %r201;
	min.u32 	%r202, %r453, %r452;
	max.u32 	%r454, %r448, -1281;
	not.b32 	%r455, %r454;
	add.s32 	%r456, %r448, %r455;
	sub.s32 	%r457, %r456, %r449;
	or.b32  	%r458, %r1, %r445;
	setp.eq.s32 	%p22, %r458, -1;
	min.u32 	%r459, %r200, %r450;
	selp.b32 	%r460, %r459, %r449, %p22;
	selp.b32 	%r461, %r200, %r457, %p22;
	min.u32 	%r462, %r461, %r452;
	sub.s32 	%r203, %r460, %r201;
	sub.s32 	%r204, %r462, %r202;
	// begin inline asm
	griddepcontrol.wait;
	// end inline asm
	setp.eq.s16 	%p23, %rs1, 0;
	@%p23 bra 	$L__BB4_81;
	cvt.u64.u32 	%rd19, %r199;
	cvt.u64.u32 	%rd20, %r201;
	add.s64 	%rd21, %rd20, %rd19;
	cvt.u64.u32 	%rd22, %r200;
	add.s64 	%rd23, %rd19, %rd22;
	cvt.u64.u32 	%rd24, %r202;
	add.s64 	%rd25, %rd23, %rd24;
	add.s32 	%r205, %r204, %r203;
	setp.ge.s32 	%p24, %r3, %r205;
	cvt.u64.u32 	%rd26, %r3;
	add.s64 	%rd27, %rd21, %rd26;
	mad.lo.s64 	%rd8, %rd27, 12, %rd3;
	sub.s32 	%r464, %r3, %r203;
	cvt.s64.s32 	%rd28, %r464;
	add.s64 	%rd29, %rd25, %rd28;
	mad.lo.s64 	%rd9, %rd29, 12, %rd3;
	@%p24 bra 	$L__BB4_65;
	setp.ge.s32 	%p25, %r3, %r203;
	@%p25 bra 	$L__BB4_64;
	ld.global.u32 	%r777, [%rd8];
	ld.global.u32 	%r776, [%rd8+4];
	ld.global.u32 	%r775, [%rd8+8];
	bra.uni 	$L__BB4_65;
$L__BB4_64:
	ld.global.u32 	%r777, [%rd9];
	ld.global.u32 	%r776, [%rd9+4];
	ld.global.u32 	%r775, [%rd9+8];
$L__BB4_65:
	add.s32 	%r215, %r3, 256;
	setp.ge.s32 	%p26, %r215, %r205;
	@%p26 bra 	$L__BB4_69;
	setp.lt.s32 	%p27, %r215, %r203;
	@%p27 bra 	$L__BB4_68;
	ld.global.u32 	%r774, [%rd9+3072];
	ld.global.u32 	%r773, [%rd9+3076];
	ld.global.u32 	%r772, [%rd9+3080];
	bra.uni 	$L__BB4_69;
$L__BB4_68:
	ld.global.u32 	%r774, [%rd8+3072];
	ld.global.u32 	%r773, [%rd8+3076];
	ld.global.u32 	%r772, [%rd8+3080];
$L__BB4_69:
	add.s32 	%r225, %r3, 512;
	setp.ge.s32 	%p28, %r225, %r205;
	@%p28 bra 	$L__BB4_73;
	setp.lt.s32 	%p29, %r225, %r203;
	@%p29 bra 	$L__BB4_72;
	ld.global.u32 	%r771, [%rd9+6144];
	ld.global.u32 	%r770, [%rd9+6148];
	ld.global.u32 	%r769, [%rd9+6152];
	bra.uni 	$L__BB4_73;
$L__BB4_72:
	ld.global.u32 	%r771, [%rd8+6144];
	ld.global.u32 	%r770, [%rd8+6148];
	ld.global.u32 	%r769, [%rd8+6152];
$L__BB4_73:
	add.s32 	%r235, %r3, 768;
	setp.ge.s32 	%p30, %r235, %r205;
	@%p30 bra 	$L__BB4_77;
	setp.lt.s32 	%p31, %r235, %r203;
	@%p31 bra 	$L__BB4_76;
	ld.global.u32 	%r768, [%rd9+9216];
	ld.global.u32 	%r767, [%rd9+9220];
	ld.global.u32 	%r766, [%rd9+9224];
	bra.uni 	$L__BB4_77;
$L__BB4_76:
	ld.global.u32 	%r768, [%rd8+9216];
	ld.global.u32 	%r767, [%rd8+9220];
	ld.global.u32 	%r766, [%rd8+9224];
$L__BB4_77:
	or.b32  	%r245, %r3, 1024;
	setp.ge.s32 	%p32, %r245, %r205;
	@%p32 bra 	$L__BB4_101;
	setp.lt.s32 	%p33, %r245, %r203;
	@%p33 bra 	$L__BB4_80;
	ld.global.u32 	%r765, [%rd9+12288];
	ld.global.u32 	%r764, [%rd9+12292];
	ld.global.u32 	%r763, [%rd9+12296];
	bra.uni 	$L__BB4_101;
$L__BB4_80:
	ld.global.u32 	%r765, [%rd8+12288];
	ld.global.u32 	%r764, [%rd8+12292];
	ld.global.u32 	%r763, [%rd8+12296];
	bra.uni 	$L__BB4_101;
$L__BB4_81:
	cvt.u64.u32 	%rd30, %r199;
	cvt.u64.u32 	%rd31, %r201;
	add.s64 	%rd32, %rd31, %rd30;
	cvt.u64.u32 	%rd33, %r200;
	add.s64 	%rd34, %rd30, %rd33;
	cvt.u64.u32 	%rd35, %r202;
	add.s64 	%rd36, %rd34, %rd35;
	add.s32 	%r252, %r204, %r203;
	setp.ge.s32 	%p34, %r3, %r252;
	cvt.u64.u32 	%rd37, %r3;
	add.s64 	%rd38, %rd32, %rd37;
	mad.lo.s64 	%rd10, %rd38, 12, %rd1;
	sub.s32 	%r470, %r3, %r203;
	cvt.s64.s32 	%rd39, %r470;
	add.s64 	%rd40, %rd36, %rd39;
	mad.lo.s64 	%rd11, %rd40, 12, %rd1;
	@%p34 bra 	$L__BB4_85;
	setp.ge.s32 	%p35, %r3, %r203;
	@%p35 bra 	$L__BB4_84;
	ld.global.u32 	%r777, [%rd10];
	ld.global.u32 	%r776, [%rd10+4];
	ld.global.u32 	%r775, [%rd10+8];
	bra.uni 	$L__BB4_85;
$L__BB4_84:
	ld.global.u32 	%r777, [%rd11];
	ld.global.u32 	%r776, [%rd11+4];
	ld.global.u32 	%r775, [%rd11+8];
$L__BB4_85:
	add.s32 	%r262, %r3, 256;
	setp.ge.s32 	%p36, %r262, %r252;
	@%p36 bra 	$L__BB4_89;
	setp.lt.s32 	%p37, %r262, %r203;
	@%p37 bra 	$L__BB4_88;
	ld.global.u32 	%r774, [%rd11+3072];
	ld.global.u32 	%r773, [%rd11+3076];
	ld.global.u32 	%r772, [%rd11+3080];
	bra.uni 	$L__BB4_89;
$L__BB4_88:
	ld.global.u32 	%r774, [%rd10+3072];
	ld.global.u32 	%r773, [%rd10+3076];
	ld.global.u32 	%r772, [%rd10+3080];
$L__BB4_89:
	add.s32 	%r272, %r3, 512;
	setp.ge.s32 	%p38, %r272, %r252;
	@%p38 bra 	$L__BB4_93;
	setp.lt.s32 	%p39, %r272, %r203;
	@%p39 bra 	$L__BB4_92;
	ld.global.u32 	%r771, [%rd11+6144];
	ld.global.u32 	%r770, [%rd11+6148];
	ld.global.u32 	%r769, [%rd11+6152];
	bra.uni 	$L__BB4_93;
$L__BB4_92:
	ld.global.u32 	%r771, [%rd10+6144];
	ld.global.u32 	%r770, [%rd10+6148];
	ld.global.u32 	%r769, [%rd10+6152];
$L__BB4_93:
	add.s32 	%r282, %r3, 768;
	setp.ge.s32 	%p40, %r282, %r252;
	@%p40 bra 	$L__BB4_97;
	setp.lt.s32 	%p41, %r282, %r203;
	@%p41 bra 	$L__BB4_96;
	ld.global.u32 	%r768, [%rd11+9216];
	ld.global.u32 	%r767, [%rd11+9220];
	ld.global.u32 	%r766, [%rd11+9224];
	bra.uni 	$L__BB4_97;
$L__BB4_96:
	ld.global.u32 	%r768, [%rd10+9216];
	ld.global.u32 	%r767, [%rd10+9220];
	ld.global.u32 	%r766, [%rd10+9224];
$L__BB4_97:
	or.b32  	%r292, %r3, 1024;
	setp.ge.s32 	%p42, %r292, %r252;
	@%p42 bra 	$L__BB4_101;
	setp.lt.s32 	%p43, %r292, %r203;
	@%p43 bra 	$L__BB4_100;
	ld.global.u32 	%r765, [%rd11+12288];
	ld.global.u32 	%r764, [%rd11+12292];
	ld.global.u32 	%r763, [%rd11+12296];
	bra.uni 	$L__BB4_101;
$L__BB4_100:
	ld.global.u32 	%r765, [%rd10+12288];
	ld.global.u32 	%r764, [%rd10+12292];
	ld.global.u32 	%r763, [%rd10+12296];
$L__BB4_101:
	mov.u32 	%r475, _ZZN3cub18CUB_300001_SM_10006detail10merge_sort26DeviceMergeSortMergeKernelINS2_10policy_hubIN6thrust24THRUST_300001_SM_1000_NS10device_ptrI4EdgeEEE9Policy600ES9_PNS0_8NullTypeES9_SD_j14EdgeComparatorS8_SC_EEvbT2_T3_T4_PT6_PT7_T5_PSH_SH_NS1_7vsmem_tEE19static_temp_storage;
	mad.lo.s32 	%r476, %r3, 12, %r475;
	st.shared.u32 	[%r476], %r777;
	st.shared.u32 	[%r476+4], %r776;
	st.shared.u32 	[%r476+8], %r775;
	st.shared.u32 	[%r476+3072], %r774;
	st.shared.u32 	[%r476+3076], %r773;
	st.shared.u32 	[%r476+3080], %r772;
	st.shared.u32 	[%r476+6144], %r771;
	st.shared.u32 	[%r476+6148], %r770;
	st.shared.u32 	[%r476+6152], %r769;
	st.shared.u32 	[%r476+9216], %r768;
	st.shared.u32 	[%r476+9220], %r767;
	st.shared.u32 	[%r476+9224], %r766;
	st.shared.u32 	[%r476+12288], %r765;
	st.shared.u32 	[%r476+12292], %r764;
	st.shared.u32 	[%r476+12296], %r763;
	bar.sync 	0;
	// begin inline asm
	griddepcontrol.launch_dependents;
	// end inline asm
	add.s32 	%r314, %r204, %r203;
	mul.lo.s32 	%r477, %r3, 5;
	min.s32 	%r315, %r477, %r314;
	setp.lt.s32 	%p44, %r315, %r204;
	sub.s32 	%r478, %r315, %r204;
	selp.b32 	%r780, 0, %r478, %p44;
	min.s32 	%r778, %r203, %r315;
	setp.ge.s32 	%p45, %r780, %r778;
	@%p45 bra 	$L__BB4_104;
	add.s32 	%r318, %r315, %r203;
$L__BB4_103:
	sub.s32 	%r479, %r778, %r780;
	shr.u32 	%r480, %r479, 31;
	add.s32 	%r481, %r479, %r480;
	shr.s32 	%r482, %r481, 1;
	add.s32 	%r483, %r482, %r780;
	mad.lo.s32 	%r485, %r483, 12, %r475;
	ld.shared.u32 	%r486, [%r485+8];
	not.b32 	%r487, %r483;
	add.s32 	%r488, %r318, %r487;
	mad.lo.s32 	%r489, %r488, 12, %r475;
	ld.shared.u32 	%r490, [%r489+8];
	setp.lt.s32 	%p46, %r490, %r486;
	add.s32 	%r491, %r483, 1;
	selp.b32 	%r780, %r780, %r491, %p46;
	selp.b32 	%r778, %r483, %r778, %p46;
	setp.lt.s32 	%p47, %r780, %r778;
	@%p47 bra 	$L__BB4_103;
$L__BB4_104:
	sub.s32 	%r492, %r315, %r780;
	add.s32 	%r324, %r492, %r203;
	mad.lo.s32 	%r325, %r324, 12, %r475;
	ld.shared.u32 	%r783, [%r325+8];
	ld.shared.u32 	%r782, [%r325+4];
	ld.shared.u32 	%r781, [%r325];
	mad.lo.s32 	%r329, %r780, 12, %r475;
	ld.shared.u32 	%r792, [%r329+8];
	ld.shared.u32 	%r791, [%r329+4];
	ld.shared.u32 	%r790, [%r329];
	setp.ge.s32 	%p49, %r324, %r314;
	mov.pred 	%p131, 0;
	@%p49 bra 	$L__BB4_106;
	setp.ge.s32 	%p50, %r780, %r203;
	setp.lt.s32 	%p51, %r783, %r792;
	or.pred  	%p131, %p50, %p51;
$L__BB4_106:
	selp.b32 	%r333, %r783, %r792, %p131;
	selp.b32 	%r334, %r782, %r791, %p131;
	selp.b32 	%r335, %r781, %r790, %p131;
	selp.u32 	%r494, 1, 0, %p131;
	add.s32 	%r336, %r324, %r494;
	not.pred 	%p52, %p131;
	selp.u32 	%r495, 1, 0, %p52;
	add.s32 	%r337, %r780, %r495;
	@%p52 bra 	$L__BB4_108;
	ld.shared.u32 	%r781, [%r325+12];
	ld.shared.u32 	%r782, [%r325+16];
	ld.shared.u32 	%r783, [%r325+20];
	bra.uni 	$L__BB4_109;
$L__BB4_108:
	ld.shared.u32 	%r790, [%r329+12];
	ld.shared.u32 	%r791, [%r329+16];
	ld.shared.u32 	%r792, [%r329+20];
$L__BB4_109:
	setp.ge.s32 	%p54, %r336, %r314;
	mov.pred 	%p132, 0;
	@%p54 bra 	$L__BB4_111;
	setp.ge.s32 	%p55, %r337, %r203;
	setp.lt.s32 	%p56, %r783, %r792;
	or.pred  	%p132, %p55, %p56;
$L__BB4_111:
	selp.b32 	%r350, %r783, %r792, %p132;
	selp.b32 	%r351, %r782, %r791, %p132;
	selp.b32 	%r352, %r781, %r790, %p132;
	selp.u32 	%r496, 1, 0, %p132;
	add.s32 	%r353, %r336, %r496;
	not.pred 	%p57, %p132;
	selp.u32 	%r497, 1, 0, %p57;
	add.s32 	%r354, %r337, %r497;
	@%p132 bra 	$L__BB4_113;
	mad.lo.s32 	%r499, %r354, 12, %r475;
	ld.shared.u32 	%r790, [%r499];
	ld.shared.u32 	%r791, [%r499+4];
	ld.shared.u32 	%r792, [%r499+8];
	bra.uni 	$L__BB4_114;
$L__BB4_113:
	mad.lo.s32 	%r501, %r353, 12, %r475;
	ld.shared.u32 	%r781, [%r501];
	ld.shared.u32 	%r782, [%r501+4];
	ld.shared.u32 	%r783, [%r501+8];
$L__BB4_114:
	setp.ge.s32 	%p59, %r353, %r314;
	mov.pred 	%p133, 0;
	@%p59 bra 	$L__BB4_116;
	setp.ge.s32 	%p60, %r354, %r203;
	setp.lt.s32 	%p61, %r783, %r792;
	or.pred  	%p133, %p60, %p61;
$L__BB4_116:
	selp.b32 	%r367, %r783, %r792, %p133;
	selp.b32 	%r368, %r782, %r791, %p133;
	selp.b32 	%r369, %r781, %r790, %p133;
	selp.u32 	%r502, 1, 0, %p133;
	add.s32 	%r370, %r353, %r502;
	not.pred 	%p62, %p133;
	selp.u32 	%r503, 1, 0, %p62;
	add.s32 	%r371, %r354, %r503;
	@%p133 bra 	$L__BB4_118;
	mad.lo.s32 	%r505, %r371, 12, %r475;
	ld.shared.u32 	%r790, [%r505];
	ld.shared.u32 	%r791, [%r505+4];
	ld.shared.u32 	%r792, [%r505+8];
	bra.uni 	$L__BB4_119;
$L__BB4_118:
	mad.lo.s32 	%r507, %r370, 12, %r475;
	ld.shared.u32 	%r781, [%r507];
	ld.shared.u32 	%r782, [%r507+4];
	ld.shared.u32 	%r783, [%r507+8];
$L__BB4_119:
	setp.ge.s32 	%p64, %r370, %r314;
	mov.pred 	%p134, 0;
	@%p64 bra 	$L__BB4_121;
	setp.ge.s32 	%p65, %r371, %r203;
	setp.lt.s32 	%p66, %r783, %r792;
	or.pred  	%p134, %p65, %p66;
$L__BB4_121:
	selp.b32 	%r384, %r783, %r792, %p134;
	selp.b32 	%r385, %r782, %r791, %p134;
	selp.b32 	%r386, %r781, %r790, %p134;
	selp.u32 	%r508, 1, 0, %p134;
	add.s32 	%r387, %r370, %r508;
	not.pred 	%p67, %p134;
	selp.u32 	%r509, 1, 0, %p67;
	add.s32 	%r388, %r371, %r509;
	@%p134 bra 	$L__BB4_123;
	mad.lo.s32 	%r511, %r388, 12, %r475;
	ld.shared.u32 	%r790, [%r511];
	ld.shared.u32 	%r791, [%r511+4];
	ld.shared.u32 	%r792, [%r511+8];
	bra.uni 	$L__BB4_124;
$L__BB4_123:
	mad.lo.s32 	%r513, %r387, 12, %r475;
	ld.shared.u32 	%r781, [%r513];
	ld.shared.u32 	%r782, [%r513+4];
	ld.shared.u32 	%r783, [%r513+8];
$L__BB4_124:
	setp.ge.s32 	%p69, %r387, %r314;
	mov.pred 	%p135, 0;
	@%p69 bra 	$L__BB4_126;
	setp.ge.s32 	%p70, %r388, %r203;
	setp.lt.s32 	%p71, %r783, %r792;
	or.pred  	%p135, %p70, %p71;
$L__BB4_126:
	setp.eq.s16 	%p72, %rs1, 0;
	selp.b32 	%r401, %r783, %r792, %p135;
	selp.b32 	%r402, %r782, %r791, %p135;
	selp.b32 	%r403, %r781, %r790, %p135;
	bar.sync 	0;
	@%p72 bra 	$L__BB4_139;
	// begin inline asm
	mov.u32 %r514, %laneid;
	// end inline asm
	shr.u32 	%r515, %r3, 5;
	mul.lo.s32 	%r516, %r515, 160;
	mad.lo.s32 	%r517, %r514, 5, %r516;
	mad.lo.s32 	%r519, %r517, 12, %r475;
	st.shared.u32 	[%r519], %r335;
	st.shared.u32 	[%r519+4], %r334;
	st.shared.u32 	[%r519+8], %r333;
	st.shared.u32 	[%r519+12], %r352;
	st.shared.u32 	[%r519+16], %r351;
	st.shared.u32 	[%r519+20], %r350;
	st.shared.u32 	[%r519+24], %r369;
	st.shared.u32 	[%r519+28], %r368;
	st.shared.u32 	[%r519+32], %r367;
	st.shared.u32 	[%r519+36], %r386;
	st.shared.u32 	[%r519+40], %r385;
	st.shared.u32 	[%r519+44], %r384;
	st.shared.u32 	[%r519+48], %r403;
	st.shared.u32 	[%r519+52], %r402;
	st.shared.u32 	[%r519+56], %r401;
	bar.warp.sync 	-1;
	shl.b32 	%r520, %r514, 2;
	sub.s32 	%r521, %r517, %r520;
	mad.lo.s32 	%r522, %r521, 12, %r475;
	ld.shared.u32 	%r404, [%r522];
	ld.shared.u32 	%r405, [%r522+4];
	ld.shared.u32 	%r406, [%r522+8];
	ld.shared.u32 	%r407, [%r522+384];
	ld.shared.u32 	%r408, [%r522+388];
	ld.shared.u32 	%r409, [%r522+392];
	ld.shared.u32 	%r410, [%r522+768];
	ld.shared.u32 	%r411, [%r522+772];
	ld.shared.u32 	%r412, [%r522+776];
	ld.shared.u32 	%r413, [%r522+1152];
	ld.shared.u32 	%r414, [%r522+1156];
	ld.shared.u32 	%r415, [%r522+1160];
	ld.shared.u32 	%r416, [%r522+1536];
	ld.shared.u32 	%r417, [%r522+1540];
	ld.shared.u32 	%r418, [%r522+1544];
	setp.ne.s32 	%p73, %r3, 0;
	@%p73 bra 	$L__BB4_129;
	st.volatile.shared.u32 	[_ZZN3cub18CUB_300001_SM_10006detail10merge_sort26DeviceMergeSortMergeKernelINS2_10policy_hubIN6thrust24THRUST_300001_SM_1000_NS10device_ptrI4EdgeEEE9Policy600ES9_PNS0_8NullTypeES9_SD_j14EdgeComparatorS8_SC_EEvbT2_T3_T4_PT6_PT7_T5_PSH_SH_NS1_7vsmem_tEE19static_temp_storage+15360], %r314;
$L__BB4_129:
	bar.sync 	0;
	ld.volatile.shared.u32 	%r419, [_ZZN3cub18CUB_300001_SM_10006detail10merge_sort26DeviceMergeSortMergeKernelINS2_10policy_hubIN6thrust24THRUST_300001_SM_1000_NS10device_ptrI4EdgeEEE9Policy600ES9_PNS0_8NullTypeES9_SD_j14EdgeComparatorS8_SC_EEvbT2_T3_T4_PT6_PT7_T5_PSH_SH_NS1_7vsmem_tEE19static_temp_storage+15360];
	and.b32  	%r523, %r3, 31;
	and.b32  	%r524, %r3, 992;
	mul.lo.s32 	%r525, %r524, 5;
	or.b32  	%r420, %r525, %r523;
	setp.ge.s32 	%p74, %r420, %r419;
	cvt.u64.u32 	%rd41, %r420;
	cvt.u64.u32 	%rd42, %r2;
	add.s64 	%rd43, %rd41, %rd42;
	mad.lo.s64 	%rd12, %rd43, 12, %rd1;
	@%p74 bra 	$L__BB4_131;
	st.global.u32 	[%rd12], %r404;
	st.global.u32 	[%rd12+4], %r405;
	st.global.u32 	[%rd12+8], %r406;
$L__BB4_131:
	add.s32 	%r526, %r420, 32;
	setp.ge.s32 	%p75, %r526, %r419;
	@%p75 bra 	$L__BB4_133;
	st.global.u32 	[%rd12+384], %r407;
	st.global.u32 	[%rd12+388], %r408;
	st.global.u32 	[%rd12+392], %r409;
$L__BB4_133:
	add.s32 	%r527, %r420, 64;
	setp.ge.s32 	%p76, %r527, %r419;
	@%p76 bra 	$L__BB4_135;
	st.global.u32 	[%rd12+768], %r410;
	st.global.u32 	[%rd12+772], %r411;
	st.global.u32 	[%rd12+776], %r412;
$L__BB4_135:
	add.s32 	%r528, %r420, 96;
	setp.ge.s32 	%p77, %r528, %r419;
	@%p77 bra 	$L__BB4_137;
	st.global.u32 	[%rd12+1152], %r413;
	st.global.u32 	[%rd12+1156], %r414;
	st.global.u32 	[%rd12+1160], %r415;
$L__BB4_137:
	add.s32 	%r529, %r420, 128;
	setp.ge.s32 	%p78, %r529, %r419;
	@%p78 bra 	$L__BB4_151;
	st.global.u32 	[%rd12+1536], %r416;
	st.global.u32 	[%rd12+1540], %r417;
	st.global.u32 	[%rd12+1544], %r418;
	bra.uni 	$L__BB4_151;
$L__BB4_139:
	// begin inline asm
	mov.u32 %r530, %laneid;
	// end inline asm
	shr.u32 	%r531, %r3, 5;
	mul.lo.s32 	%r532, %r531, 160;
	mad.lo.s32 	%r533, %r530, 5, %r532;
	mad.lo.s32 	%r535, %r533, 12, %r475;
	st.shared.u32 	[%r535], %r335;
	st.shared.u32 	[%r535+4], %r334;
	st.shared.u32 	[%r535+8], %r333;
	st.shared.u32 	[%r535+12], %r352;
	st.shared.u32 	[%r535+16], %r351;
	st.shared.u32 	[%r535+20], %r350;
	st.shared.u32 	[%r535+24], %r369;
	st.shared.u32 	[%r535+28], %r368;
	st.shared.u32 	[%r535+32], %r367;
	st.shared.u32 	[%r535+36], %r386;
	st.shared.u32 	[%r535+40], %r385;
	st.shared.u32 	[%r535+44], %r384;
	st.shared.u32 	[%r535+48], %r403;
	st.shared.u32 	[%r535+52], %r402;
	st.shared.u32 	[%r535+56], %r401;
	bar.warp.sync 	-1;
	shl.b32 	%r536, %r530, 2;
	sub.s32 	%r537, %r533, %r536;
	mad.lo.s32 	%r538, %r537, 12, %r475;
	ld.shared.u32 	%r421, [%r538];
	ld.shared.u32 	%r422, [%r538+4];
	ld.shared.u32 	%r423, [%r538+8];
	ld.shared.u32 	%r424, [%r538+384];
	ld.shared.u32 	%r425, [%r538+388];
	ld.shared.u32 	%r426, [%r538+392];
	ld.shared.u32 	%r427, [%r538+768];
	ld.shared.u32 	%r428, [%r538+772];
	ld.shared.u32 	%r429, [%r538+776];
	ld.shared.u32 	%r430, [%r538+1152];
	ld.shared.u32 	%r431, [%r538+1156];
	ld.shared.u32 	%r432, [%r538+1160];
	ld.shared.u32 	%r433, [%r538+1536];
	ld.shared.u32 	%r434, [%r538+1540];
	ld.shared.u32 	%r435, [%r538+1544];
	setp.ne.s32 	%p79, %r3, 0;
	@%p79 bra 	$L__BB4_141;
	st.volatile.shared.u32 	[_ZZN3cub18CUB_300001_SM_10006detail10merge_sort26DeviceMergeSortMergeKernelINS2_10policy_hubIN6thrust24THRUST_300001_SM_1000_NS10device_ptrI4EdgeEEE9Policy600ES9_PNS0_8NullTypeES9_SD_j14EdgeComparatorS8_SC_EEvbT2_T3_T4_PT6_PT7_T5_PSH_SH_NS1_7vsmem_tEE19static_temp_storage+15360], %r314;
$L__BB4_141:
	bar.sync 	0;
	ld.volatile.shared.u32 	%r436, [_ZZN3cub18CUB_300001_SM_10006detail10merge_sort26DeviceMergeSortMergeKernelINS2_10policy_hubIN6thrust24THRUST_300001_SM_1000_NS10device_ptrI4EdgeEEE9Policy600ES9_PNS0_8NullTypeES9_SD_j14EdgeComparatorS8_SC_EEvbT2_T3_T4_PT6_PT7_T5_PSH_SH_NS1_7vsmem_tEE19static_temp_storage+15360];
	and.b32  	%r539, %r3, 31;
	and.b32  	%r540, %r3, 992;
	mul.lo.s32 	%r541, %r540, 5;
	cvt.u64.u32 	%rd44, %r541;
	or.b32  	%r437, %r541, %r539;
	add.s32 	%r542, %r539, %r2;
	cvt.u64.u32 	%rd45, %r542;
	add.s64 	%rd46, %rd45, %rd44;
	setp.ge.s32 	%p80, %r437, %r436;
	mad.lo.s64 	%rd13, %rd46, 12, %rd3;
	@%p80 bra 	$L__BB4_143;
	st.global.u32 	[%rd13], %r421;
	st.global.u32 	[%rd13+4], %r422;
	st.global.u32 	[%rd13+8], %r423;
$L__BB4_143:
	add.s32 	%r543, %r437, 32;
	setp.ge.s32 	%p81, %r543, %r436;
	@%p81 bra 	$L__BB4_145;
	st.global.u32 	[%rd13+384], %r424;
	st.global.u32 	[%rd13+388], %r425;
	st.global.u32 	[%rd13+392], %r426;
$L__BB4_145:
	add.s32 	%r544, %r437, 64;
	setp.ge.s32 	%p82, %r544, %r436;
	@%p82 bra 	$L__BB4_147;
	st.global.u32 	[%rd13+768], %r427;
	st.global.u32 	[%rd13+772], %r428;
	st.global.u32 	[%rd13+776], %r429;
$L__BB4_147:
	add.s32 	%r545, %r437, 96;
	setp.ge.s32 	%p83, %r545, %r436;
	@%p83 bra 	$L__BB4_149;
	st.global.u32 	[%rd13+1152], %r430;
	st.global.u32 	[%rd13+1156], %r431;
	st.global.u32 	[%rd13+1160], %r432;
$L__BB4_149:
	add.s32 	%r546, %r437, 128;
	setp.ge.s32 	%p84, %r546, %r436;
	@%p84 bra 	$L__BB4_151;
	st.global.u32 	[%rd13+1536], %r433;
	st.global.u32 	[%rd13+1540], %r434;
	st.global.u32 	[%rd13+1544], %r435;
$L__BB4_151:
	ret;

}
	// .globl	_ZN3cub18CUB_300001_SM_10006detail10merge_sort30DeviceMergeSortBlockSortKernelINS2_10policy_hubIN6thrust24THRUST_300001_SM_1000_NS10device_ptrI4EdgeEEE9Policy600ES9_PNS0_8NullTypeES9_SD_m14EdgeComparatorS8_SC_EEvbT0_T1_T2_T3_T4_PT6_PT7_T5_NS1_7vsmem_tE
.visible .entry _ZN3cub18CUB_300001_SM_10006detail10merge_sort30DeviceMergeSortBlockSortKernelINS2_10policy_hubIN6thrust24THRUST_300001_SM_1000_NS10device_ptrI4EdgeEEE9Policy600ES9_PNS0_8NullTypeES9_SD_m14EdgeComparatorS8_SC_EEvbT0_T1_T2_T3_T4_PT6_PT7_T5_NS1_7vsmem_tE(
	.param .u8 _ZN3cub18CUB_300001_SM_10006detail10merge_sort30DeviceMergeSortBlockSortKernelINS2_10policy_hubIN6thrust24THRUST_300001_SM_1000_NS10device_ptrI4EdgeEEE9Policy600ES9_PNS0_8NullTypeES9_SD_m14EdgeComparatorS8_SC_EEvbT0_T1_T2_T3_T4_PT6_PT7_T5_NS1_7vsmem_tE_param_0,
	.param .align 8 .b8 _ZN3cub18CUB_300001_SM_10006detail10merge_sort30DeviceMergeSortBlockSortKernelINS2_10policy_hubIN6thrust24THRUST_300001_SM_1000_NS10device_ptrI4EdgeEEE9Policy600ES9_PNS0_8NullTypeES9_SD_m14EdgeComparatorS8_SC_EEvbT0_T1_T2_T3_T4_PT6_PT7_T5_NS1_7vsmem_tE_param_1[8],
	.param .u64 .ptr .align 1 _ZN3cub18CUB_300001_SM_10006detail10merge_sort30DeviceMergeSortBlockSortKernelINS2_10policy_hubIN6thrust24THRUST_300001_SM_1000_NS10device_ptrI4EdgeEEE9Policy600ES9_PNS0_8NullTypeES9_SD_m14EdgeComparatorS8_SC_EEvbT0_T1_T2_T3_T4_PT6_PT7_T5_NS1_7vsmem_tE_param_2,
	.param .align 8 .b8 _ZN3cub18CUB_300001_SM_10006detail10merge_sort30DeviceMergeSortBlockSortKernelINS2_10policy_hubIN6thrust24THRUST_300001_SM_1000_NS10device_ptrI4EdgeEEE9Policy600ES9_PNS0_8NullTypeES9_SD_m14EdgeComparatorS8_SC_EEvbT0_T1_T2_T3_T4_PT6_PT7_T5_NS1_7vsmem_tE_param_3[8],
	.param .u64 .ptr .align 1 _ZN3cub18CUB_300001_SM_10006detail10merge_sort30DeviceMergeSortBlockSortKernelINS2_10policy_hubIN6thrust24THRUST_300001_SM_1000_NS10device_ptrI4EdgeEEE9Policy600ES9_PNS0_8NullTypeES9_SD_m14EdgeComparatorS8_SC_EEvbT0_T1_T2_T3_T4_PT6_PT7_T5_NS1_7vsmem_tE_param_4,
	.param .u64 _ZN3cub18CUB_300001_SM_10006detail10merge_sort30DeviceMergeSortBlockSortKernelINS2_10policy_hubIN6thrust24THRUST_300001_SM_1000_NS10device_ptrI4EdgeEEE9Policy600ES9_PNS0_8NullTypeES9_SD_m14EdgeComparatorS8_SC_EEvbT0_T1_T2_T3_T4_PT6_PT7_T5_NS1_7vsmem_tE_param_5,
	.param .u64 .ptr .align 1 _ZN3cub18CUB_300001_SM_10006detail10merge_sort30DeviceMergeSortBlockSortKernelINS2_10policy_hubIN6thrust24THRUST_300001_SM_1000_NS10device_ptrI4EdgeEEE9Policy600ES9_PNS0_8NullTypeES9_SD_m14EdgeComparatorS8_SC_EEvbT0_T1_T2_T3_T4_PT6_PT7_T5_NS1_7vsmem_tE_param_6,
	.param .u64 .ptr .align 1 _ZN3cub18CUB_300001_SM_10006detail10merge_sort30DeviceMergeSortBlockSortKernelINS2_10policy_hubIN6thrust24THRUST_300001_SM_1000_NS10device_ptrI4EdgeEEE9Policy600ES9_PNS0_8NullTypeES9_SD_m14EdgeComparatorS8_SC_EEvbT0_T1_T2_T3_T4_PT6_PT7_T5_NS1_7vsmem_tE_param_7,
	.param .align 1 .b8 _ZN3cub18CUB_300001_SM_10006detail10merge_sort30DeviceMergeSortBlockSortKernelINS2_10policy_hubIN6thrust24THRUST_300001_SM_1000_NS10device_ptrI4EdgeEEE9Policy600ES9_PNS0_8NullTypeES9_SD_m14EdgeComparatorS8_SC_EEvbT0_T1_T2_T3_T4_PT6_PT7_T5_NS1_7vsmem_tE_param_8[1],
	.param .align 8 .b8 _ZN3cub18CUB_300001_SM_10006detail10merge_sort30DeviceMergeSortBlockSortKernelINS2_10policy_hubIN6thrust24THRUST_300001_SM_1000_NS10device_ptrI4EdgeEEE9Policy600ES9_PNS0_8NullTypeES9_SD_m14EdgeComparatorS8_SC_EEvbT0_T1_T2_T3_T4_PT6_PT7_T5_NS1_7vsmem_tE_param_9[8]
)
.maxntid 256
{
	.reg .pred 	%p<137>;
	.reg .b16 	%rs<4>;
	.reg .b32 	%r<910>;
	.reg .b64 	%rd<35>;
	// demoted variable
	.shared .align 16 .b8 _ZZN3cub18CUB_300001_SM_10006detail10merge_sort30DeviceMergeSortBlockSortKernelINS2_10policy_hubIN6thrust24THRUST_300001_SM_1000_NS10device_ptrI4EdgeEEE9Policy600ES9_PNS0_8NullTypeES9_SD_m14EdgeComparatorS8_SC_EEvbT0_T1_T2_T3_T4_PT6_PT7_T5_NS1_7vsmem_tEE19static_temp_storage[15376];
	ld.param.u64 	%rd10, [_ZN3cub18CUB_300001_SM_10006detail10merge_sort30DeviceMergeSortBlockSortKernelINS2_10policy_hubIN6thrust24THRUST_300001_SM_1000_NS10device_ptrI4EdgeEEE9Policy600ES9_PNS0_8NullTypeES9_SD_m14EdgeComparatorS8_SC_EEvbT0_T1_T2_T3_T4_PT6_PT7_T5_NS1_7vsmem_tE_param_3];
	ld.param.u64 	%rd11, [_ZN3cub18CUB_300001_SM_10006detail10merge_sort30DeviceMergeSortBlockSortKernelINS2_10policy_hubIN6thrust24THRUST_300001_SM_1000_NS10device_ptrI4EdgeEEE9Policy600ES9_PNS0_8NullTypeES9_SD_m14EdgeComparatorS8_SC_EEvbT0_T1_T2_T3_T4_PT6_PT7_T5_NS1_7vsmem_tE_param_1];
	ld.param.u64 	%rd8, [_ZN3cub18CUB_300001_SM_10006detail10merge_sort30DeviceMergeSortBlockSortKernelINS2_10policy_hubIN6thrust24THRUST_300001_SM_1000_NS10device_ptrI4EdgeEEE9Policy600ES9_PNS0_8NullTypeES9_SD_m14EdgeComparatorS8_SC_EEvbT0_T1_T2_T3_T4_PT6_PT7_T5_NS1_7vsmem_tE_param_5];
	cvta.to.global.u64 	%rd1, %rd11;
	cvta.to.global.u64 	%rd2, %rd10;
	mov.u32 	%r493, %ctaid.x;
	cvt.u64.u32 	%rd12, %r493;
	mov.u32 	%r494, %nctaid.x;
	cvt.u64.u32 	%rd13, %r494;
	mul.wide.u32 	%rd3, %r493, 1280;
	add.s64 	%rd14, %rd13, -1;
	setp.le.u64 	%p21, %rd14, %rd12;
	@%p21 bra 	$L__BB5_51;
	// begin inline asm
	griddepcontrol.wait;
	// end inline asm
	mov.u32 	%r1, %tid.x;
	and.b32  	%r2, %r1, 31;
	and.b32  	%r561, %r1, 992;
	mul.lo.s32 	%r3, %r561, 5;
	or.b32  	%r562, %r3, %r2;
	cvt.u64.u32 	%rd24, %r562;
	add.s64 	%rd4, %rd3, %rd24;
	mad.lo.s64 	%rd25, %rd4, 12, %rd1;
	ld.global.u32 	%r563, [%rd25];
	ld.global.u32 	%r564, [%rd25+4];
	ld.global.u32 	%r565, [%rd25+8];
	ld.global.u32 	%r566, [%rd25+384];
	ld.global.u32 	%r567, [%rd25+388];
	ld.global.u32 	%r568, [%rd25+392];
	ld.global.u32 	%r569, [%rd25+768];
	ld.global.u32 	%r570, [%rd25+772];
	ld.global.u32 	%r571, [%rd25+776];
	ld.global.u32 	%r572, [%rd25+1152];
	ld.global.u32 	%r573, [%rd25+1156];
	ld.global.u32 	%r574, [%rd25+1160];
	ld.global.u32 	%r575, [%rd25+1536];
	ld.global.u32 	%r576, [%rd25+1540];
	ld.global.u32 	%r577, [%rd25+1544];
	// begin inline asm
	mov.u32 %r560, %laneid;
	// end inline asm
	shr.u32 	%r578, %r1, 5;
	mad.lo.s32 	%r579, %r578, 160, %r560;
	mov.u32 	%r580, _ZZN3cub18CUB_300001_SM_10006detail10merge_sort30DeviceMergeSortBlockSortKernelINS2_10policy_hubIN6thrust24THRUST_300001_SM_1000_NS10device_ptrI4EdgeEEE9Policy600ES9_PNS0_8NullTypeES9_SD_m14EdgeComparatorS8_SC_EEvbT0_T1_T2_T3_T4_PT6_PT7_T5_NS1_7vsmem_tEE19static_temp_storage;
	mad.lo.s32 	%r4, %r579, 12, %r580;
	st.shared.u32 	[%r4], %r563;
	st.shared.u32 	[%r4+4], %r564;
	st.shared.u32 	[%r4+8], %r565;
	st.shared.u32 	[%r4+384], %r566;
	st.shared.u32 	[%r4+388], %r567;
	st.shared.u32 	[%r4+392], %r568;
	st.shared.u32 	[%r4+768], %r569;
	st.shared.u32 	[%r4+772], %r570;
	st.shared.u32 	[%r4+776], %r571;
	st.shared.u32 	[%r4+1152], %r572;
	st.shared.u32 	[%r4+1156], %r573;
	st.shared.u32 	[%r4+1160], %r574;
	st.shared.u32 	[%r4+1536], %r575;
	st.shared.u32 	[%r4+1540], %r576;
	st.shared.u32 	[%r4+1544], %r577;
	bar.warp.sync 	-1;
	mad.lo.s32 	%r5, %r560, 48, %r4;
	ld.shared.u32 	%r691, [%r5];
	ld.shared.u32 	%r690, [%r5+4];
	ld.shared.u32 	%r689, [%r5+8];
	ld.shared.u32 	%r9, [%r5+12];
	ld.shared.u32 	%r10, [%r5+16];
	ld.shared.u32 	%r11, [%r5+20];
	ld.shared.u32 	%r673, [%r5+24];
	ld.shared.u32 	%r672, [%r5+28];
	ld.shared.u32 	%r671, [%r5+32];
	ld.shared.u32 	%r15, [%r5+36];
	ld.shared.u32 	%r16, [%r5+40];
	ld.shared.u32 	%r17, [%r5+44];
	ld.shared.u32 	%r18, [%r5+48];
	ld.shared.u32 	%r19, [%r5+52];
	ld.shared.u32 	%r20, [%r5+56];
	bar.sync 	0;
	// begin inline asm
	griddepcontrol.launch_dependents;
	// end inline asm
	setp.ge.s32 	%p87, %r11, %r689;
	mov.u32 	%r677, %r11;
	mov.u32 	%r678, %r10;
	mov.u32 	%r679, %r9;
	@%p87 bra 	$L__BB5_3;
	mov.u32 	%r677, %r689;
	mov.u32 	%r678, %r690;
	mov.u32 	%r679, %r691;
	mov.u32 	%r689, %r11;
	mov.u32 	%r690, %r10;
	mov.u32 	%r691, %r9;
$L__BB5_3:
	setp.ge.s32 	%p88, %r17, %r671;
	mov.u32 	%r683, %r17;
	mov.u32 	%r684, %r16;
	mov.u32 	%r685, %r15;
	@%p88 bra 	$L__BB5_5;
	mov.u32 	%r683, %r671;
	mov.u32 	%r684, %r672;
	mov.u32 	%r685, %r673;
	mov.u32 	%r671, %r17;
	mov.u32 	%r672, %r16;
	mov.u32 	%r673, %r15;
$L__BB5_5:
	setp.ge.s32 	%p89, %r671, %r677;
	mov.u32 	%r695, %r671;
	mov.u32 	%r696, %r672;
	mov.u32 	%r697, %r673;
	@%p89 bra 	$L__BB5_7;
	mov.u32 	%r695, %r677;
	mov.u32 	%r696, %r678;
	mov.u32 	%r697, %r679;
	mov.u32 	%r677, %r671;
	mov.u32 	%r678, %r672;
	mov.u32 	%r679, %r673;
$L__BB5_7:
	setp.ge.s32 	%p90, %r20, %r683;
	mov.u32 	%r680, %r20;
	mov.u32 	%r681, %r19;
	mov.u32 	%r682, %r18;
	@%p90 bra 	$L__BB5_9;
	mov.u32 	%r680, %r683;
	mov.u32 	%r681, %r684;
	mov.u32 	%r682, %r685;
	mov.u32 	%r683, %r20;
	mov.u32 	%r684, %r19;
	mov.u32 	%r685, %r18;
$L__BB5_9:
	setp.ge.s32 	%p91, %r677, %r689;
	mov.u32 	%r701, %r677;
	mov.u32 	%r702, %r678;
	mov.u32 	%r703, %r679;
	@%p91 bra 	$L__BB5_11;
	mov.u32 	%r701, %r689;
	mov.u32 	%r702, %r690;
	mov.u32 	%r703, %r691;
	mov.u32 	%r689, %r677;
	mov.u32 	%r690, %r678;
	mov.u32 	%r691, %r679;
$L__BB5_11:
	setp.ge.s32 	%p92, %r683, %r695;
	mov.u32 	%r707, %r683;
	mov.u32 	%r708, %r684;
	mov.u32 	%r709, %r685;
	@%p92 bra 	$L__BB5_13;
	mov.u32 	%r707, %r695;
	mov.u32 	%r708, %r696;
	mov.u32 	%r709, %r697;
	mov.u32 	%r695, %r683;
	mov.u32 	%r696, %r684;
	mov.u32 	%r697, %r685;
$L__BB5_13:
	setp.ge.s32 	%p93, %r695, %r701;
	mov.u32 	%r719, %r695;
	mov.u32 	%r720, %r696;
	mov.u32 	%r721, %r697;
	@%p93 bra 	$L__BB5_15;
	mov.u32 	%r719, %r701;
	mov.u32 	%r720, %r702;
	mov.u32 	%r721, %r703;
	mov.u32 	%r701, %r695;
	mov.u32 	%r702, %r696;
	mov.u32 	%r703, %r697;
$L__BB5_15:
	setp.ge.s32 	%p94, %r680, %r707;
	mov.u32 	%r722, %r680;
	mov.u32 	%r723, %r681;
	mov.u32 	%r724, %r682;
	@%p94 bra 	$L__BB5_17;
	mov.u32 	%r722, %r707;
	mov.u32 	%r723, %r708;
	mov.u32 	%r724, %r709;
	mov.u32 	%r707, %r680;
	mov.u32 	%r708, %r681;
	mov.u32 	%r709, %r682;
$L__BB5_17:
	setp.ge.s32 	%p95, %r701, %r689;
	mov.u32 	%r731, %r701;
	mov.u32 	%r732, %r702;
	mov.u32 	%r733, %r703;
	@%p95 bra 	$L__BB5_19;
	mov.u32 	%r731, %r689;
	mov.u32 	%r732, %r690;
	mov.u32 	%r733, %r691;
	mov.u32 	%r689, %r701;
	mov.u32 	%r690, %r702;
	mov.u32 	%r691, %r703;
$L__BB5_19:
	setp.ge.s32 	%p96, %r707, %r719;
	mov.u32 	%r725, %r707;
	mov.u32 	%r726, %r708;
	mov.u32 	%r727, %r709;
	@%p96 bra 	$L__BB5_21;
	mov.u32 	%r725, %r719;
	mov.u32 	%r726, %r720;
	mov.u32 	%r727, %r721;
	mov.u32 	%r719, %r707;
	mov.u32 	%r720, %r708;
	mov.u32 	%r721, %r709;
$L__BB5_21:
	mad.lo.s32 	%r81, %r1, 60, %r580;
	mov.b32 	%r737, 2;
$L__BB5_22:
	bar.sync 	0;
	add.s32 	%r583, %r737, -1;
	shr.u32 	%r584, %r737, 1;
	st.shared.u32 	[%r81], %r691;
	st.shared.u32 	[%r81+4], %r690;
	st.shared.u32 	[%r81+8], %r689;
	st.shared.u32 	[%r81+12], %r733;
	st.shared.u32 	[%r81+16], %r732;
	st.shared.u32 	[%r81+20], %r731;
	st.shared.u32 	[%r81+24], %r721;
	st.shared.u32 	[%r81+28], %r720;
	st.shared.u32 	[%r81+32], %r719;
	st.shared.u32 	[%r81+36], %r727;
	st.shared.u32 	[%r81+40], %r726;
	st.shared.u32 	[%r81+44], %r725;
	st.shared.u32 	[%r81+48], %r724;
	st.shared.u32 	[%r81+52], %r723;
	st.shared.u32 	[%r81+56], %r722;
	bar.sync 	0;
	neg.s32 	%r585, %r737;
	and.b32  	%r586, %r1, %r585;
	mul.lo.s32 	%r587, %r586, 5;
	mul.lo.s32 	%r588, %r584, 5;
	and.b32  	%r589, %r583, %r1;
	mul.lo.s32 	%r590, %r589, 5;
	min.u32 	%r98, %r590, 1280;
	min.u32 	%r99, %r587, 1280;
	add.s32 	%r591, %r99, %r588;
	min.u32 	%r100, %r591, 1280;
	add.s32 	%r592, %r100, %r588;
	min.u32 	%r101, %r592, 1280;
	sub.s32 	%r593, %r100, %r99;
	sub.s32 	%r594, %r101, %r100;
	setp.lt.s32 	%p97, %r98, %r594;
	sub.s32 	%r595, %r98, %r594;
	selp.b32 	%r740, 0, %r595, %p97;
	min.s32 	%r738, %r593, %r98;
	setp.ge.s32 	%p98, %r740, %r738;
	@%p98 bra 	$L__BB5_25;
	add.s32 	%r104, %r100, %r98;
$L__BB5_24:
	sub.s32 	%r596, %r738, %r740;
	shr.u32 	%r597, %r596, 31;
	add.s32 	%r598, %r596, %r597;
	shr.s32 	%r599, %r598, 1;
	add.s32 	%r600, %r599, %r740;
	add.s32 	%r601, %r600, %r99;
	mov.u32 	%r602, _ZZN3cub18CUB_300001_SM_10006detail10merge_sort30DeviceMergeSortBlockSortKernelINS2_10policy_hubIN6thrust24THRUST_300001_SM_1000_NS10device_ptrI4EdgeEEE9Policy600ES9_PNS0_8NullTypeES9_SD_m14EdgeComparatorS8_SC_EEvbT0_T1_T2_T3_T4_PT6_PT7_T5_NS1_7vsmem_tEE19static_temp_storage;
	mad.lo.s32 	%r603, %r601, 12, %r602;
	ld.shared.u32 	%r604, [%r603+8];
	not.b32 	%r605, %r600;
	add.s32 	%r606, %r104, %r605;
	mad.lo.s32 	%r607, %r606, 12, %r602;
	ld.shared.u32 	%r608, [%r607+8];
	setp.lt.s32 	%p99, %r608, %r604;
	add.s32 	%r609, %r600, 1;
	selp.b32 	%r740, %r740, %r609, %p99;
	selp.b32 	%r738, %r600, %r738, %p99;
	setp.lt.s32 	%p100, %r740, %r738;
	@%p100 bra 	$L__BB5_24;
$L__BB5_25:
	add.s32 	%r110, %r740, %r99;
	add.s32 	%r610, %r100, %r98;
	sub.s32 	%r111, %r610, %r740;
	mov.u32 	%r611, _ZZN3cub18CUB_300001_SM_10006detail10merge_sort30DeviceMergeSortBlockSortKernelINS2_10policy_hubIN6thrust24THRUST_300001_SM_1000_NS10device_ptrI4EdgeEEE9Policy600ES9_PNS0_8NullTypeES9_SD_m14EdgeComparatorS8_SC_EEvbT0_T1_T2_T3_T4_PT6_PT7_T5_NS1_7vsmem_tEE19static_temp_storage;
	mad.lo.s32 	%r112, %r110, 12, %r611;
	ld.shared.u32 	%r750, [%r112];
	ld.shared.u32 	%r751, [%r112+4];
	ld.shared.u32 	%r752, [%r112+8];
	mad.lo.s32 	%r116, %r111, 12, %r611;
	ld.shared.u32 	%r741, [%r116];
	ld.shared.u32 	%r742, [%r116+4];
	ld.shared.u32 	%r743, [%r116+8];
	setp.ge.s32 	%p102, %r111, %r101;
	mov.pred 	%p127, 0;
	@%p102 bra 	$L__BB5_27;
	setp.ge.s32 	%p103, %r110, %r100;
	setp.lt.s32 	%p104, %r743, %r752;
	or.pred  	%p127, %p103, %p104;
$L__BB5_27:
	selp.b32 	%r689, %r743, %r752, %p127;
	selp.b32 	%r690, %r742, %r751, %p127;
	selp.b32 	%r691, %r741, %r750, %p127;
	selp.u32 	%r612, 1, 0, %p127;
	add.s32 	%r123, %r111, %r612;
	not.pred 	%p105, %p127;
	selp.u32 	%r613, 1, 0, %p105;
	add.s32 	%r124, %r110, %r613;
	@%p105 bra 	$L__BB5_29;
	ld.shared.u32 	%r741, [%r116+12];
	ld.shared.u32 	%r742, [%r116+16];
	ld.shared.u32 	%r743, [%r116+20];
	bra.uni 	$L__BB5_30;
$L__BB5_29:
	ld.shared.u32 	%r750, [%r112+12];
	ld.shared.u32 	%r751, [%r112+16];
	ld.shared.u32 	%r752, [%r112+20];
$L__BB5_30:
	setp.ge.s32 	%p107, %r123, %r101;
	mov.pred 	%p128, 0;
	@%p107 bra 	$L__BB5_32;
	setp.ge.s32 	%p108, %r124, %r100;
	setp.lt.s32 	%p109, %r743, %r752;
	or.pred  	%p128, %p108, %p109;
$L__BB5_32:
	selp.b32 	%r731, %r743, %r752, %p128;
	selp.b32 	%r732, %r742, %r751, %p128;
	selp.b32 	%r733, %r741, %r750, %p128;
	selp.u32 	%r614, 1, 0, %p128;
	add.s32 	%r140, %r123, %r614;
	not.pred 	%p110, %p128;
	selp.u32 	%r615, 1, 0, %p110;
	add.s32 	%r141, %r124, %r615;
	@%p128 bra 	$L__BB5_34;
	mad.lo.s32 	%r617, %r141, 12, %r611;
	ld.shared.u32 	%r750, [%r617];
	ld.shared.u32 	%r751, [%r617+4];
	ld.shared.u32 	%r752, [%r617+8];
	bra.uni 	$L__BB5_35;
$L__BB5_34:
	mad.lo.s32 	%r619, %r140, 12, %r611;
	ld.shared.u32 	%r741, [%r619];
	ld.shared.u32 	%r742, [%r619+4];
	ld.shared.u32 	%r743, [%r619+8];
$L__BB5_35:
	setp.ge.s32 	%p112, %r140, %r101;
	mov.pred 	%p129, 0;
	@%p112 bra 	$L__BB5_37;
	setp.ge.s32 	%p113, %r141, %r100;
	setp.lt.s32 	%p114, %r743, %r752;
	or.pred  	%p129, %p113, %p114;
$L__BB5_37:
	selp.b32 	%r719, %r743, %r752, %p129;
	selp.b32 	%r720, %r742, %r751, %p129;
	selp.b32 	%r721, %r741, %r750, %p129;
	selp.u32 	%r620, 1, 0, %p129;
	add.s32 	%r157, %r140, %r620;
	not.pred 	%p115, %p129;
	selp.u32 	%r621, 1, 0, %p115;
	add.s32 	%r158, %r141, %r621;
	@%p129 bra 	$L__BB5_39;
	mov.u32 	%r622, _ZZN3cub18CUB_300001_SM_10006detail10merge_sort30DeviceMergeSortBlockSortKernelINS2_10policy_hubIN6thrust24THRUST_300001_SM_1000_NS10device_ptrI4EdgeEEE9Policy600ES9_PNS0_8NullTypeES9_SD_m14EdgeComparatorS8_SC_EEvbT0_T1_T2_T3_T4_PT6_PT7_T5_NS1_7vsmem_tEE19static_temp_storage;
	mad.lo.s32 	%r623, %r158, 12, %r622;
	ld.shared.u32 	%r750, [%r623];
	ld.shared.u32 	%r751, [%r623+4];
	ld.shared.u32 	%r752, [%r623+8];
	bra.uni 	$L__BB5_40;
$L__BB5_39:
	mov.u32 	%r624, _ZZN3cub18CUB_300001_SM_10006detail10merge_sort30DeviceMergeSortBlockSortKernelINS2_10policy_hubIN6thrust24THRUST_300001_SM_1000_NS10device_ptrI4EdgeEEE9Policy600ES9_PNS0_8NullTypeES9_SD_m14EdgeComparatorS8_SC_EEvbT0_T1_T2_T3_T4_PT6_PT7_T5_NS1_7vsmem_tEE19static_temp_storage;
	mad.lo.s32 	%r625, %r157, 12, %r624;
	ld.shared.u32 	%r741, [%r625];
	ld.shared.u32 	%r742, [%r625+4];
	ld.shared.u32 	%r743, [%r625+8];
$L__BB5_40:
	setp.ge.s32 	%p117, %r157, %r101;
	mov.pred 	%p130, 0;
	@%p117 bra 	$L__BB5_42;
	setp.ge.s32 	%p118, %r158, %r100;
	setp.lt.s32 	%p119, %r743, %r752;
	or.pred  	%p130, %p118, %p119;
$L__BB5_42:
	selp.b32 	%r725, %r743, %r752, %p130;
	selp.b32 	%r726, %r742, %r751, %p130;
	selp.b32 	%r727, %r741, %r750, %p130;
	selp.u32 	%r626, 1, 0, %p130;
	add.s32 	%r174, %r157, %r626;
	not.pred 	%p120, %p130;
	selp.u32 	%r627, 1, 0, %p120;
	add.s32 	%r175, %r158, %r627;
	@%p130 bra 	$L__BB5_44;
	mov.u32 	%r628, _ZZN3cub18CUB_300001_SM_10006detail10merge_sort30DeviceMergeSortBlockSortKernelINS2_10policy_hubIN6thrust24THRUST_300001_SM_1000_NS10device_ptrI4EdgeEEE9Policy600ES9_PNS0_8NullTypeES9_SD_m14EdgeComparatorS8_SC_EEvbT0_T1_T2_T3_T4_PT6_PT7_T5_NS1_7vsmem_tEE19static_temp_storage;
	mad.lo.s32 	%r629, %r175, 12, %r628;
	ld.shared.u32 	%r750, [%r629];
	ld.shared.u32 	%r751, [%r629+4];
	ld.shared.u32 	%r752, [%r629+8];
	bra.uni 	$L__BB5_45;
$L__BB5_44:
	mov.u32 	%r630, _ZZN3cub18CUB_300001_SM_10006detail10merge_sort30DeviceMergeSortBlockSortKernelINS2_10policy_hubIN6thrust24THRUST_300001_SM_1000_NS10device_ptrI4EdgeEEE9Policy600ES9_PNS0_8NullTypeES9_SD_m14EdgeComparatorS8_SC_EEvbT0_T1_T2_T3_T4_PT6_PT7_T5_NS1_7vsmem_tEE19static_temp_storage;
	mad.lo.s32 	%r631, %r174, 12, %r630;
	ld.shared.u32 	%r741, [%r631];
	ld.shared.u32 	%r742, [%r631+4];
	ld.shared.u32 	%r743, [%r631+8];
$L__BB5_45:
	setp.ge.s32 	%p122, %r174, %r101;
	mov.pred 	%p131, 0;
	@%p122 bra 	$L__BB5_47;
	setp.ge.s32 	%p123, %r175, %r100;
	setp.lt.s32 	%p124, %r743, %r752;
	or.pred  	%p131, %p123, %p124;
$L__BB5_47:
	selp.b32 	%r722, %r743, %r752, %p131;
	selp.b32 	%r723, %r742, %r751, %p131;
	selp.b32 	%r724, %r741, %r750, %p131;
	shl.b32 	%r191, %r737, 1;
	setp.lt.u32 	%p125, %r737, 129;
	mov.u32 	%r737, %r191;
	@%p125 bra 	$L__BB5_22;
	ld.param.s8 	%rs3, [_ZN3cub18CUB_300001_SM_10006detail10merge_sort30DeviceMergeSortBlockSortKernelINS2_10policy_hubIN6thrust24THRUST_300001_SM_1000_NS10device_ptrI4EdgeEEE9Policy600ES9_PNS0_8NullTypeES9_SD_m14EdgeComparatorS8_SC_EEvbT0_T1_T2_T3_T4_PT6_PT7_T5_NS1_7vsmem_tE_param_0];
	bar.sync 	0;
	setp.eq.s16 	%p126, %rs3, 0;
	@%p126 bra 	$L__BB5_50;
	st.shared.u32 	[%r5], %r691;
	st.shared.u32 	[%r5+4], %r690;
	st.shared.u32 	[%r5+8], %r689;
	st.shared.u32 	[%r5+12], %r733;
	st.shared.u32 	[%r5+16], %r732;
	st.shared.u32 	[%r5+20], %r731;
	st.shared.u32 	[%r5+24], %r721;
	st.shared.u32 	[%r5+28], %r720;
	st.shared.u32 	[%r5+32], %r719;
	st.shared.u32 	[%r5+36], %r727;
	st.shared.u32 	[%r5+40], %r726;
	st.shared.u32 	[%r5+44], %r725;
	st.shared.u32 	[%r5+48], %r724;
	st.shared.u32 	[%r5+52], %r723;
	st.shared.u32 	[%r5+56], %r722;
	bar.warp.sync 	-1;
	ld.shared.u32 	%r632, [%r4];
	ld.shared.u32 	%r633, [%r4+4];
	ld.shared.u32 	%r634, [%r4+8];
	ld.shared.u32 	%r635, [%r4+384];
	ld.shared.u32 	%r636, [%r4+388];
	ld.shared.u32 	%r637, [%r4+392];
	ld.shared.u32 	%r638, [%r4+768];
	ld.shared.u32 	%r639, [%r4+772];
	ld.shared.u32 	%r640, [%r4+776];
	ld.shared.u32 	%r641, [%r4+1152];
	ld.shared.u32 	%r642, [%r4+1156];
	ld.shared.u32 	%r643, [%r4+1160];
	ld.shared.u32 	%r644, [%r4+1536];
	ld.shared.u32 	%r645, [%r4+1540];
	ld.shared.u32 	%r646, [%r4+1544];
	cvt.u64.u32 	%rd26, %r3;
	cvt.u64.u32 	%rd27, %r2;
	add.s64 	%rd28, %rd3, %rd27;
	add.s64 	%rd29, %rd28, %rd26;
	mad.lo.s64 	%rd30, %rd29, 12, %rd2;
	st.global.u32 	[%rd30], %r632;
	st.global.u32 	[%rd30+4], %r633;
	st.global.u32 	[%rd30+8], %r634;
	st.global.u32 	[%rd30+384], %r635;
	st.global.u32 	[%rd30+388], %r636;
	st.global.u32 	[%rd30+392], %r637;
	st.global.u32 	[%rd30+768], %r638;
	st.global.u32 	[%rd30+772], %r639;
	st.global.u32 	[%rd30+776], %r640;
	st.global.u32 	[%rd30+1152], %r641;
	st.global.u32 	[%rd30+1156], %r642;
	st.global.u32 	[%rd30+1160], %r643;
	st.global.u32 	[%rd30+1536], %r644;
	st.global.u32 	[%rd30+1540], %r645;
	st.global.u32 	[%rd30+1544], %r646;
	bra.uni 	$L__BB5_140;
$L__BB5_50:
	ld.param.u64 	%rd34, [_ZN3cub18CUB_300001_SM_10006detail10merge_sort30DeviceMergeSortBlockSortKernelINS2_10policy_hubIN6thrust24THRUST_300001_SM_1000_NS10device_ptrI4EdgeEEE9Policy600ES9_PNS0_8NullTypeES9_SD_m14EdgeComparatorS8_SC_EEvbT0_T1_T2_T3_T4_PT6_PT7_T5_NS1_7vsmem_tE_param_6];
	st.shared.u32 	[%r5], %r691;
	st.shared.u32 	[%r5+4], %r690;
	st.shared.u32 	[%r5+8], %r689;
	st.shared.u32 	[%r5+12], %r733;
	st.shared.u32 	[%r5+16], %r732;
	st.shared.u32 	[%r5+20], %r731;
	st.shared.u32 	[%r5+24], %r721;
	st.shared.u32 	[%r5+28], %r720;
	st.shared.u32 	[%r5+32], %r719;
	st.shared.u32 	[%r5+36], %r727;
	st.shared.u32 	[%r5+40], %r726;
	st.shared.u32 	[%r5+44], %r725;
	st.shared.u32 	[%r5+48], %r724;
	st.shared.u32 	[%r5+52], %r723;
	st.shared.u32 	[%r5+56], %r722;
	bar.warp.sync 	-1;
	ld.shared.u32 	%r647, [%r4];
	ld.shared.u32 	%r648, [%r4+4];
	ld.shared.u32 	%r649, [%r4+8];
	ld.shared.u32 	%r650, [%r4+384];
	ld.shared.u32 	%r651, [%r4+388];
	ld.shared.u32 	%r652, [%r4+392];
	ld.shared.u32 	%r653, [%r4+768];
	ld.shared.u32 	%r654, [%r4+772];
	ld.shared.u32 	%r655, [%r4+776];
	ld.shared.u32 	%r656, [%r4+1152];
	ld.shared.u32 	%r657, [%r4+1156];
	ld.shared.u32 	%r658, [%r4+1160];
	ld.shared.u32 	%r659, [%r4+1536];
	ld.shared.u32 	%r660, [%r4+1540];
	ld.shared.u32 	%r661, [%r4+1544];
	cvta.to.global.u64 	%rd31, %rd34;
	mad.lo.s64 	%rd32, %rd4, 12, %rd31;
	st.global.u32 	[%rd32], %r647;
	st.global.u32 	[%rd32+4], %r648;
	st.global.u32 	[%rd32+8], %r649;
	st.global.u32 	[%rd32+384], %r650;
	st.global.u32 	[%rd32+388], %r651;
	st.global.u32 	[%rd32+392], %r652;
	st.global.u32 	[%rd32+768], %r653;
	st.global.u32 	[%rd32+772], %r654;
	st.global.u32 	[%rd32+776], %r655;
	st.global.u32 	[%rd32+1152], %r656;
	st.global.u32 	[%rd32+1156], %r657;
	st.global.u32 	[%rd32+1160], %r658;
	st.global.u32 	[%rd32+1536], %r659;
	st.global.u32 	[%rd32+1540], %r660;
	st.global.u32 	[%rd32+1544], %r661;
	bra.uni 	$L__BB5_140;
$L__BB5_51:
	cvt.u32.u64 	%r495, %rd3;
	cvt.u32.u64 	%r496, %rd8;
	sub.s32 	%r497, %r496, %r495;
	min.s32 	%r192, %r497, 1280;
	// begin inline asm
	griddepcontrol.wait;
	// end inline asm
	mad.lo.s64 	%rd15, %rd3, 12, %rd1;
	mov.u32 	%r193, %tid.x;
	ld.global.u32 	%r777, [%rd15+8];
	ld.global.u32 	%r778, [%rd15+4];
	ld.global.u32 	%r779, [%rd15];
	and.b32  	%r197, %r193, 31;
	and.b32  	%r498, %r193, 992;
	mul.lo.s32 	%r198, %r498, 5;
	or.b32  	%r199, %r198, %r197;
	setp.ge.s32 	%p22, %r199, %r192;
	mul.lo.s32 	%r499, %r199, 12;
	cvt.u64.u32 	%rd16, %r499;
	add.s64 	%rd5, %rd15, %rd16;
	mov.u32 	%r765, %r777;
	mov.u32 	%r766, %r778;
	mov.u32 	%r767, %r779;
	@%p22 bra 	$L__BB5_53;
	ld.global.u32 	%r767, [%rd5];
	ld.global.u32 	%r766, [%rd5+4];
	ld.global.u32 	%r765, [%rd5+8];
$L__BB5_53:
	add.s32 	%r206, %r199, 32;
	setp.ge.s32 	%p23, %r206, %r192;
	mov.u32 	%r768, %r777;
	mov.u32 	%r769, %r778;
	mov.u32 	%r770, %r779;
	@%p23 bra 	$L__BB5_55;
	ld.global.u32 	%r770, [%rd5+384];
	ld.global.u32 	%r769, [%rd5+388];
	ld.global.u32 	%r768, [%rd5+392];
$L__BB5_55:
	add.s32 	%r213, %r199, 64;
	setp.ge.s32 	%p24, %r213, %r192;
	mov.u32 	%r771, %r777;
	mov.u32 	%r772, %r778;
	mov.u32 	%r773, %r779;
	@%p24 bra 	$L__BB5_57;
	ld.global.u32 	%r773, [%rd5+768];
	ld.global.u32 	%r772, [%rd5+772];
	ld.global.u32 	%r771, [%rd5+776];
$L__BB5_57:
	add.s32 	%r220, %r199, 96;
	setp.ge.s32 	%p25, %r220, %r192;
	mov.u32 	%r774, %r777;
	mov.u32 	%r775, %r778;
	mov.u32 	%r776, %r779;
	@%p25 bra 	$L__BB5_59;
	ld.global.u32 	%r776, [%rd5+1152];
	ld.global.u32 	%r775, [%rd5+1156];
	ld.global.u32 	%r774, [%rd5+1160];
$L__BB5_59:
	add.s32 	%r227, %r199, 128;
	setp.ge.s32 	%p26, %r227, %r192;
	@%p26 bra 	$L__BB5_61;
	ld.global.u32 	%r779, [%rd5+1536];
	ld.global.u32 	%r778, [%rd5+1540];
	ld.global.u32 	%r777, [%rd5+1544];
$L__BB5_61:
	// begin inline asm
	mov.u32 %r500, %laneid;
	// end inline asm
	shr.u32 	%r501, %r193, 5;
	mad.lo.s32 	%r502, %r501, 160, %r500;
	mov.u32 	%r503, _ZZN3cub18CUB_300001_SM_10006detail10merge_sort30DeviceMergeSortBlockSortKernelINS2_10policy_hubIN6thrust24THRUST_300001_SM_1000_NS10device_ptrI4EdgeEEE9Policy600ES9_PNS0_8NullTypeES9_SD_m14EdgeComparatorS8_SC_EEvbT0_T1_T2_T3_T4_PT6_PT7_T5_NS1_7vsmem_tEE19static_temp_storage;
	mad.lo.s32 	%r234, %r502, 12, %r503;
	st.shared.u32 	[%r234], %r767;
	st.shared.u32 	[%r234+4], %r766;
	st.shared.u32 	[%r234+8], %r765;
	st.shared.u32 	[%r234+384], %r770;
	st.shared.u32 	[%r234+388], %r769;
	st.shared.u32 	[%r234+392], %r768;
	st.shared.u32 	[%r234+768], %r773;
	st.shared.u32 	[%r234+772], %r772;
	st.shared.u32 	[%r234+776], %r771;
	st.shared.u32 	[%r234+1152], %r776;
	st.shared.u32 	[%r234+1156], %r775;
	st.shared.u32 	[%r234+1160], %r774;
	st.shared.u32 	[%r234+1536], %r779;
	st.shared.u32 	[%r234+1540], %r778;
	st.shared.u32 	[%r234+1544], %r777;
	bar.warp.sync 	-1;
	mad.lo.s32 	%r235, %r500, 48, %r234;
	ld.shared.u32 	%r827, [%r235];
	ld.shared.u32 	%r826, [%r235+4];
	ld.shared.u32 	%r825, [%r235+8];
	ld.shared.u32 	%r239, [%r235+12];
	ld.shared.u32 	%r240, [%r235+16];
	ld.shared.u32 	%r241, [%r235+20];
	ld.shared.u32 	%r242, [%r235+24];
	ld.shared.u32 	%r243, [%r235+28];
	ld.shared.u32 	%r244, [%r235+32];
	ld.shared.u32 	%r245, [%r235+36];
	ld.shared.u32 	%r246, [%r235+40];
	ld.shared.u32 	%r247, [%r235+44];
	ld.shared.u32 	%r248, [%r235+48];
	ld.shared.u32 	%r249, [%r235+52];
	ld.shared.u32 	%r250, [%r235+56];
	bar.sync 	0;
	// begin inline asm
	griddepcontrol.launch_dependents;
	// end inline asm
	mul.lo.s32 	%r251, %r193, 5;
	add.s32 	%r504, %r251, 1;
	setp.ge.u32 	%p27, %r504, %r192;
	mov.u32 	%r861, %r825;
	mov.u32 	%r862, %r826;
	mov.u32 	%r863, %r827;
	mov.u32 	%r788, %r827;
	mov.u32 	%r787, %r826;
	mov.u32 	%r786, %r825;
	@%p27 bra 	$L__BB5_63;
	setp.lt.s32 	%p28, %r825, %r241;
	selp.b32 	%r788, %r239, %r827, %p28;
	selp.b32 	%r787, %r240, %r826, %p28;
	max.s32 	%r786, %r825, %r241;
	mov.u32 	%r861, %r241;
	mov.u32 	%r862, %r240;
	mov.u32 	%r863, %r239;
$L__BB5_63:
	add.s32 	%r505, %r251, 2;
	setp.ge.u32 	%p29, %r505, %r192;
	mov.u32 	%r794, %r788;
	mov.u32 	%r793, %r787;
	mov.u32 	%r792, %r786;
	@%p29 bra 	$L__BB5_65;
	setp.lt.s32 	%p30, %r786, %r244;
	selp.b32 	%r794, %r242, %r788, %p30;
	selp.b32 	%r793, %r243, %r787, %p30;
	max.s32 	%r792, %r786, %r244;
	mov.u32 	%r786, %r244;
	mov.u32 	%r787, %r243;
	mov.u32 	%r788, %r242;
$L__BB5_65:
	add.s32 	%r506, %r251, 3;
	setp.ge.u32 	%p31, %r506, %r192;
	mov.u32 	%r795, %r794;
	mov.u32 	%r796, %r793;
	mov.u32 	%r797, %r792;
	@%p31 bra 	$L__BB5_67;
	setp.lt.s32 	%p32, %r792, %r247;
	selp.b32 	%r795, %r245, %r794, %p32;
	selp.b32 	%r796, %r246, %r793, %p32;
	max.s32 	%r797, %r792, %r247;
	mov.u32 	%r792, %r247;
	mov.u32 	%r793, %r246;
	mov.u32 	%r794, %r245;
$L__BB5_67:
	add.s32 	%r507, %r251, 4;
	setp.lt.u32 	%p33, %r507, %r192;
	selp.b32 	%r852, %r250, %r797, %p33;
	selp.b32 	%r853, %r249, %r796, %p33;
	selp.b32 	%r854, %r248, %r795, %p33;
	setp.ge.u32 	%p34, %r251, %r192;
	@%p34 bra 	$L__BB5_88;
	setp.ge.s32 	%p35, %r861, %r825;
	mov.u32 	%r813, %r861;
	mov.u32 	%r814, %r862;
	mov.u32 	%r815, %r863;
	@%p35 bra 	$L__BB5_70;
	mov.u32 	%r813, %r825;
	mov.u32 	%r814, %r826;
	mov.u32 	%r815, %r827;
	mov.u32 	%r825, %r861;
	mov.u32 	%r826, %r862;
	mov.u32 	%r827, %r863;
$L__BB5_70:
	setp.ge.s32 	%p36, %r792, %r786;
	mov.u32 	%r819, %r792;
	mov.u32 	%r820, %r793;
	mov.u32 	%r821, %r794;
	@%p36 bra 	$L__BB5_72;
	mov.u32 	%r819, %r786;
	mov.u32 	%r820, %r787;
	mov.u32 	%r821, %r788;
	mov.u32 	%r786, %r792;
	mov.u32 	%r787, %r793;
	mov.u32 	%r788, %r794;
$L__BB5_72:
	setp.ge.s32 	%p37, %r786, %r813;
	mov.u32 	%r831, %r786;
	mov.u32 	%r832, %r787;
	mov.u32 	%r833, %r788;
	@%p37 bra 	$L__BB5_74;
	mov.u32 	%r831, %r813;
	mov.u32 	%r832, %r814;
	mov.u32 	%r833, %r815;
	mov.u32 	%r813, %r786;
	mov.u32 	%r814, %r787;
	mov.u32 	%r815, %r788;
$L__BB5_74:
	setp.ge.s32 	%p38, %r852, %r819;
	mov.u32 	%r816, %r852;
	mov.u32 	%r817, %r853;
	mov.u32 	%r818, %r854;
	@%p38 bra 	$L__BB5_76;
	mov.u32 	%r816, %r819;
	mov.u32 	%r817, %r820;
	mov.u32 	%r818, %r821;
	mov.u32 	%r819, %r852;
	mov.u32 	%r820, %r853;
	mov.u32 	%r821, %r854;
$L__BB5_76:
	setp.ge.s32 	%p39, %r813, %r825;
	mov.u32 	%r837, %r813;
	mov.u32 	%r838, %r814;
	mov.u32 	%r839, %r815;
	@%p39 bra 	$L__BB5_78;
	mov.u32 	%r837, %r825;
	mov.u32 	%r838, %r826;
	mov.u32 	%r839, %r827;
	mov.u32 	%r825, %r813;
	mov.u32 	%r826, %r814;
	mov.u32 	%r827, %r815;
$L__BB5_78:
	setp.ge.s32 	%p40, %r819, %r831;
	mov.u32 	%r843, %r819;
	mov.u32 	%r844, %r820;
	mov.u32 	%r845, %r821;
	@%p40 bra 	$L__BB5_80;
	mov.u32 	%r843, %r831;
	mov.u32 	%r844, %r832;
	mov.u32 	%r845, %r833;
	mov.u32 	%r831, %r819;
	mov.u32 	%r832, %r820;
	mov.u32 	%r833, %r821;
$L__BB5_80:
	setp.ge.s32 	%p41, %r831, %r837;
	mov.u32 	%r786, %r831;
	mov.u32 	%r787, %r832;
	mov.u32 	%r788, %r833;
	@%p41 bra 	$L__BB5_82;
	mov.u32 	%r786, %r837;
	mov.u32 	%r787, %r838;
	mov.u32 	%r788, %r839;
	mov.u32 	%r837, %r831;
	mov.u32 	%r838, %r832;
	mov.u32 	%r839, %r833;
$L__BB5_82:
	setp.ge.s32 	%p42, %r816, %r843;
	mov.u32 	%r852, %r816;
	mov.u32 	%r853, %r817;
	mov.u32 	%r854, %r818;
	@%p42 bra 	$L__BB5_84;
	mov.u32 	%r852, %r843;
	mov.u32 	%r853, %r844;
	mov.u32 	%r854, %r845;
	mov.u32 	%r843, %r816;
	mov.u32 	%r844, %r817;
	mov.u32 	%r845, %r818;
$L__BB5_84:
	setp.ge.s32 	%p43, %r837, %r825;
	mov.u32 	%r861, %r837;
	mov.u32 	%r862, %r838;
	mov.u32 	%r863, %r839;
	@%p43 bra 	$L__BB5_86;
	mov.u32 	%r861, %r825;
	mov.u32 	%r862, %r826;
	mov.u32 	%r863, %r827;
	mov.u32 	%r825, %r837;
	mov.u32 	%r826, %r838;
	mov.u32 	%r827, %r839;
$L__BB5_86:
	setp.ge.s32 	%p44, %r843, %r786;
	mov.u32 	%r792, %r843;
	mov.u32 	%r793, %r844;
	mov.u32 	%r794, %r845;
	@%p44 bra 	$L__BB5_88;
	mov.u32 	%r792, %r786;
	mov.u32 	%r793, %r787;
	mov.u32 	%r794, %r788;
	mov.u32 	%r786, %r843;
	mov.u32 	%r787, %r844;
	mov.u32 	%r788, %r845;
$L__BB5_88:
	mov.b32 	%r882, 2;
$L__BB5_89:
	bar.sync 	0;
	add.s32 	%r509, %r882, -1;
	shr.u32 	%r510, %r882, 1;
	mov.u32 	%r511, _ZZN3cub18CUB_300001_SM_10006detail10merge_sort30DeviceMergeSortBlockSortKernelINS2_10policy_hubIN6thrust24THRUST_300001_SM_1000_NS10device_ptrI4EdgeEEE9Policy600ES9_PNS0_8NullTypeES9_SD_m14EdgeComparatorS8_SC_EEvbT0_T1_T2_T3_T4_PT6_PT7_T5_NS1_7vsmem_tEE19static_temp_storage;
	mad.lo.s32 	%r512, %r193, 60, %r511;
	st.shared.u32 	[%r512], %r827;
	st.shared.u32 	[%r512+4], %r826;
	st.shared.u32 	[%r512+8], %r825;
	st.shared.u32 	[%r512+12], %r863;
	st.shared.u32 	[%r512+16], %r862;
	st.shared.u32 	[%r512+20], %r861;
	st.shared.u32 	[%r512+24], %r788;
	st.shared.u32 	[%r512+28], %r787;
	st.shared.u32 	[%r512+32], %r786;
	st.shared.u32 	[%r512+36], %r794;
	st.shared.u32 	[%r512+40], %r793;
	st.shared.u32 	[%r512+44], %r792;
	st.shared.u32 	[%r512+48], %r854;
	st.shared.u32 	[%r512+52], %r853;
	st.shared.u32 	[%r512+56], %r852;
	bar.sync 	0;
	neg.s32 	%r513, %r882;
	and.b32  	%r514, %r193, %r513;
	mul.lo.s32 	%r515, %r514, 5;
	mul.lo.s32 	%r516, %r510, 5;
	and.b32  	%r517, %r509, %r193;
	mul.lo.s32 	%r518, %r517, 5;
	min.s32 	%r367, %r518, %r192;
	min.s32 	%r368, %r515, %r192;
	add.s32 	%r519, %r368, %r516;
	min.s32 	%r369, %r519, %r192;
	add.s32 	%r520, %r369, %r516;
	min.s32 	%r370, %r520, %r192;
	sub.s32 	%r521, %r369, %r368;
	sub.s32 	%r522, %r370, %r369;
	setp.lt.s32 	%p45, %r367, %r522;
	sub.s32 	%r523, %r367, %r522;
	selp.b32 	%r885, 0, %r523, %p45;
	min.s32 	%r883, %r521, %r367;
	setp.ge.s32 	%p46, %r885, %r883;
	@%p46 bra 	$L__BB5_92;
	add.s32 	%r373, %r369, %r367;
$L__BB5_91:
	sub.s32 	%r524, %r883, %r885;
	shr.u32 	%r525, %r524, 31;
	add.s32 	%r526, %r524, %r525;
	shr.s32 	%r527, %r526, 1;
	add.s32 	%r528, %r527, %r885;
	add.s32 	%r529, %r528, %r368;
	mad.lo.s32 	%r531, %r529, 12, %r511;
	ld.shared.u32 	%r532, [%r531+8];
	not.b32 	%r533, %r528;
	add.s32 	%r534, %r373, %r533;
	mad.lo.s32 	%r535, %r534, 12, %r511;
	ld.shared.u32 	%r536, [%r535+8];
	setp.lt.s32 	%p47, %r536, %r532;
	add.s32 	%r537, %r528, 1;
	selp.b32 	%r885, %r885, %r537, %p47;
	selp.b32 	%r883, %r528, %r883, %p47;
	setp.lt.s32 	%p48, %r885, %r883;
	@%p48 bra 	$L__BB5_91;
$L__BB5_92:
	add.s32 	%r379, %r885, %r368;
	add.s32 	%r538, %r369, %r367;
	sub.s32 	%r380, %r538, %r885;
	mad.lo.s32 	%r381, %r379, 12, %r511;
	ld.shared.u32 	%r895, [%r381];
	ld.shared.u32 	%r896, [%r381+4];
	ld.shared.u32 	%r897, [%r381+8];
	mad.lo.s32 	%r385, %r380, 12, %r511;
	ld.shared.u32 	%r886, [%r385];
	ld.shared.u32 	%r887, [%r385+4];
	ld.shared.u32 	%r888, [%r385+8];
	setp.ge.s32 	%p50, %r380, %r370;
	mov.pred 	%p132, 0;
	@%p50 bra 	$L__BB5_94;
	setp.ge.s32 	%p51, %r379, %r369;
	setp.lt.s32 	%p52, %r888, %r897;
	or.pred  	%p132, %p51, %p52;
$L__BB5_94:
	selp.b32 	%r825, %r888, %r897, %p132;
	selp.b32 	%r826, %r887, %r896, %p132;
	selp.b32 	%r827, %r886, %r895, %p132;
	selp.u32 	%r540, 1, 0, %p132;
	add.s32 	%r392, %r380, %r540;
	not.pred 	%p53, %p132;
	selp.u32 	%r541, 1, 0, %p53;
	add.s32 	%r393, %r379, %r541;
	@%p53 bra 	$L__BB5_96;
	ld.shared.u32 	%r886, [%r385+12];
	ld.shared.u32 	%r887, [%r385+16];
	ld.shared.u32 	%r888, [%r385+20];
	bra.uni 	$L__BB5_97;
$L__BB5_96:
	ld.shared.u32 	%r895, [%r381+12];
	ld.shared.u32 	%r896, [%r381+16];
	ld.shared.u32 	%r897, [%r381+20];
$L__BB5_97:
	setp.ge.s32 	%p55, %r392, %r370;
	mov.pred 	%p133, 0;
	@%p55 bra 	$L__BB5_99;
	setp.ge.s32 	%p56, %r393, %r369;
	setp.lt.s32 	%p57, %r888, %r897;
	or.pred  	%p133, %p56, %p57;
$L__BB5_99:
	selp.b32 	%r861, %r888, %r897, %p133;
	selp.b32 	%r862, %r887, %r896, %p133;
	selp.b32 	%r863, %r886, %r895, %p133;
	selp.u32 	%r542, 1, 0, %p133;
	add.s32 	%r409, %r392, %r542;
	not.pred 	%p58, %p133;
	selp.u32 	%r543, 1, 0, %p58;
	add.s32 	%r410, %r393, %r543;
	@%p133 bra 	$L__BB5_101;
	mov.u32 	%r544, _ZZN3cub18CUB_300001_SM_10006detail10merge_sort30DeviceMergeSortBlockSortKernelINS2_10policy_hubIN6thrust24THRUST_300001_SM_1000_NS10device_ptrI4EdgeEEE9Policy600ES9_PNS0_8NullTypeES9_SD_m14EdgeComparatorS8_SC_EEvbT0_T1_T2_T3_T4_PT6_PT7_T5_NS1_7vsmem_tEE19static_temp_storage;
	mad.lo.s32 	%r545, %r410, 12, %r544;
	ld.shared.u32 	%r895, [%r545];
	ld.shared.u32 	%r896, [%r545+4];
	ld.shared.u32 	%r897, [%r545+8];
	bra.uni 	$L__BB5_102;
$L__BB5_101:
	mov.u32 	%r546, _ZZN3cub18CUB_300001_SM_10006detail10merge_sort30DeviceMergeSortBlockSortKernelINS2_10policy_hubIN6thrust24THRUST_300001_SM_1000_NS10device_ptrI4EdgeEEE9Policy600ES9_PNS0_8NullTypeES9_SD_m14EdgeComparatorS8_SC_EEvbT0_T1_T2_T3_T4_PT6_PT7_T5_NS1_7vsmem_tEE19static_temp_storage;
	mad.lo.s32 	%r547, %r409, 12, %r546;
	ld.shared.u32 	%r886, [%r547];
	ld.shared.u32 	%r887, [%r547+4];
	ld.shared.u32 	%r888, [%r547+8];
$L__BB5_102:
	setp.ge.s32 	%p60, %r409, %r370;
	mov.pred 	%p134, 0;
	@%p60 bra 	$L__BB5_104;
	setp.ge.s32 	%p61, %r410, %r369;
	setp.lt.s32 	%p62, %r888, %r897;
	or.pred  	%p134, %p61, %p62;
$L__BB5_104:
	selp.b32 	%r786, %r888, %r897, %p134;
	selp.b32 	%r787, %r887, %r896, %p134;
	selp.b32 	%r788, %r886, %r895, %p134;
	selp.u32 	%r548, 1, 0, %p134;
	add.s32 	%r426, %r409, %r548;
	not.pred 	%p63, %p134;
	selp.u32 	%r549, 1, 0, %p63;
	add.s32 	%r427, %r410, %r549;
	@%p134 bra 	$L__BB5_106;
	mov.u32 	%r550, _ZZN3cub18CUB_300001_SM_10006detail10merge_sort30DeviceMergeSortBlockSortKernelINS2_10policy_hubIN6thrust24THRUST_300001_SM_1000_NS10device_ptrI4EdgeEEE9Policy600ES9_PNS0_8NullTypeES9_SD_m14EdgeComparatorS8_SC_EEvbT0_T1_T2_T3_T4_PT6_PT7_T5_NS1_7vsmem_tEE19static_temp_storage;
	mad.lo.s32 	%r551, %r427, 12, %r550;
	ld.shared.u32 	%r895, [%r551];
	ld.shared.u32 	%r896, [%r551+4];
	ld.shared.u32 	%r897, [%r551+8];
	bra.uni 	$L__BB5_107;
$L__BB5_106:
	mov.u32 	%r552, _ZZN3cub18CUB_300001_SM_10006detail10merge_sort30DeviceMergeSortBlockSortKernelINS2_10policy_hubIN6thrust24THRUST_300001_SM_1000_NS10device_ptrI4EdgeEEE9Policy600ES9_PNS0_8NullTypeES9_SD_m14EdgeComparatorS8_SC_EEvbT0_T1_T2_T3_T4_PT6_PT7_T5_NS1_7vsmem_tEE19static_temp_storage;
	mad.lo.s32 	%r553, %r426, 12, %r552;
	ld.shared.u32 	%r886, [%r553];
	ld.shared.u32 	%r887, [%r553+4];
	ld.shared.u32 	%r888, [%r553+8];
$L__BB5_107:
	setp.ge.s32 	%p65, %r426, %r370;
	mov.pred 	%p135, 0;
	@%p65 bra 	$L__BB5_109;
	setp.ge.s32 	%p66, %r427, %r369;
	setp.lt.s32 	%p67, %r888, %r897;
	or.pred  	%p135, %p66, %p67;
$L__BB5_109:
	selp.b32 	%r792, %r888, %r897, %p135;
	selp.b32 	%r793, %r887, %r896, %p135;
	selp.b32 	%r794, %r886, %r895, %p135;
	selp.u32 	%r554, 1, 0, %p135;
	add.s32 	%r443, %r426, %r554;
	not.pred 	%p68, %p135;
	selp.u32 	%r555, 1, 0, %p68;
	add.s32 	%r444, %r427, %r555;
	@%p135 bra 	$L__BB5_111;
	mov.u32 	%r556, _ZZN3cub18CUB_300001_SM_10006detail10merge_sort30DeviceMergeSortBlockSortKernelINS2_10policy_hubIN6thrust24THRUST_300001_SM_1000_NS10device_ptrI4EdgeEEE9Policy600ES9_PNS0_8NullTypeES9_SD_m14EdgeComparatorS8_SC_EEvbT0_T1_T2_T3_T4_PT6_PT7_T5_NS1_7vsmem_tEE19static_temp_storage;
	mad.lo.s32 	%r557, %r444, 12, %r556;
	ld.shared.u32 	%r895, [%r557];
	ld.shared.u32 	%r896, [%r557+4];
	ld.shared.u32 	%r897, [%r557+8];
	bra.uni 	$L__BB5_112;
$L__BB5_111:
	mov.u32 	%r558, _ZZN3cub18CUB_300001_SM_10006detail10merge_sort30DeviceMergeSortBlockSortKernelINS2_10policy_hubIN6thrust24THRUST_300001_SM_1000_NS10device_ptrI4EdgeEEE9Policy600ES9_PNS0_8NullTypeES9_SD_m14EdgeComparatorS8_SC_EEvbT0_T1_T2_T3_T4_PT6_PT7_T5_NS1_7vsmem_tEE19static_temp_storage;
	mad.lo.s32 	%r559, %r443, 12, %r558;
	ld.shared.u32 	%r886, [%r559];
	ld.shared.u32 	%r887, [%r559+4];
	ld.shared.u32 	%r888, [%r559+8];
$L__BB5_112:
	setp.ge.s32 	%p70, %r443, %r370;
	mov.pred 	%p136, 0;
	@%p70 bra 	$L__BB5_114;
	setp.ge.s32 	%p71, %r444, %r369;
	setp.lt.s32 	%p72, %r888, %r897;
	or.pred  	%p136, %p71, %p72;
$L__BB5_114:
	selp.b32 	%r852, %r888, %r897, %p136;
	selp.b32 	%r853, %r887, %r896, %p136;
	selp.b32 	%r854, %r886, %r895, %p136;
	shl.b32 	%r460, %r882, 1;
	setp.lt.u32 	%p73, %r882, 129;
	mov.u32 	%r882, %r460;
	@%p73 bra 	$L__BB5_89;
	ld.param.s8 	%rs2, [_ZN3cub18CUB_300001_SM_10006detail10merge_sort30DeviceMergeSortBlockSortKernelINS2_10policy_hubIN6thrust24THRUST_300001_SM_1000_NS10device_ptrI4EdgeEEE9Policy600ES9_PNS0_8NullTypeES9_SD_m14EdgeComparatorS8_SC_EEvbT0_T1_T2_T3_T4_PT6_PT7_T5_NS1_7vsmem_tE_param_0];
	bar.sync 	0;
	setp.eq.s16 	%p74, %rs2, 0;
	@%p74 bra 	$L__BB5_128;
	st.shared.u32 	[%r235], %r827;
	st.shared.u32 	[%r235+4], %r826;
	st.shared.u32 	[%r235+8], %r825;
	st.shared.u32 	[%r235+12], %r863;
	st.shared.u32 	[%r235+16], %r862;
	st.shared.u32 	[%r235+20], %r861;
	st.shared.u32 	[%r235+24], %r788;
	st.shared.u32 	[%r235+28], %r787;
	st.shared.u32 	[%r235+32], %r786;
	st.shared.u32 	[%r235+36], %r794;
	st.shared.u32 	[%r235+40], %r793;
	st.shared.u32 	[%r235+44], %r792;
	st.shared.u32 	[%r235+48], %r854;
	st.shared.u32 	[%r235+52], %r853;
	st.shared.u32 	[%r235+56], %r852;
	bar.warp.sync 	-1;
	ld.shared.u32 	%r461, [%r234];
	ld.shared.u32 	%r462, [%r234+4];
	ld.shared.u32 	%r463, [%r234+8];
	ld.shared.u32 	%r464, [%r234+384];
	ld.shared.u32 	%r465, [%r234+388];
	ld.shared.u32 	%r466, [%r234+392];
	ld.shared.u32 	%r467, [%r234+768];
	ld.shared.u32 	%r468, [%r234+772];
	ld.shared.u32 	%r469, [%r234+776];
	ld.shared.u32 	%r470, [%r234+1152];
	ld.shared.u32 	%r471, [%r234+1156];
	ld.shared.u32 	%r472, [%r234+1160];
	ld.shared.u32 	%r473, [%r234+1536];
	ld.shared.u32 	%r474, [%r234+1540];
	ld.shared.u32 	%r475, [%r234+1544];
	setp.eq.s32 	%p75, %r193, 0;
	@%p75 bra 	$L__BB5_117;
	bra.uni 	$L__BB5_118;
$L__BB5_117:
	st.volatile.shared.u32 	[_ZZN3cub18CUB_300001_SM_10006detail10merge_sort30DeviceMergeSortBlockSortKernelINS2_10policy_hubIN6thrust24THRUST_300001_SM_1000_NS10device_ptrI4EdgeEEE9Policy600ES9_PNS0_8NullTypeES9_SD_m14EdgeComparatorS8_SC_EEvbT0_T1_T2_T3_T4_PT6_PT7_T5_NS1_7vsmem_tEE19static_temp_storage+15360], %r192;
$L__BB5_118:
	bar.sync 	0;
	ld.volatile.shared.u32 	%r491, [_ZZN3cub18CUB_300001_SM_10006detail10merge_sort30DeviceMergeSortBlockSortKernelINS2_10policy_hubIN6thrust24THRUST_300001_SM_1000_NS10device_ptrI4EdgeEEE9Policy600ES9_PNS0_8NullTypeES9_SD_m14EdgeComparatorS8_SC_EEvbT0_T1_T2_T3_T4_PT6_PT7_T5_NS1_7vsmem_tEE19static_temp_storage+15360];
	cvt.u64.u32 	%rd17, %r198;
	cvt.u64.u32 	%rd18, %r197;
	add.s64 	%rd19, %rd3, %rd18;
	add.s64 	%rd20, %rd19, %rd17;
	setp.ge.s32 	%p76, %r199, %r491;
	mad.lo.s64 	%rd6, %rd20, 12, %rd2;
	@%p76 bra 	$L__BB5_120;
	st.global.u32 	[%rd6], %r461;
	st.global.u32 	[%rd6+4], %r462;
	st.global.u32 	[%rd6+8], %r463;
$L__BB5_120:
	setp.ge.s32 	%p77, %r206, %r491;
	@%p77 bra 	$L__BB5_122;
	st.global.u32 	[%rd6+384], %r464;
	st.global.u32 	[%rd6+388], %r465;
	st.global.u32 	[%rd6+392], %r466;
$L__BB5_122:
	setp.ge.s32 	%p78, %r213, %r491;
	@%p78 bra 	$L__BB5_124;
	st.global.u32 	[%rd6+768], %r467;
	st.global.u32 	[%rd6+772], %r468;
	st.global.u32 	[%rd6+776], %r469;
$L__BB5_124:
	setp.ge.s32 	%p79, %r220, %r491;
	@%p79 bra 	$L__BB5_126;
	st.global.u32 	[%rd6+1152], %r470;
	st.global.u32 	[%rd6+1156], %r471;
	st.global.u32 	[%rd6+1160], %r472;
$L__BB5_126:
	setp.ge.s32 	%p80, %r227, %r491;
	@%p80 bra 	$L__BB5_140;
	st.global.u32 	[%rd6+1536], %r473;
	st.global.u32 	[%rd6+1540], %r474;
	st.global.u32 	[%rd6+1544], %r475;
	bra.uni 	$L__BB5_140;
$L__BB5_128:
	st.shared.u32 	[%r235], %r827;
	st.shared.u32 	[%r235+4], %r826;
	st.shared.u32 	[%r235+8], %r825;
	st.shared.u32 	[%r235+12], %r863;
	st.shared.u32 	[%r235+16], %r862;
	st.shared.u32 	[%r235+20], %r861;
	st.shared.u32 	[%r235+24], %r788;
	st.shared.u32 	[%r235+28], %r787;
	st.shared.u32 	[%r235+32], %r786;
	st.shared.u32 	[%r235+36], %r794;
	st.shared.u32 	[%r235+40], %r793;
	st.shared.u32 	[%r235+44], %r792;
	st.shared.u32 	[%r235+48], %r854;
	st.shared.u32 	[%r235+52], %r853;
	st.shared.u32 	[%r235+56], %r852;
	bar.warp.sync 	-1;
	ld.shared.u32 	%r476, [%r234];
	ld.shared.u32 	%r477, [%r234+4];
	ld.shared.u32 	%r478, [%r234+8];
	ld.shared.u32 	%r479, [%r234+384];
	ld.shared.u32 	%r480, [%r234+388];
	ld.shared.u32 	%r481, [%r234+392];
	ld.shared.u32 	%r482, [%r234+768];
	ld.shared.u32 	%r483, [%r234+772];
	ld.shared.u32 	%r484, [%r234+776];
	ld.shared.u32 	%r485, [%r234+1152];
	ld.shared.u32 	%r486, [%r234+1156];
	ld.shared.u32 	%r487, [%r234+1160];
	ld.shared.u32 	%r488, [%r234+1536];
	ld.shared.u32 	%r489, [%r234+1540];
	ld.shared.u32 	%r490, [%r234+1544];
	setp.eq.s32 	%p81, %r193, 0;
	@%p81 bra 	$L__BB5_129;
	bra.uni 	$L__BB5_130;
$L__BB5_129:
	st.volatile.shared.u32 	[_ZZN3cub18CUB_300001_SM_10006detail10merge_sort30DeviceMergeSortBlockSortKernelINS2_10policy_hubIN6thrust24THRUST_300001_SM_1000_NS10device_ptrI4EdgeEEE9Policy600ES9_PNS0_8NullTypeES9_SD_m14EdgeComparatorS8_SC_EEvbT0_T1_T2_T3_T4_PT6_PT7_T5_NS1_7vsmem_tEE19static_temp_storage+15360], %r192;
$L__BB5_130:
	ld.param.u64 	%rd33, [_ZN3cub18CUB_300001_SM_10006detail10merge_sort30DeviceMergeSortBlockSortKernelINS2_10policy_hubIN6thrust24THRUST_300001_SM_1000_NS10device_ptrI4EdgeEEE9Policy600ES9_PNS0_8NullTypeES9_SD_m14EdgeComparatorS8_SC_EEvbT0_T1_T2_T3_T4_PT6_PT7_T5_NS1_7vsmem_tE_param_6];
	bar.sync 	0;
	ld.volatile.shared.u32 	%r492, [_ZZN3cub18CUB_300001_SM_10006detail10merge_sort30DeviceMergeSortBlockSortKernelINS2_10policy_hubIN6thrust24THRUST_300001_SM_1000_NS10device_ptrI4EdgeEEE9Policy600ES9_PNS0_8NullTypeES9_SD_m14EdgeComparatorS8_SC_EEvbT0_T1_T2_T3_T4_PT6_PT7_T5_NS1_7vsmem_tEE19static_temp_storage+15360];
	setp.ge.s32 	%p82, %r199, %r492;
	cvt.u64.u32 	%rd21, %r199;
	add.s64 	%rd22, %rd3, %rd21;
	cvta.to.global.u64 	%rd23, %rd33;
	mad.lo.s64 	%rd7, %rd22, 12, %rd23;
	@%p82 bra 	$L__BB5_132;
	st.global.u32 	[%rd7], %r476;
	st.global.u32 	[%rd7+4], %r477;
	st.global.u32 	[%rd7+8], %r478;
$L__BB5_132:
	setp.ge.s32 	%p83, %r206, %r492;
	@%p83 bra 	$L__BB5_134;
	st.global.u32 	[%rd7+384], %r479;
	st.global.u32 	[%rd7+388], %r480;
	st.global.u32 	[%rd7+392], %r481;
$L__BB5_134:
	setp.ge.s32 	%p84, %r213, %r492;
	@%p84 bra 	$L__BB5_136;
	st.global.u32 	[%rd7+768], %r482;
	st.global.u32 	[%rd7+772], %r483;
	st.global.u32 	[%rd7+776], %r484;
$L__BB5_136:
	setp.ge.s32 	%p85, %r220, %r492;
	@%p85 bra 	$L__BB5_138;
	st.global.u32 	[%rd7+1152], %r485;
	st.global.u32 	[%rd7+1156], %r486;
	st.global.u32 	[%rd7+1160], %r487;
$L__BB5_138:
	setp.ge.s32 	%p86, %r227, %r492;
	@%p86 bra 	$L__BB5_140;
	st.global.u32 	[%rd7+1536], %r488;
	st.global.u32 	[%rd7+1540], %r489;
	st.global.u32 	[%rd7+1544], %r490;
$L__BB5_140:
	ret;

}
	// .globl	_ZN3cub18CUB_300001_SM_10006detail10merge_sort30DeviceMergeSortPartitionKernelIN6thrust24THRUST_300001_SM_1000_NS10device_ptrI4EdgeEEm14EdgeComparatorS7_EEvbT_PT2_T0_SD_PSD_T1_SD_i
.visible .entry _ZN3cub18CUB_300001_SM_10006detail10merge_sort30DeviceMergeSortPartitionKernelIN6thrust24THRUST_300001_SM_1000_NS10device_ptrI4EdgeEEm14EdgeComparatorS7_EEvbT_PT2_T0_SD_PSD_T1_SD_i(
	.param .u8 _ZN3cub18CUB_300001_SM_10006detail10merge_sort30DeviceMergeSortPartitionKernelIN6thrust24THRUST_300001_SM_1000_NS10device_ptrI4EdgeEEm14EdgeComparatorS7_EEvbT_PT2_T0_SD_PSD_T1_SD_i_param_0,
	.param .align 8 .b8 _ZN3cub18CUB_300001_SM_10006detail10merge_sort30DeviceMergeSortPartitionKernelIN6thrust24THRUST_300001_SM_1000_NS10device_ptrI4EdgeEEm14EdgeComparatorS7_EEvbT_PT2_T0_SD_PSD_T1_SD_i_param_1[8],
	.param .u64 .ptr .align 1 _ZN3cub18CUB_300001_SM_10006detail10merge_sort30DeviceMergeSortPartitionKernelIN6thrust24THRUST_300001_SM_1000_NS10device_ptrI4EdgeEEm14EdgeComparatorS7_EEvbT_PT2_T0_SD_PSD_T1_SD_i_param_2,
	.param .u64 _ZN3cub18CUB_300001_SM_10006detail10merge_sort30DeviceMergeSortPartitionKernelIN6thrust24THRUST_300001_SM_1000_NS10device_ptrI4EdgeEEm14EdgeComparatorS7_EEvbT_PT2_T0_SD_PSD_T1_SD_i_param_3,
	.param .u64 _ZN3cub18CUB_300001_SM_10006detail10merge_sort30DeviceMergeSortPartitionKernelIN6thrust24THRUST_300001_SM_1000_NS10device_ptrI4EdgeEEm14EdgeComparatorS7_EEvbT_PT2_T0_SD_PSD_T1_SD_i_param_4,
	.param .u64 .ptr .align 1 _ZN3cub18CUB_300001_SM_10006detail10merge_sort30DeviceMergeSortPartitionKernelIN6thrust24THRUST_300001_SM_1000_NS10device_ptrI4EdgeEEm14EdgeComparatorS7_EEvbT_PT2_T0_SD_PSD_T1_SD_i_param_5,
	.param .align 1 .b8 _ZN3cub18CUB_300001_SM_10006detail10merge_sort30DeviceMergeSortPartitionKernelIN6thrust24THRUST_300001_SM_1000_NS10device_ptrI4EdgeEEm14EdgeComparatorS7_EEvbT_PT2_T0_SD_PSD_T1_SD_i_param_6[1],
	.param .u64 _ZN3cub18CUB_300001_SM_10006detail10merge_sort30DeviceMergeSortPartitionKernelIN6thrust24THRUST_300001_SM_1000_NS10device_ptrI4EdgeEEm14EdgeComparatorS7_EEvbT_PT2_T0_SD_PSD_T1_SD_i_param_7,
	.param .u32 _ZN3cub18CUB_300001_SM_10006detail10merge_sort30DeviceMergeSortPartitionKernelIN6thrust24THRUST_300001_SM_1000_NS10device_ptrI4EdgeEEm14EdgeComparatorS7_EEvbT_PT2_T0_SD_PSD_T1_SD_i_param_8
)
{
	.reg .pred 	%p<10>;
	.reg .b16 	%rs<2>;
	.reg .b32 	%r<10>;
	.reg .b64 	%rd<82>;

	ld.param.u64 	%rd27, [_ZN3cub18CUB_300001_SM_10006detail10merge_sort30DeviceMergeSortPartitionKernelIN6thrust24THRUST_300001_SM_1000_NS10device_ptrI4EdgeEEm14EdgeComparatorS7_EEvbT_PT2_T0_SD_PSD_T1_SD_i_param_1];
	ld.param.s8 	%rs1, [_ZN3cub18CUB_300001_SM_10006detail10merge_sort30DeviceMergeSortPartitionKernelIN6thrust24THRUST_300001_SM_1000_NS10device_ptrI4EdgeEEm14EdgeComparatorS7_EEvbT_PT2_T0_SD_PSD_T1_SD_i_param_0];
	ld.param.u64 	%rd28, [_ZN3cub18CUB_300001_SM_10006detail10merge_sort30DeviceMergeSortPartitionKernelIN6thrust24THRUST_300001_SM_1000_NS10device_ptrI4EdgeEEm14EdgeComparatorS7_EEvbT_PT2_T0_SD_PSD_T1_SD_i_param_2];
	ld.param.u64 	%rd29, [_ZN3cub18CUB_300001_SM_10006detail10merge_sort30DeviceMergeSortPartitionKernelIN6thrust24THRUST_300001_SM_1000_NS10device_ptrI4EdgeEEm14EdgeComparatorS7_EEvbT_PT2_T0_SD_PSD_T1_SD_i_param_3];
	ld.param.u64 	%rd30, [_ZN3cub18CUB_300001_SM_10006detail10merge_sort30DeviceMergeSortPartitionKernelIN6thrust24THRUST_300001_SM_1000_NS10device_ptrI4EdgeEEm14EdgeComparatorS7_EEvbT_PT2_T0_SD_PSD_T1_SD_i_param_4];
	ld.param.u64 	%rd32, [_ZN3cub18CUB_300001_SM_10006detail10merge_sort30DeviceMergeSortPartitionKernelIN6thrust24THRUST_300001_SM_1000_NS10device_ptrI4EdgeEEm14EdgeComparatorS7_EEvbT_PT2_T0_SD_PSD_T1_SD_i_param_5];
	ld.param.u64 	%rd31, [_ZN3cub18CUB_300001_SM_10006detail10merge_sort30DeviceMergeSortPartitionKernelIN6thrust24THRUST_300001_SM_1000_NS10device_ptrI4EdgeEEm14EdgeComparatorS7_EEvbT_PT2_T0_SD_PSD_T1_SD_i_param_7];
	ld.param.u32 	%r1, [_ZN3cub18CUB_300001_SM_10006detail10merge_sort30DeviceMergeSortPartitionKernelIN6thrust24THRUST_300001_SM_1000_NS10device_ptrI4EdgeEEm14EdgeComparatorS7_EEvbT_PT2_T0_SD_PSD_T1_SD_i_param_8];
	cvta.to.global.u64 	%rd1, %rd32;
	mov.u32 	%r2, %ntid.x;
	mov.u32 	%r3, %ctaid.x;
	mov.u32 	%r4, %tid.x;
	mad.lo.s32 	%r5, %r2, %r3, %r4;
	cvt.u64.u32 	%rd2, %r5;
	setp.le.u64 	%p1, %rd30, %rd2;
	@%p1 bra 	$L__BB6_11;
	shr.u64 	%rd33, %rd31, 1;
	add.s64 	%rd4, %rd31, 4294967295;
	neg.s64 	%rd34, %rd31;
	and.b64  	%rd35, %rd34, %rd2;
	cvt.s64.s32 	%rd5, %r1;
	mul.lo.s64 	%rd36, %rd35, %rd5;
	mul.lo.s64 	%rd37, %rd33, %rd5;
	min.u64 	%rd6, %rd36, %rd29;
	not.b64 	%rd38, %rd36;
	min.u64 	%rd39, %rd37, %rd38;
	add.s64 	%rd40, %rd39, %rd36;
	min.u64 	%rd7, %rd40, %rd29;
	not.b64 	%rd41, %rd7;
	min.u64 	%rd42, %rd37, %rd41;
	add.s64 	%rd43, %rd42, %rd7;
	min.u64 	%rd8, %rd43, %rd29;
	// begin inline asm
	griddepcontrol.wait;
	// end inline asm
	add.s64 	%rd44, %rd2, 1;
	setp.ne.s64 	%p2, %rd44, %rd30;
	@%p2 bra 	$L__BB6_3;
	shl.b64 	%rd75, %rd2, 3;
	add.s64 	%rd76, %rd1, %rd75;
	st.global.u64 	[%rd76], %rd7;
	bra.uni 	$L__BB6_11;
$L__BB6_3:
	sub.s64 	%rd45, %rd8, %rd6;
	and.b64  	%rd46, %rd4, %rd2;
	mul.lo.s64 	%rd47, %rd46, %rd5;
	min.u64 	%rd9, %rd47, %rd45;
	setp.eq.s16 	%p3, %rs1, 0;
	@%p3 bra 	$L__BB6_7;
	sub.s64 	%rd48, %rd7, %rd6;
	sub.s64 	%rd49, %rd8, %rd7;
	max.u64 	%rd50, %rd9, %rd49;
	sub.s64 	%rd81, %rd50, %rd49;
	min.u64 	%rd77, %rd48, %rd9;
	setp.ge.u64 	%p4, %rd81, %rd77;
	@%p4 bra 	$L__BB6_10;
	cvta.to.global.u64 	%rd12, %rd27;
	add.s64 	%rd13, %rd9, %rd7;
$L__BB6_6:
	sub.s64 	%rd51, %rd77, %rd81;
	shr.u64 	%rd52, %rd51, 1;
	add.s64 	%rd53, %rd52, %rd81;
	add.s64 	%rd54, %rd53, %rd6;
	mad.lo.s64 	%rd55, %rd54, 12, %rd12;
	ld.global.u32 	%r6, [%rd55+8];
	not.b64 	%rd56, %rd53;
	add.s64 	%rd57, %rd13, %rd56;
	mad.lo.s64 	%rd58, %rd57, 12, %rd12;
	ld.global.u32 	%r7, [%rd58+8];
	setp.lt.s32 	%p5, %r7, %r6;
	add.s64 	%rd59, %rd53, 1;
	selp.b64 	%rd81, %rd81, %rd59, %p5;
	selp.b64 	%rd77, %rd53, %rd77, %p5;
	setp.lt.u64 	%p6, %rd81, %rd77;
	@%p6 bra 	$L__BB6_6;
	bra.uni 	$L__BB6_10;
$L__BB6_7:
	sub.s64 	%rd60, %rd7, %rd6;
	sub.s64 	%rd61, %rd8, %rd7;
	max.u64 	%rd62, %rd9, %rd61;
	sub.s64 	%rd81, %rd62, %rd61;
	min.u64 	%rd79, %rd60, %rd9;
	setp.ge.u64 	%p7, %rd81, %rd79;
	@%p7 bra 	$L__BB6_10;
	cvta.to.global.u64 	%rd20, %rd28;
	add.s64 	%rd21, %rd9, %rd7;
$L__BB6_9:
	sub.s64 	%rd63, %rd79, %rd81;
	shr.u64 	%rd64, %rd63, 1;
	add.s64 	%rd65, %rd64, %rd81;
	add.s64 	%rd66, %rd65, %rd6;
	mad.lo.s64 	%rd67, %rd66, 12, %rd20;
	ld.global.u32 	%r8, [%rd67+8];
	not.b64 	%rd68, %rd65;
	add.s64 	%rd69, %rd21, %rd68;
	mad.lo.s64 	%rd70, %rd69, 12, %rd20;
	ld.global.u32 	%r9, [%rd70+8];
	setp.lt.s32 	%p8, %r9, %r8;
	add.s64 	%rd71, %rd65, 1;
	selp.b64 	%rd81, %rd81, %rd71, %p8;
	selp.b64 	%rd79, %rd65, %rd79, %p8;
	setp.lt.u64 	%p9, %rd81, %rd79;
	@%p9 bra 	$L__BB6_9;
$L__BB6_10:
	add.s64 	%rd72, %rd81, %rd6;
	shl.b64 	%rd73, %rd2, 3;
	add.s64 	%rd74, %rd1, %rd73;
	st.global.u64 	[%rd74], %rd72;
$L__BB6_11:
	ret;

}
	// .globl	_ZN3cub18CUB_300001_SM_10006detail10merge_sort26DeviceMergeSortMergeKernelINS2_10policy_hubIN6thrust24THRUST_300001_SM_1000_NS10device_ptrI4EdgeEEE9Policy600ES9_PNS0_8NullTypeES9_SD_m14EdgeComparatorS8_SC_EEvbT2_T3_T4_PT6_PT7_T5_PSH_SH_NS1_7vsmem_tE
.visible .entry _ZN3cub18CUB_300001_SM_10006detail10merge_sort26DeviceMergeSortMergeKernelINS2_10policy_hubIN6thrust24THRUST_300001_SM_1000_NS10device_ptrI4EdgeEEE9Policy600ES9_PNS0_8NullTypeES9_SD_m14EdgeComparatorS8_SC_EEvbT2_T3_T4_PT6_PT7_T5_PSH_SH_NS1_7vsmem_tE(
	.param .u8 _ZN3cub18CUB_300001_SM_10006detail10merge_sort26DeviceMergeSortMergeKernelINS2_10policy_hubIN6thrust24THRUST_300001_SM_1000_NS10device_ptrI4EdgeEEE9Policy600ES9_PNS0_8NullTypeES9_SD_m14EdgeComparatorS8_SC_EEvbT2_T3_T4_PT6_PT7_T5_PSH_SH_NS1_7vsmem_tE_param_0,
	.param .align 8 .b8 _ZN3cub18CUB_300001_SM_10006detail10merge_sort26DeviceMergeSortMergeKernelINS2_10policy_hubIN6thrust24THRUST_300001_SM_1000_NS10device_ptrI4EdgeEEE9Policy600ES9_PNS0_8NullTypeES9_SD_m14EdgeComparatorS8_SC_EEvbT2_T3_T4_PT6_PT7_T5_PSH_SH_NS1_7vsmem_tE_param_1[8],
	.param .u64 .ptr .align 1 _ZN3cub18CUB_300001_SM_10006detail10merge_sort26DeviceMergeSortMergeKernelINS2_10policy_hubIN6thrust24THRUST_300001_SM_1000_NS10device_ptrI4EdgeEEE9Policy600ES9_PNS0_8NullTypeES9_SD_m14EdgeComparatorS8_SC_EEvbT2_T3_T4_PT6_PT7_T5_PSH_SH_NS1_7vsmem_tE_param_2,
	.param .u64 _ZN3cub18CUB_300001_SM_10006detail10merge_sort26DeviceMergeSortMergeKernelINS2_10policy_hubIN6thrust24THRUST_300001_SM_1000_NS10device_ptrI4EdgeEEE9Policy600ES9_PNS0_8NullTypeES9_SD_m14EdgeComparatorS8_SC_EEvbT2_T3_T4_PT6_PT7_T5_PSH_SH_NS1_7vsmem_tE_param_3,
	.param .u64 .ptr .align 1 _ZN3cub18CUB_300001_SM_10006detail10merge_sort26DeviceMergeSortMergeKernelINS2_10policy_hubIN6thrust24THRUST_300001_SM_1000_NS10device_ptrI4EdgeEEE9Policy600ES9_PNS0_8NullTypeES9_SD_m14EdgeComparatorS8_SC_EEvbT2_T3_T4_PT6_PT7_T5_PSH_SH_NS1_7vsmem_tE_param_4,
	.param .u64 .ptr .align 1 _ZN3cub18CUB_300001_SM_10006detail10merge_sort26DeviceMergeSortMergeKernelINS2_10policy_hubIN6thrust24THRUST_300001_SM_1000_NS10device_ptrI4EdgeEEE9Policy600ES9_PNS0_8NullTypeES9_SD_m14EdgeComparatorS8_SC_EEvbT2_T3_T4_PT6_PT7_T5_PSH_SH_NS1_7vsmem_tE_param_5,
	.param .align 1 .b8 _ZN3cub18CUB_300001_SM_10006detail10merge_sort26DeviceMergeSortMergeKernelINS2_10policy_hubIN6thrust24THRUST_300001_SM_1000_NS10device_ptrI4EdgeEEE9Policy600ES9_PNS0_8NullTypeES9_SD_m14EdgeComparatorS8_SC_EEvbT2_T3_T4_PT6_PT7_T5_PSH_SH_NS1_7vsmem_tE_param_6[1],
	.param .u64 .ptr .align 1 _ZN3cub18CUB_300001_SM_10006detail10merge_sort26DeviceMergeSortMergeKernelINS2_10policy_hubIN6thrust24THRUST_300001_SM_1000_NS10device_ptrI4EdgeEEE9Policy600ES9_PNS0_8NullTypeES9_SD_m14EdgeComparatorS8_SC_EEvbT2_T3_T4_PT6_PT7_T5_PSH_SH_NS1_7vsmem_tE_param_7,
	.param .u64 _ZN3cub18CUB_300001_SM_10006detail10merge_sort26DeviceMergeSortMergeKernelINS2_10policy_hubIN6thrust24THRUST_300001_SM_1000_NS10device_ptrI4EdgeEEE9Policy600ES9_PNS0_8NullTypeES9_SD_m14EdgeComparatorS8_SC_EEvbT2_T3_T4_PT6_PT7_T5_PSH_SH_NS1_7vsmem_tE_param_8,
	.param .align 8 .b8 _ZN3cub18CUB_300001_SM_10006detail10merge_sort26DeviceMergeSortMergeKernelINS2_10policy_hubIN6thrust24THRUST_300001_SM_1000_NS10device_ptrI4EdgeEEE9Policy600ES9_PNS0_8NullTypeES9_SD_m14EdgeComparatorS8_SC_EEvbT2_T3_T4_PT6_PT7_T5_PSH_SH_NS1_7vsmem_tE_param_9[8]
)
.maxntid 256
{
	.reg .pred 	%p<136>;
	.reg .b16 	%rs<2>;
	.reg .b32 	%r<758>;
	.reg .b64 	%rd<120>;
	// demoted variable
	.shared .align 16 .b8 _ZZN3cub18CUB_300001_SM_10006detail10merge_sort26DeviceMergeSortMergeKernelINS2_10policy_hubIN6thrust24THRUST_300001_SM_1000_NS10device_ptrI4EdgeEEE9Policy600ES9_PNS0_8NullTypeES9_SD_m14EdgeComparatorS8_SC_EEvbT2_T3_T4_PT6_PT7_T5_PSH_SH_NS1_7vsmem_tEE19static_temp_storage[15376];
	ld.param.s8 	%rs1, [_ZN3cub18CUB_300001_SM_10006detail10merge_sort26DeviceMergeSortMergeKernelINS2_10policy_hubIN6thrust24THRUST_300001_SM_1000_NS10device_ptrI4EdgeEEE9Policy600ES9_PNS0_8NullTypeES9_SD_m14EdgeComparatorS8_SC_EEvbT2_T3_T4_PT6_PT7_T5_PSH_SH_NS1_7vsmem_tE_param_0];
	ld.param.u64 	%rd26, [_ZN3cub18CUB_300001_SM_10006detail10merge_sort26DeviceMergeSortMergeKernelINS2_10policy_hubIN6thrust24THRUST_300001_SM_1000_NS10device_ptrI4EdgeEEE9Policy600ES9_PNS0_8NullTypeES9_SD_m14EdgeComparatorS8_SC_EEvbT2_T3_T4_PT6_PT7_T5_PSH_SH_NS1_7vsmem_tE_param_1];
	ld.param.u64 	%rd27, [_ZN3cub18CUB_300001_SM_10006detail10merge_sort26DeviceMergeSortMergeKernelINS2_10policy_hubIN6thrust24THRUST_300001_SM_1000_NS10device_ptrI4EdgeEEE9Policy600ES9_PNS0_8NullTypeES9_SD_m14EdgeComparatorS8_SC_EEvbT2_T3_T4_PT6_PT7_T5_PSH_SH_NS1_7vsmem_tE_param_4];
	cvta.to.global.u64 	%rd1, %rd27;
	cvta.to.global.u64 	%rd2, %rd26;
	mov.u32 	%r428, %ctaid.x;
	mov.u32 	%r429, %nctaid.x;
	cvt.u64.u32 	%rd3, %r428;
	mul.wide.u32 	%rd4, %r428, 1280;
	mov.u32 	%r1, %tid.x;
	add.s32 	%r430, %r429, -1;
	setp.ge.u32 	%p21, %r428, %r430;
	@%p21 bra 	$L__BB7_60;
	ld.param.u64 	%rd119, [_ZN3cub18CUB_300001_SM_10006detail10merge_sort26DeviceMergeSortMergeKernelINS2_10policy_hubIN6thrust24THRUST_300001_SM_1000_NS10device_ptrI4EdgeEEE9Policy600ES9_PNS0_8NullTypeES9_SD_m14EdgeComparatorS8_SC_EEvbT2_T3_T4_PT6_PT7_T5_PSH_SH_NS1_7vsmem_tE_param_8];
	ld.param.u64 	%rd117, [_ZN3cub18CUB_300001_SM_10006detail10merge_sort26DeviceMergeSortMergeKernelINS2_10policy_hubIN6thrust24THRUST_300001_SM_1000_NS10device_ptrI4EdgeEEE9Policy600ES9_PNS0_8NullTypeES9_SD_m14EdgeComparatorS8_SC_EEvbT2_T3_T4_PT6_PT7_T5_PSH_SH_NS1_7vsmem_tE_param_7];
	ld.param.u64 	%rd115, [_ZN3cub18CUB_300001_SM_10006detail10merge_sort26DeviceMergeSortMergeKernelINS2_10policy_hubIN6thrust24THRUST_300001_SM_1000_NS10device_ptrI4EdgeEEE9Policy600ES9_PNS0_8NullTypeES9_SD_m14EdgeComparatorS8_SC_EEvbT2_T3_T4_PT6_PT7_T5_PSH_SH_NS1_7vsmem_tE_param_3];
	cvta.to.global.u64 	%rd70, %rd117;
	shl.b64 	%rd71, %rd3, 3;
	add.s64 	%rd72, %rd70, %rd71;
	ld.global.u64 	%rd5, [%rd72];
	ld.global.u64 	%rd73, [%rd72+8];
	shr.u64 	%rd74, %rd119, 1;
	neg.s64 	%rd75, %rd119;
	and.b64  	%rd76, %rd75, %rd3;
	mul.lo.s64 	%rd6, %rd76, 1280;
	mul.lo.s64 	%rd7, %rd74, 1280;
	sub.s64 	%rd77, %rd3, %rd76;
	mul.lo.s64 	%rd78, %rd77, 1280;
	sub.s64 	%rd79, %rd5, %rd6;
	sub.s64 	%rd80, %rd73, %rd6;
	sub.s64 	%rd81, %rd115, %rd6;
	max.u64 	%rd82, %rd81, %rd7;
	sub.s64 	%rd83, %rd82, %rd7;
	sub.s64 	%rd84, %rd78, %rd79;
	min.u64 	%rd8, %rd84, %rd83;
	max.u64 	%rd85, %rd78, -1281;
	not.b64 	%rd86, %rd85;
	add.s64 	%rd87, %rd78, %rd86;
	sub.s64 	%rd88, %rd87, %rd80;
	or.b64  	%rd89, %rd75, %rd3;
	setp.eq.s64 	%p85, %rd89, -1;
	min.u64 	%rd90, %rd7, %rd81;
	selp.b64 	%rd91, %rd90, %rd80, %p85;
	selp.b64 	%rd92, %rd7, %rd88, %p85;
	min.u64 	%rd93, %rd92, %rd83;
	cvt.u32.u64 	%r518, %rd79;
	cvt.u32.u64 	%r519, %rd91;
	sub.s32 	%r2, %r519, %r518;
	cvt.u32.u64 	%r520, %rd93;
	cvt.u32.u64 	%r521, %rd8;
	sub.s32 	%r3, %r520, %r521;
	// begin inline asm
	griddepcontrol.wait;
	// end inline asm
	setp.eq.s16 	%p86, %rs1, 0;
	@%p86 bra 	$L__BB7_17;
	add.s64 	%rd94, %rd6, %rd7;
	add.s64 	%rd95, %rd94, %rd8;
	setp.ge.s32 	%p87, %r1, %r2;
	cvt.u64.u32 	%rd96, %r1;
	add.s64 	%rd97, %rd5, %rd96;
	mad.lo.s64 	%rd9, %rd97, 12, %rd2;
	sub.s32 	%r522, %r1, %r2;
	cvt.s64.s32 	%rd98, %r522;
	add.s64 	%rd99, %rd95, %rd98;
	mad.lo.s64 	%rd10, %rd99, 12, %rd2;
	@%p87 bra 	$L__BB7_4;
	ld.global.u32 	%r664, [%rd9];
	ld.global.u32 	%r663, [%rd9+4];
	ld.global.u32 	%r662, [%rd9+8];
	bra.uni 	$L__BB7_5;
$L__BB7_4:
	ld.global.u32 	%r664, [%rd10];
	ld.global.u32 	%r663, [%rd10+4];
	ld.global.u32 	%r662, [%rd10+8];
$L__BB7_5:
	add.s32 	%r523, %r1, 256;
	setp.lt.s32 	%p88, %r523, %r2;
	@%p88 bra 	$L__BB7_7;
	ld.global.u32 	%r661, [%rd10+3072];
	ld.global.u32 	%r660, [%rd10+3076];
	ld.global.u32 	%r659, [%rd10+3080];
	bra.uni 	$L__BB7_8;
$L__BB7_7:
	ld.global.u32 	%r661, [%rd9+3072];
	ld.global.u32 	%r660, [%rd9+3076];
	ld.global.u32 	%r659, [%rd9+3080];
$L__BB7_8:
	add.s32 	%r524, %r1, 512;
	setp.lt.s32 	%p89, %r524, %r2;
	@%p89 bra 	$L__BB7_10;
	ld.global.u32 	%r658, [%rd10+6144];
	ld.global.u32 	%r657, [%rd10+6148];
	ld.global.u32 	%r656, [%rd10+6152];
	bra.uni 	$L__BB7_11;
$L__BB7_10:
	ld.global.u32 	%r658, [%rd9+6144];
	ld.global.u32 	%r657, [%rd9+6148];
	ld.global.u32 	%r656, [%rd9+6152];
$L__BB7_11:
	add.s32 	%r525, %r1, 768;
	setp.lt.s32 	%p90, %r525, %r2;
	@%p90 bra 	$L__BB7_13;
	ld.global.u32 	%r655, [%rd10+9216];
	ld.global.u32 	%r654, [%rd10+9220];
	ld.global.u32 	%r653, [%rd10+9224];
	bra.uni 	$L__BB7_14;
$L__BB7_13:
	ld.global.u32 	%r655, [%rd9+9216];
	ld.global.u32 	%r654, [%rd9+9220];
	ld.global.u32 	%r653, [%rd9+9224];
$L__BB7_14:
	or.b32  	%r526, %r1, 1024;
	setp.lt.s32 	%p91, %r526, %r2;
	@%p91 bra 	$L__BB7_16;
	ld.global.u32 	%r652, [%rd10+12288];
	ld.global.u32 	%r651, [%rd10+12292];
	ld.global.u32 	%r650, [%rd10+12296];
	bra.uni 	$L__BB7_32;
$L__BB7_16:
	ld.global.u32 	%r652, [%rd9+12288];
	ld.global.u32 	%r651, [%rd9+12292];
	ld.global.u32 	%r650, [%rd9+12296];
	bra.uni 	$L__BB7_32;
$L__BB7_17:
	add.s64 	%rd100, %rd6, %rd7;
	add.s64 	%rd101, %rd100, %rd8;
	setp.ge.s32 	%p92, %r1, %r2;
	cvt.u64.u32 	%rd102, %r1;
	add.s64 	%rd103, %rd5, %rd102;
	mad.lo.s64 	%rd11, %rd103, 12, %rd1;
	sub.s32 	%r527, %r1, %r2;
	cvt.s64.s32 	%rd104, %r527;
	add.s64 	%rd105, %rd101, %rd104;
	mad.lo.s64 	%rd12, %rd105, 12, %rd1;
	@%p92 bra 	$L__BB7_19;
	ld.global.u32 	%r664, [%rd11];
	ld.global.u32 	%r663, [%rd11+4];
	ld.global.u32 	%r662, [%rd11+8];
	bra.uni 	$L__BB7_20;
$L__BB7_19:
	ld.global.u32 	%r664, [%rd12];
	ld.global.u32 	%r663, [%rd12+4];
	ld.global.u32 	%r662, [%rd12+8];
$L__BB7_20:
	add.s32 	%r528, %r1, 256;
	setp.lt.s32 	%p93, %r528, %r2;
	@%p93 bra 	$L__BB7_22;
	ld.global.u32 	%r661, [%rd12+3072];
	ld.global.u32 	%r660, [%rd12+3076];
	ld.global.u32 	%r659, [%rd12+3080];
	bra.uni 	$L__BB7_23;
$L__BB7_22:
	ld.global.u32 	%r661, [%rd11+3072];
	ld.global.u32 	%r660, [%rd11+3076];
	ld.global.u32 	%r659, [%rd11+3080];
$L__BB7_23:
	add.s32 	%r529, %r1, 512;
	setp.lt.s32 	%p94, %r529, %r2;
	@%p94 bra 	$L__BB7_25;
	ld.global.u32 	%r658, [%rd12+6144];
	ld.global.u32 	%r657, [%rd12+6148];
	ld.global.u32 	%r656, [%rd12+6152];
	bra.uni 	$L__BB7_26;
$L__BB7_25:
	ld.global.u32 	%r658, [%rd11+6144];
	ld.global.u32 	%r657, [%rd11+6148];
	ld.global.u32 	%r656, [%rd11+6152];
$L__BB7_26:
	add.s32 	%r530, %r1, 768;
	setp.lt.s32 	%p95, %r530, %r2;
	@%p95 bra 	$L__BB7_28;
	ld.global.u32 	%r655, [%rd12+9216];
	ld.global.u32 	%r654, [%rd12+9220];
	ld.global.u32 	%r653, [%rd12+9224];
	bra.uni 	$L__BB7_29;
$L__BB7_28:
	ld.global.u32 	%r655, [%rd11+9216];
	ld.global.u32 	%r654, [%rd11+9220];
	ld.global.u32 	%r653, [%rd11+9224];
$L__BB7_29:
	or.b32  	%r531, %r1, 1024;
	setp.lt.s32 	%p96, %r531, %r2;
	@%p96 bra 	$L__BB7_31;
	ld.global.u32 	%r652, [%rd12+12288];
	ld.global.u32 	%r651, [%rd12+12292];
	ld.global.u32 	%r650, [%rd12+12296];
	bra.uni 	$L__BB7_32;
$L__BB7_31:
	ld.global.u32 	%r652, [%rd11+12288];
	ld.global.u32 	%r651, [%rd11+12292];
	ld.global.u32 	%r650, [%rd11+12296];
$L__BB7_32:
	mov.u32 	%r532, _ZZN3cub18CUB_300001_SM_10006detail10merge_sort26DeviceMergeSortMergeKernelINS2_10policy_hubIN6thrust24THRUST_300001_SM_1000_NS10device_ptrI4EdgeEEE9Policy600ES9_PNS0_8NullTypeES9_SD_m14EdgeComparatorS8_SC_EEvbT2_T3_T4_PT6_PT7_T5_PSH_SH_NS1_7vsmem_tEE19static_temp_storage;
	mad.lo.s32 	%r533, %r1, 12, %r532;
	st.shared.u32 	[%r533], %r664;
	st.shared.u32 	[%r533+4], %r663;
	st.shared.u32 	[%r533+8], %r662;
	st.shared.u32 	[%r533+3072], %r661;
	st.shared.u32 	[%r533+3076], %r660;
	st.shared.u32 	[%r533+3080], %r659;
	st.shared.u32 	[%r533+6144], %r658;
	st.shared.u32 	[%r533+6148], %r657;
	st.shared.u32 	[%r533+6152], %r656;
	st.shared.u32 	[%r533+9216], %r655;
	st.shared.u32 	[%r533+9220], %r654;
	st.shared.u32 	[%r533+9224], %r653;
	st.shared.u32 	[%r533+12288], %r652;
	st.shared.u32 	[%r533+12292], %r651;
	st.shared.u32 	[%r533+12296], %r650;
	bar.sync 	0;
	// begin inline asm
	griddepcontrol.launch_dependents;
	// end inline asm
	add.s32 	%r103, %r3, %r2;
	mul.lo.s32 	%r534, %r1, 5;
	min.s32 	%r104, %r534, %r103;
	setp.lt.s32 	%p97, %r104, %r3;
	sub.s32 	%r535, %r104, %r3;
	selp.b32 	%r667, 0, %r535, %p97;
	min.s32 	%r665, %r104, %r2;
	setp.ge.s32 	%p98, %r667, %r665;
	@%p98 bra 	$L__BB7_35;
	add.s32 	%r107, %r104, %r2;
$L__BB7_34:
	sub.s32 	%r536, %r665, %r667;
	shr.u32 	%r537, %r536, 31;
	add.s32 	%r538, %r536, %r537;
	shr.s32 	%r539, %r538, 1;
	add.s32 	%r540, %r539, %r667;
	mad.lo.s32 	%r542, %r540, 12, %r532;
	ld.shared.u32 	%r543, [%r542+8];
	not.b32 	%r544, %r540;
	add.s32 	%r545, %r107, %r544;
	mad.lo.s32 	%r546, %r545, 12, %r532;
	ld.shared.u32 	%r547, [%r546+8];
	setp.lt.s32 	%p99, %r547, %r543;
	add.s32 	%r548, %r540, 1;
	selp.b32 	%r667, %r667, %r548, %p99;
	selp.b32 	%r665, %r540, %r665, %p99;
	setp.lt.s32 	%p100, %r667, %r665;
	@%p100 bra 	$L__BB7_34;
$L__BB7_35:
	sub.s32 	%r549, %r104, %r667;
	add.s32 	%r113, %r549, %r2;
	mad.lo.s32 	%r114, %r113, 12, %r532;
	ld.shared.u32 	%r670, [%r114+8];
	ld.shared.u32 	%r669, [%r114+4];
	ld.shared.u32 	%r668, [%r114];
	mad.lo.s32 	%r118, %r667, 12, %r532;
	ld.shared.u32 	%r679, [%r118+8];
	ld.shared.u32 	%r678, [%r118+4];
	ld.shared.u32 	%r677, [%r118];
	setp.ge.s32 	%p102, %r113, %r103;
	mov.pred 	%p126, 0;
	@%p102 bra 	$L__BB7_37;
	setp.ge.s32 	%p103, %r667, %r2;
	setp.lt.s32 	%p104, %r670, %r679;
	or.pred  	%p126, %p103, %p104;
$L__BB7_37:
	selp.b32 	%r122, %r670, %r679, %p126;
	selp.b32 	%r123, %r669, %r678, %p126;
	selp.b32 	%r124, %r668, %r677, %p126;
	selp.u32 	%r551, 1, 0, %p126;
	add.s32 	%r125, %r113, %r551;
	not.pred 	%p105, %p126;
	selp.u32 	%r552, 1, 0, %p105;
	add.s32 	%r126, %r667, %r552;
	@%p105 bra 	$L__BB7_39;
	ld.shared.u32 	%r668, [%r114+12];
	ld.shared.u32 	%r669, [%r114+16];
	ld.shared.u32 	%r670, [%r114+20];
	bra.uni 	$L__BB7_40;
$L__BB7_39:
	ld.shared.u32 	%r677, [%r118+12];
	ld.shared.u32 	%r678, [%r118+16];
	ld.shared.u32 	%r679, [%r118+20];
$L__BB7_40:
	setp.ge.s32 	%p107, %r125, %r103;
	mov.pred 	%p127, 0;
	@%p107 bra 	$L__BB7_42;
	setp.ge.s32 	%p108, %r126, %r2;
	setp.lt.s32 	%p109, %r670, %r679;
	or.pred  	%p127, %p108, %p109;
$L__BB7_42:
	selp.b32 	%r139, %r670, %r679, %p127;
	selp.b32 	%r140, %r669, %r678, %p127;
	selp.b32 	%r141, %r668, %r677, %p127;
	selp.u32 	%r553, 1, 0, %p127;
	add.s32 	%r142, %r125, %r553;
	not.pred 	%p110, %p127;
	selp.u32 	%r554, 1, 0, %p110;
	add.s32 	%r143, %r126, %r554;
	@%p127 bra 	$L__BB7_44;
	mad.lo.s32 	%r556, %r143, 12, %r532;
	ld.shared.u32 	%r677, [%r556];
	ld.shared.u32 	%r678, [%r556+4];
	ld.shared.u32 	%r679, [%r556+8];
	bra.uni 	$L__BB7_45;
$L__BB7_44:
	mad.lo.s32 	%r558, %r142, 12, %r532;
	ld.shared.u32 	%r668, [%r558];
	ld.shared.u32 	%r669, [%r558+4];
	ld.shared.u32 	%r670, [%r558+8];
$L__BB7_45:
	setp.ge.s32 	%p112, %r142, %r103;
	mov.pred 	%p128, 0;
	@%p112 bra 	$L__BB7_47;
	setp.ge.s32 	%p113, %r143, %r2;
	setp.lt.s32 	%p114, %r670, %r679;
	or.pred  	%p128, %p113, %p114;
$L__BB7_47:
	selp.b32 	%r156, %r670, %r679, %p128;
	selp.b32 	%r157, %r669, %r678, %p128;
	selp.b32 	%r158, %r668, %r677, %p128;
	selp.u32 	%r559, 1, 0, %p128;
	add.s32 	%r159, %r142, %r559;
	not.pred 	%p115, %p128;
	selp.u32 	%r560, 1, 0, %p115;
	add.s32 	%r160, %r143, %r560;
	@%p128 bra 	$L__BB7_49;
	mad.lo.s32 	%r562, %r160, 12, %r532;
	ld.shared.u32 	%r677, [%r562];
	ld.shared.u32 	%r678, [%r562+4];
	ld.shared.u32 	%r679, [%r562+8];
	bra.uni 	$L__BB7_50;
$L__BB7_49:
	mad.lo.s32 	%r564, %r159, 12, %r532;
	ld.shared.u32 	%r668, [%r564];
	ld.shared.u32 	%r669, [%r564+4];
	ld.shared.u32 	%r670, [%r564+8];
$L__BB7_50:
	setp.ge.s32 	%p117, %r159, %r103;
	mov.pred 	%p129, 0;
	@%p117 bra 	$L__BB7_52;
	setp.ge.s32 	%p118, %r160, %r2;
	setp.lt.s32 	%p119, %r670, %r679;
	or.pred  	%p129, %p118, %p119;
$L__BB7_52:
	selp.b32 	%r173, %r670, %r679, %p129;
	selp.b32 	%r174, %r669, %r678, %p129;
	selp.b32 	%r175, %r668, %r677, %p129;
	selp.u32 	%r565, 1, 0, %p129;
	add.s32 	%r176, %r159, %r565;
	not.pred 	%p120, %p129;
	selp.u32 	%r566, 1, 0, %p120;
	add.s32 	%r177, %r160, %r566;
	@%p129 bra 	$L__BB7_54;
	mov.u32 	%r567, _ZZN3cub18CUB_300001_SM_10006detail10merge_sort26DeviceMergeSortMergeKernelINS2_10policy_hubIN6thrust24THRUST_300001_SM_1000_NS10device_ptrI4EdgeEEE9Policy600ES9_PNS0_8NullTypeES9_SD_m14EdgeComparatorS8_SC_EEvbT2_T3_T4_PT6_PT7_T5_PSH_SH_NS1_7vsmem_tEE19static_temp_storage;
	mad.lo.s32 	%r568, %r177, 12, %r567;
	ld.shared.u32 	%r677, [%r568];
	ld.shared.u32 	%r678, [%r568+4];
	ld.shared.u32 	%r679, [%r568+8];
	bra.uni 	$L__BB7_55;
$L__BB7_54:
	mov.u32 	%r569, _ZZN3cub18CUB_300001_SM_10006detail10merge_sort26DeviceMergeSortMergeKernelINS2_10policy_hubIN6thrust24THRUST_300001_SM_1000_NS10device_ptrI4EdgeEEE9Policy600ES9_PNS0_8NullTypeES9_SD_m14EdgeComparatorS8_SC_EEvbT2_T3_T4_PT6_PT7_T5_PSH_SH_NS1_7vsmem_tEE19static_temp_storage;
	mad.lo.s32 	%r570, %r176, 12, %r569;
	ld.shared.u32 	%r668, [%r570];
	ld.shared.u32 	%r669, [%r570+4];
	ld.shared.u32 	%r670, [%r570+8];
$L__BB7_55:
	setp.ge.s32 	%p122, %r176, %r103;
	mov.pred 	%p130, 0;
	@%p122 bra 	$L__BB7_57;
	setp.ge.s32 	%p123, %r177, %r2;
	setp.lt.s32 	%p124, %r670, %r679;
	or.pred  	%p130, %p123, %p124;
$L__BB7_57:
	setp.eq.s16 	%p125, %rs1, 0;
	selp.b32 	%r190, %r670, %r679, %p130;
	selp.b32 	%r191, %r669, %r678, %p130;
	selp.b32 	%r192, %r668, %r677, %p130;
	bar.sync 	0;
	@%p125 bra 	$L__BB7_59;
	// begin inline asm
	mov.u32 %r571, %laneid;
	// end inline asm
	shr.u32 	%r572, %r1, 5;
	mul.lo.s32 	%r573, %r572, 160;
	mad.lo.s32 	%r574, %r571, 5, %r573;
	mov.u32 	%r575, _ZZN3cub18CUB_300001_SM_10006detail10merge_sort26DeviceMergeSortMergeKernelINS2_10policy_hubIN6thrust24THRUST_300001_SM_1000_NS10device_ptrI4EdgeEEE9Policy600ES9_PNS0_8NullTypeES9_SD_m14EdgeComparatorS8_SC_EEvbT2_T3_T4_PT6_PT7_T5_PSH_SH_NS1_7vsmem_tEE19static_temp_storage;
	mad.lo.s32 	%r576, %r574, 12, %r575;
	st.shared.u32 	[%r576], %r124;
	st.shared.u32 	[%r576+4], %r123;
	st.shared.u32 	[%r576+8], %r122;
	st.shared.u32 	[%r576+12], %r141;
	st.shared.u32 	[%r576+16], %r140;
	st.shared.u32 	[%r576+20], %r139;
	st.shared.u32 	[%r576+24], %r158;
	st.shared.u32 	[%r576+28], %r157;
	st.shared.u32 	[%r576+32], %r156;
	st.shared.u32 	[%r576+36], %r175;
	st.shared.u32 	[%r576+40], %r174;
	st.shared.u32 	[%r576+44], %r173;
	st.shared.u32 	[%r576+48], %r192;
	st.shared.u32 	[%r576+52], %r191;
	st.shared.u32 	[%r576+56], %r190;
	bar.warp.sync 	-1;
	shl.b32 	%r577, %r571, 2;
	sub.s32 	%r578, %r574, %r577;
	mad.lo.s32 	%r579, %r578, 12, %r575;
	ld.shared.u32 	%r580, [%r579];
	ld.shared.u32 	%r581, [%r579+4];
	ld.shared.u32 	%r582, [%r579+8];
	ld.shared.u32 	%r583, [%r579+384];
	ld.shared.u32 	%r584, [%r579+388];
	ld.shared.u32 	%r585, [%r579+392];
	ld.shared.u32 	%r586, [%r579+768];
	ld.shared.u32 	%r587, [%r579+772];
	ld.shared.u32 	%r588, [%r579+776];
	ld.shared.u32 	%r589, [%r579+1152];
	ld.shared.u32 	%r590, [%r579+1156];
	ld.shared.u32 	%r591, [%r579+1160];
	ld.shared.u32 	%r592, [%r579+1536];
	ld.shared.u32 	%r593, [%r579+1540];
	ld.shared.u32 	%r594, [%r579+1544];
	and.b32  	%r595, %r1, 31;
	and.b32  	%r596, %r1, 992;
	mul.lo.s32 	%r597, %r596, 5;
	or.b32  	%r598, %r597, %r595;
	cvt.u64.u32 	%rd106, %r598;
	add.s64 	%rd107, %rd4, %rd106;
	mad.lo.s64 	%rd108, %rd107, 12, %rd1;
	st.global.u32 	[%rd108], %r580;
	st.global.u32 	[%rd108+4], %r581;
	st.global.u32 	[%rd108+8], %r582;
	st.global.u32 	[%rd108+384], %r583;
	st.global.u32 	[%rd108+388], %r584;
	st.global.u32 	[%rd108+392], %r585;
	st.global.u32 	[%rd108+768], %r586;
	st.global.u32 	[%rd108+772], %r587;
	st.global.u32 	[%rd108+776], %r588;
	st.global.u32 	[%rd108+1152], %r589;
	st.global.u32 	[%rd108+1156], %r590;
	st.global.u32 	[%rd108+1160], %r591;
	st.global.u32 	[%rd108+1536], %r592;
	st.global.u32 	[%rd108+1540], %r593;
	st.global.u32 	[%rd108+1544], %r594;
	bra.uni 	$L__BB7_151;
$L__BB7_59:
	// begin inline asm
	mov.u32 %r599, %laneid;
	// end inline asm
	shr.u32 	%r600, %r1, 5;
	mul.lo.s32 	%r601, %r600, 160;
	mad.lo.s32 	%r602, %r599, 5, %r601;
	mov.u32 	%r603, _ZZN3cub18CUB_300001_SM_10006detail10merge_sort26DeviceMergeSortMergeKernelINS2_10policy_hubIN6thrust24THRUST_300001_SM_1000_NS10device_ptrI4EdgeEEE9Policy600ES9_PNS0_8NullTypeES9_SD_m14EdgeComparatorS8_SC_EEvbT2_T3_T4_PT6_PT7_T5_PSH_SH_NS1_7vsmem_tEE19static_temp_storage;
	mad.lo.s32 	%r604, %r602, 12, %r603;
	st.shared.u32 	[%r604], %r124;
	st.shared.u32 	[%r604+4], %r123;
	st.shared.u32 	[%r604+8], %r122;
	st.shared.u32 	[%r604+12], %r141;
	st.shared.u32 	[%r604+16], %r140;
	st.shared.u32 	[%r604+20], %r139;
	st.shared.u32 	[%r604+24], %r158;
	st.shared.u32 	[%r604+28], %r157;
	st.shared.u32 	[%r604+32], %r156;
	st.shared.u32 	[%r604+36], %r175;
	st.shared.u32 	[%r604+40], %r174;
	st.shared.u32 	[%r604+44], %r173;
	st.shared.u32 	[%r604+48], %r192;
	st.shared.u32 	[%r604+52], %r191;
	st.shared.u32 	[%r604+56], %r190;
	bar.warp.sync 	-1;
	shl.b32 	%r605, %r599, 2;
	sub.s32 	%r606, %r602, %r605;
	mad.lo.s32 	%r607, %r606, 12, %r603;
	ld.shared.u32 	%r608, [%r607];
	ld.shared.u32 	%r609, [%r607+4];
	ld.shared.u32 	%r610, [%r607+8];
	ld.shared.u32 	%r611, [%r607+384];
	ld.shared.u32 	%r612, [%r607+388];
	ld.shared.u32 	%r613, [%r607+392];
	ld.shared.u32 	%r614, [%r607+768];
	ld.shared.u32 	%r615, [%r607+772];
	ld.shared.u32 	%r616, [%r607+776];
	ld.shared.u32 	%r617, [%r607+1152];
	ld.shared.u32 	%r618, [%r607+1156];
	ld.shared.u32 	%r619, [%r607+1160];
	ld.shared.u32 	%r620, [%r607+1536];
	ld.shared.u32 	%r621, [%r607+1540];
	ld.shared.u32 	%r622, [%r607+1544];
	and.b32  	%r623, %r1, 31;
	and.b32  	%r624, %r1, 992;
	mul.lo.s32 	%r625, %r624, 5;
	cvt.u64.u32 	%rd109, %r625;
	cvt.u64.u32 	%rd110, %r623;
	add.s64 	%rd111, %rd4, %rd110;
	add.s64 	%rd112, %rd111, %rd109;
	mad.lo.s64 	%rd113, %rd112, 12, %rd2;
	st.global.u32 	[%rd113], %r608;
	st.global.u32 	[%rd113+4], %r609;
	st.global.u32 	[%rd113+8], %r610;
	st.global.u32 	[%rd113+384], %r611;
	st.global.u32 	[%rd113+388], %r612;
	st.global.u32 	[%rd113+392], %r613;
	st.global.u32 	[%rd113+768], %r614;
	st.global.u32 	[%rd113+772], %r615;
	st.global.u32 	[%rd113+776], %r616;
	st.global.u32 	[%rd113+1152], %r617;
	st.global.u32 	[%rd113+1156], %r618;
	st.global.u32 	[%rd113+1160], %r619;
	st.global.u32 	[%rd113+1536], %r620;
	st.global.u32 	[%rd113+1540], %r621;
	st.global.u32 	[%rd113+1544], %r622;
	bra.uni 	$L__BB7_151;
$L__BB7_60:
	ld.param.u64 	%rd118, [_ZN3cub18CUB_300001_SM_10006detail10merge_sort26DeviceMergeSortMergeKernelINS2_10policy_hubIN6thrust24THRUST_300001_SM_1000_NS10device_ptrI4EdgeEEE9Policy600ES9_PNS0_8NullTypeES9_SD_m14EdgeComparatorS8_SC_EEvbT2_T3_T4_PT6_PT7_T5_PSH_SH_NS1_7vsmem_tE_param_8];
	ld.param.u64 	%rd116, [_ZN3cub18CUB_300001_SM_10006detail10merge_sort26DeviceMergeSortMergeKernelINS2_10policy_hubIN6thrust24THRUST_300001_SM_1000_NS10device_ptrI4EdgeEEE9Policy600ES9_PNS0_8NullTypeES9_SD_m14EdgeComparatorS8_SC_EEvbT2_T3_T4_PT6_PT7_T5_PSH_SH_NS1_7vsmem_tE_param_7];
	ld.param.u64 	%rd114, [_ZN3cub18CUB_300001_SM_10006detail10merge_sort26DeviceMergeSortMergeKernelINS2_10policy_hubIN6thrust24THRUST_300001_SM_1000_NS10device_ptrI4EdgeEEE9Policy600ES9_PNS0_8NullTypeES9_SD_m14EdgeComparatorS8_SC_EEvbT2_T3_T4_PT6_PT7_T5_PSH_SH_NS1_7vsmem_tE_param_3];
	cvta.to.global.u64 	%rd28, %rd116;
	shl.b64 	%rd29, %rd3, 3;
	add.s64 	%rd30, %rd28, %rd29;
	ld.global.u64 	%rd13, [%rd30];
	ld.global.u64 	%rd31, [%rd30+8];
	shr.u64 	%rd32, %rd118, 1;
	neg.s64 	%rd33, %rd118;
	and.b64  	%rd34, %rd33, %rd3;
	mul.lo.s64 	%rd14, %rd34, 1280;
	mul.lo.s64 	%rd15, %rd32, 1280;
	sub.s64 	%rd35, %rd3, %rd34;
	mul.lo.s64 	%rd36, %rd35, 1280;
	sub.s64 	%rd37, %rd13, %rd14;
	sub.s64 	%rd38, %rd31, %rd14;
	sub.s64 	%rd39, %rd114, %rd14;
	max.u64 	%rd40, %rd39, %rd15;
	sub.s64 	%rd41, %rd40, %rd15;
	sub.s64 	%rd42, %rd36, %rd37;
	min.u64 	%rd16, %rd42, %rd41;
	max.u64 	%rd43, %rd36, -1281;
	not.b64 	%rd44, %rd43;
	add.s64 	%rd45, %rd36, %rd44;
	sub.s64 	%rd46, %rd45, %rd38;
	or.b64  	%rd47, %rd33, %rd3;
	setp.eq.s64 	%p22, %rd47, -1;
	min.u64 	%rd48, %rd15, %rd39;
	selp.b64 	%rd49, %rd48, %rd38, %p22;
	selp.b64 	%rd50, %rd15, %rd46, %p22;
	min.u64 	%rd51, %rd50, %rd41;
	cvt.u32.u64 	%r431, %rd37;
	cvt.u32.u64 	%r432, %rd49;
	sub.s32 	%r193, %r432, %r431;
	cvt.u32.u64 	%r433, %rd51;
	cvt.u32.u64 	%r434, %rd16;
	sub.s32 	%r194, %r433, %r434;
	// begin inline asm
	griddepcontrol.wait;
	// end inline asm
	setp.eq.s16 	%p23, %rs1, 0;
	@%p23 bra 	$L__BB7_81;
	add.s64 	%rd52, %rd14, %rd15;
	add.s64 	%rd53, %rd52, %rd16;
	add.s32 	%r195, %r194, %r193;
	setp.ge.s32 	%p24, %r1, %r195;
	cvt.u64.u32 	%rd54, %r1;
	add.s64 	%rd55, %rd13, %rd54;
	mad.lo.s64 	%rd17, %rd55, 12, %rd2;
	sub.s32 	%r436, %r1, %r193;
	cvt.s64.s32 	%rd56, %r436;
	add.s64 	%rd57, %rd53, %rd56;
	mad.lo.s64 	%rd18, %rd57, 12, %rd2;
	@%p24 bra 	$L__BB7_65;
	setp.ge.s32 	%p25, %r1, %r193;
	@%p25 bra 	$L__BB7_64;
	ld.global.u32 	%r730, [%rd17];
	ld.global.u32 	%r729, [%rd17+4];
	ld.global.u32 	%r728, [%rd17+8];
	bra.uni 	$L__BB7_65;
$L__BB7_64:
	ld.global.u32 	%r730, [%rd18];
	ld.global.u32 	%r729, [%rd18+4];
	ld.global.u32 	%r728, [%rd18+8];
$L__BB7_65:
	add.s32 	%r205, %r1, 256;
	setp.ge.s32 	%p26, %r205, %r195;
	@%p26 bra 	$L__BB7_69;
	setp.lt.s32 	%p27, %r205, %r193;
	@%p27 bra 	$L__BB7_68;
	ld.global.u32 	%r727, [%rd18+3072];
	ld.global.u32 	%r726, [%rd18+3076];
	ld.global.u32 	%r725, [%rd18+3080];
	bra.uni 	$L__BB7_69;
$L__BB7_68:
	ld.global.u32 	%r727, [%rd17+3072];
	ld.global.u32 	%r726, [%rd17+3076];
	ld.global.u32 	%r725, [%rd17+3080];
$L__BB7_69:
	add.s32 	%r215, %r1, 512;
	setp.ge.s32 	%p28, %r215, %r195;
	@%p28 bra 	$L__BB7_73;
	setp.lt.s32 	%p29, %r215, %r193;
	@%p29 bra 	$L__BB7_72;
	ld.global.u32 	%r724, [%rd18+6144];
	ld.global.u32 	%r723, [%rd18+6148];
	ld.global.u32 	%r722, [%rd18+6152];
	bra.uni 	$L__BB7_73;
$L__BB7_72:
	ld.global.u32 	%r724, [%rd17+6144];
	ld.global.u32 	%r723, [%rd17+6148];
	ld.global.u32 	%r722, [%rd17+6152];
$L__BB7_73:
	add.s32 	%r225, %r1, 768;
	setp.ge.s32 	%p30, %r225, %r195;
	@%p30 bra 	$L__BB7_77;
	setp.lt.s32 	%p31, %r225, %r193;
	@%p31 bra 	$L__BB7_76;
	ld.global.u32 	%r721, [%rd18+9216];
	ld.global.u32 	%r720, [%rd18+9220];
	ld.global.u32 	%r719, [%rd18+9224];
	bra.uni 	$L__BB7_77;
$L__BB7_76:
	ld.global.u32 	%r721, [%rd17+9216];
	ld.global.u32 	%r720, [%rd17+9220];
	ld.global.u32 	%r719, [%rd17+9224];
$L__BB7_77:
	or.b32  	%r235, %r1, 1024;
	setp.ge.s32 	%p32, %r235, %r195;
	@%p32 bra 	$L__BB7_101;
	setp.lt.s32 	%p33, %r235, %r193;
	@%p33 bra 	$L__BB7_80;
	ld.global.u32 	%r718, [%rd18+12288];
	ld.global.u32 	%r717, [%rd18+12292];
	ld.global.u32 	%r716, [%rd18+12296];
	bra.uni 	$L__BB7_101;
$L__BB7_80:
	ld.global.u32 	%r718, [%rd17+12288];
	ld.global.u32 	%r717, [%rd17+12292];
	ld.global.u32 	%r716, [%rd17+12296];
	bra.uni 	$L__BB7_101;
$L__BB7_81:
	add.s64 	%rd58, %rd14, %rd15;
	add.s64 	%rd59, %rd58, %rd16;
	add.s32 	%r242, %r194, %r193;
	setp.ge.s32 	%p34, %r1, %r242;
	cvt.u64.u32 	%rd60, %r1;
	add.s64 	%rd61, %rd13, %rd60;
	mad.lo.s64 	%rd19, %rd61, 12, %rd1;
	sub.s32 	%r442, %r1, %r193;
	cvt.s64.s32 	%rd62, %r442;
	add.s64 	%rd63, %rd59, %rd62;
	mad.lo.s64 	%rd20, %rd63, 12, %rd1;
	@%p34 bra 	$L__BB7_85;
	setp.ge.s32 	%p35, %r1, %r193;
	@%p35 bra 	$L__BB7_84;
	ld.global.u32 	%r730, [%rd19];
	ld.global.u32 	%r729, [%rd19+4];
	ld.global.u32 	%r728, [%rd19+8];
	bra.uni 	$L__BB7_85;
$L__BB7_84:
	ld.global.u32 	%r730, [%rd20];
	ld.global.u32 	%r729, [%rd20+4];
	ld.global.u32 	%r728, [%rd20+8];
$L__BB7_85:
	add.s32 	%r252, %r1, 256;
	setp.ge.s32 	%p36, %r252, %r242;
	@%p36 bra 	$L__BB7_89;
	setp.lt.s32 	%p37, %r252, %r193;
	@%p37 bra 	$L__BB7_88;
	ld.global.u32 	%r727, [%rd20+3072];
	ld.global.u32 	%r726, [%rd20+3076];
	ld.global.u32 	%r725, [%rd20+3080];
	bra.uni 	$L__BB7_89;
$L__BB7_88:
	ld.global.u32 	%r727, [%rd19+3072];
	ld.global.u32 	%r726, [%rd19+3076];
	ld.global.u32 	%r725, [%rd19+3080];
$L__BB7_89:
	add.s32 	%r262, %r1, 512;
	setp.ge.s32 	%p38, %r262, %r242;
	@%p38 bra 	$L__BB7_93;
	setp.lt.s32 	%p39, %r262, %r193;
	@%p39 bra 	$L__BB7_92;
	ld.global.u32 	%r724, [%rd20+6144];
	ld.global.u32 	%r723, [%rd20+6148];
	ld.global.u32 	%r722, [%rd20+6152];
	bra.uni 	$L__BB7_93;
$L__BB7_92:
	ld.global.u32 	%r724, [%rd19+6144];
	ld.global.u32 	%r723, [%rd19+6148];
	ld.global.u32 	%r722, [%rd19+6152];
$L__BB7_93:
	add.s32 	%r272, %r1, 768;
	setp.ge.s32 	%p40, %r272, %r242;
	@%p40 bra 	$L__BB7_97;
	setp.lt.s32 	%p41, %r272, %r193;
	@%p41 bra 	$L__BB7_96;
	ld.global.u32 	%r721, [%rd20+9216];
	ld.global.u32 	%r720, [%rd20+9220];
	ld.global.u32 	%r719, [%rd20+9224];
	bra.uni 	$L__BB7_97;
$L__BB7_96:
	ld.global.u32 	%r721, [%rd19+9216];
	ld.global.u32 	%r720, [%rd19+9220];
	ld.global.u32 	%r719, [%rd19+9224];
$L__BB7_97:
	or.b32  	%r282, %r1, 1024;
	setp.ge.s32 	%p42, %r282, %r242;
	@%p42 bra 	$L__BB7_101;
	setp.lt.s32 	%p43, %r282, %r193;
	@%p43 bra 	$L__BB7_100;
	ld.global.u32 	%r718, [%rd20+12288];
	ld.global.u32 	%r717, [%rd20+12292];
	ld.global.u32 	%r716, [%rd20+12296];
	bra.uni 	$L__BB7_101;
$L__BB7_100:
	ld.global.u32 	%r718, [%rd19+12288];
	ld.global.u32 	%r717, [%rd19+12292];
	ld.global.u32 	%r716, [%rd19+12296];
$L__BB7_101:
	mov.u32 	%r447, _ZZN3cub18CUB_300001_SM_10006detail10merge_sort26DeviceMergeSortMergeKernelINS2_10policy_hubIN6thrust24THRUST_300001_SM_1000_NS10device_ptrI4EdgeEEE9Policy600ES9_PNS0_8NullTypeES9_SD_m14EdgeComparatorS8_SC_EEvbT2_T3_T4_PT6_PT7_T5_PSH_SH_NS1_7vsmem_tEE19static_temp_storage;
	mad.lo.s32 	%r448, %r1, 12, %r447;
	st.shared.u32 	[%r448], %r730;
	st.shared.u32 	[%r448+4], %r729;
	st.shared.u32 	[%r448+8], %r728;
	st.shared.u32 	[%r448+3072], %r727;
	st.shared.u32 	[%r448+3076], %r726;
	st.shared.u32 	[%r448+3080], %r725;
	st.shared.u32 	[%r448+6144], %r724;
	st.shared.u32 	[%r448+6148], %r723;
	st.shared.u32 	[%r448+6152], %r722;
	st.shared.u32 	[%r448+9216], %r721;
	st.shared.u32 	[%r448+9220], %r720;
	st.shared.u32 	[%r448+9224], %r719;
	st.shared.u32 	[%r448+12288], %r718;
	st.shared.u32 	[%r448+12292], %r717;
	st.shared.u32 	[%r448+12296], %r716;
	bar.sync 	0;
	// begin inline asm
	griddepcontrol.launch_dependents;
	// end inline asm
	add.s32 	%r304, %r194, %r193;
	mul.lo.s32 	%r449, %r1, 5;
	min.s32 	%r305, %r449, %r304;
	setp.lt.s32 	%p44, %r305, %r194;
	sub.s32 	%r450, %r305, %r194;
	selp.b32 	%r733, 0, %r450, %p44;
	min.s32 	%r731, %r305, %r193;
	setp.ge.s32 	%p45, %r733, %r731;
	@%p45 bra 	$L__BB7_104;
	add.s32 	%r308, %r305, %r193;
$L__BB7_103:
	sub.s32 	%r451, %r731, %r733;
	shr.u32 	%r452, %r451, 31;
	add.s32 	%r453, %r451, %r452;
	shr.s32 	%r454, %r453, 1;
	add.s32 	%r455, %r454, %r733;
	mad.lo.s32 	%r457, %r455, 12, %r447;
	ld.shared.u32 	%r458, [%r457+8];
	not.b32 	%r459, %r455;
	add.s32 	%r460, %r308, %r459;
	mad.lo.s32 	%r461, %r460, 12, %r447;
	ld.shared.u32 	%r462, [%r461+8];
	setp.lt.s32 	%p46, %r462, %r458;
	add.s32 	%r463, %r455, 1;
	selp.b32 	%r733, %r733, %r463, %p46;
	selp.b32 	%r731, %r455, %r731, %p46;
	setp.lt.s32 	%p47, %r733, %r731;
	@%p47 bra 	$L__BB7_103;
$L__BB7_104:
	sub.s32 	%r464, %r305, %r733;
	add.s32 	%r314, %r464, %r193;
	mad.lo.s32 	%r315, %r314, 12, %r447;
	ld.shared.u32 	%r736, [%r315+8];
	ld.shared.u32 	%r735, [%r315+4];
	ld.shared.u32 	%r734, [%r315];
	mad.lo.s32 	%r319, %r733, 12, %r447;
	ld.shared.u32 	%r745, [%r319+8];
	ld.shared.u32 	%r744, [%r319+4];
	ld.shared.u32 	%r743, [%r319];
	setp.ge.s32 	%p49, %r314, %r304;
	mov.pred 	%p131, 0;
	@%p49 bra 	$L__BB7_106;
	setp.ge.s32 	%p50, %r733, %r193;
	setp.lt.s32 	%p51, %r736, %r745;
	or.pred  	%p131, %p50, %p51;
$L__BB7_106:
	selp.b32 	%r323, %r736, %r745, %p131;
	selp.b32 	%r324, %r735, %r744, %p131;
	selp.b32 	%r325, %r734, %r743, %p131;
	selp.u32 	%r466, 1, 0, %p131;
	add.s32 	%r326, %r314, %r466;
	not.pred 	%p52, %p131;
	selp.u32 	%r467, 1, 0, %p52;
	add.s32 	%r327, %r733, %r467;
	@%p52 bra 	$L__BB7_108;
	ld.shared.u32 	%r734, [%r315+12];
	ld.shared.u32 	%r735, [%r315+16];
	ld.shared.u32 	%r736, [%r315+20];
	bra.uni 	$L__BB7_109;
$L__BB7_108:
	ld.shared.u32 	%r743, [%r319+12];
	ld.shared.u32 	%r744, [%r319+16];
	ld.shared.u32 	%r745, [%r319+20];
$L__BB7_109:
	setp.ge.s32 	%p54, %r326, %r304;
	mov.pred 	%p132, 0;
	@%p54 bra 	$L__BB7_111;
	setp.ge.s32 	%p55, %r327, %r193;
	setp.lt.s32 	%p56, %r736, %r745;
	or.pred  	%p132, %p55, %p56;
$L__BB7_111:
	selp.b32 	%r340, %r736, %r745, %p132;
	selp.b32 	%r341, %r735, %r744, %p132;
	selp.b32 	%r342, %r734, %r743, %p132;
	selp.u32 	%r468, 1, 0, %p132;
	add.s32 	%r343, %r326, %r468;
	not.pred 	%p57, %p132;
	selp.u32 	%r469, 1, 0, %p57;
	add.s32 	%r344, %r327, %r469;
	@%p132 bra 	$L__BB7_113;
	mad.lo.s32 	%r471, %r344, 12, %r447;
	ld.shared.u32 	%r743, [%r471];
	ld.shared.u32 	%r744, [%r471+4];
	ld.shared.u32 	%r745, [%r471+8];
	bra.uni 	$L__BB7_114;
$L__BB7_113:
	mad.lo.s32 	%r473, %r343, 12, %r447;
	ld.shared.u32 	%r734, [%r473];
	ld.shared.u32 	%r735, [%r473+4];
	ld.shared.u32 	%r736, [%r473+8];
$L__BB7_114:
	setp.ge.s32 	%p59, %r343, %r304;
	mov.pred 	%p133, 0;
	@%p59 bra 	$L__BB7_116;
	setp.ge.s32 	%p60, %r344, %r193;
	setp.lt.s32 	%p61, %r736, %r745;
	or.pred  	%p133, %p60, %p61;
$L__BB7_116:
	selp.b32 	%r357, %r736, %r745, %p133;
	selp.b32 	%r358, %r735, %r744, %p133;
	selp.b32 	%r359, %r734, %r743, %p133;
	selp.u32 	%r474, 1, 0, %p133;
	add.s32 	%r360, %r343, %r474;
	not.pred 	%p62, %p133;
	selp.u32 	%r475, 1, 0, %p62;
	add.s32 	%r361, %r344, %r475;
	@%p133 bra 	$L__BB7_118;
	mad.lo.s32 	%r477, %r361, 12, %r447;
	ld.shared.u32 	%r743, [%r477];
	ld.shared.u32 	%r744, [%r477+4];
	ld.shared.u32 	%r745, [%r477+8];
	bra.uni 	$L__BB7_119;
$L__BB7_118:
	mad.lo.s32 	%r479, %r360, 12, %r447;
	ld.shared.u32 	%r734, [%r479];
	ld.shared.u32 	%r735, [%r479+4];
	ld.shared.u32 	%r736, [%r479+8];
$L__BB7_119:
	setp.ge.s32 	%p64, %r360, %r304;
	mov.pred 	%p134, 0;
	@%p64 bra 	$L__BB7_121;
	setp.ge.s32 	%p65, %r361, %r193;
	setp.lt.s32 	%p66, %r736, %r745;
	or.pred  	%p134, %p65, %p66;
$L__BB7_121:
	selp.b32 	%r374, %r736, %r745, %p134;
	selp.b32 	%r375, %r735, %r744, %p134;
	selp.b32 	%r376, %r734, %r743, %p134;
	selp.u32 	%r480, 1, 0, %p134;
	add.s32 	%r377, %r360, %r480;
	not.pred 	%p67, %p134;
	selp.u32 	%r481, 1, 0, %p67;
	add.s32 	%r378, %r361, %r481;
	@%p134 bra 	$L__BB7_123;
	mov.u32 	%r482, _ZZN3cub18CUB_300001_SM_10006detail10merge_sort26DeviceMergeSortMergeKernelINS2_10policy_hubIN6thrust24THRUST_300001_SM_1000_NS10device_ptrI4EdgeEEE9Policy600ES9_PNS0_8NullTypeES9_SD_m14EdgeComparatorS8_SC_EEvbT2_T3_T4_PT6_PT7_T5_PSH_SH_NS1_7vsmem_tEE19static_temp_storage;
	mad.lo.s32 	%r483, %r378, 12, %r482;
	ld.shared.u32 	%r743, [%r483];
	ld.shared.u32 	%r744, [%r483+4];
	ld.shared.u32 	%r745, [%r483+8];
	bra.uni 	$L__BB7_124;
$L__BB7_123:
	mov.u32 	%r484, _ZZN3cub18CUB_300001_SM_10006detail10merge_sort26DeviceMergeSortMergeKernelINS2_10policy_hubIN6thrust24THRUST_300001_SM_1000_NS10device_ptrI4EdgeEEE9Policy600ES9_PNS0_8NullTypeES9_SD_m14EdgeComparatorS8_SC_EEvbT2_T3_T4_PT6_PT7_T5_PSH_SH_NS1_7vsmem_tEE19static_temp_storage;
	mad.lo.s32 	%r485, %r377, 12, %r484;
	ld.shared.u32 	%r734, [%r485];
	ld.shared.u32 	%r735, [%r485+4];
	ld.shared.u32 	%r736, [%r485+8];
$L__BB7_124:
	setp.ge.s32 	%p69, %r377, %r304;
	mov.pred 	%p135, 0;
	@%p69 bra 	$L__BB7_126;
	setp.ge.s32 	%p70, %r378, %r193;
	setp.lt.s32 	%p71, %r736, %r745;
	or.pred  	%p135, %p70, %p71;
$L__BB7_126:
	setp.eq.s16 	%p72, %rs1, 0;
	selp.b32 	%r391, %r736, %r745, %p135;
	selp.b32 	%r392, %r735, %r744, %p135;
	selp.b32 	%r393, %r734, %r743, %p135;
	bar.sync 	0;
	@%p72 bra 	$L__BB7_139;
	// begin inline asm
	mov.u32 %r486, %laneid;
	// end inline asm
	shr.u32 	%r487, %r1, 5;
	mul.lo.s32 	%r488, %r487, 160;
	mad.lo.s32 	%r489, %r486, 5, %r488;
	mov.u32 	%r490, _ZZN3cub18CUB_300001_SM_10006detail10merge_sort26DeviceMergeSortMergeKernelINS2_10policy_hubIN6thrust24THRUST_300001_SM_1000_NS10device_ptrI4EdgeEEE9Policy600ES9_PNS0_8NullTypeES9_SD_m14EdgeComparatorS8_SC_EEvbT2_T3_T4_PT6_PT7_T5_PSH_SH_NS1_7vsmem_tEE19static_temp_storage;
	mad.lo.s32 	%r491, %r489, 12, %r490;
	st.shared.u32 	[%r491], %r325;
	st.shared.u32 	[%r491+4], %r324;
	st.shared.u32 	[%r491+8], %r323;
	st.shared.u32 	[%r491+12], %r342;
	st.shared.u32 	[%r491+16], %r341;
	st.shared.u32 	[%r491+20], %r340;
	st.shared.u32 	[%r491+24], %r359;
	st.shared.u32 	[%r491+28], %r358;
	st.shared.u32 	[%r491+32], %r357;
	st.shared.u32 	[%r491+36], %r376;
	st.shared.u32 	[%r491+40], %r375;
	st.shared.u32 	[%r491+44], %r374;
	st.shared.u32 	[%r491+48], %r393;
	st.shared.u32 	[%r491+52], %r392;
	st.shared.u32 	[%r491+56], %r391;
	bar.warp.sync 	-1;
	shl.b32 	%r492, %r486, 2;
	sub.s32 	%r493, %r489, %r492;
	mad.lo.s32 	%r494, %r493, 12, %r490;
	ld.shared.u32 	%r394, [%r494];
	ld.shared.u32 	%r395, [%r494+4];
	ld.shared.u32 	%r396, [%r494+8];
	ld.shared.u32 	%r397, [%r494+384];
	ld.shared.u32 	%r398, [%r494+388];
	ld.shared.u32 	%r399, [%r494+392];
	ld.shared.u32 	%r400, [%r494+768];
	ld.shared.u32 	%r401, [%r494+772];
	ld.shared.u32 	%r402, [%r494+776];
	ld.shared.u32 	%r403, [%r494+1152];
	ld.shared.u32 	%r404, [%r494+1156];
	ld.shared.u32 	%r405, [%r494+1160];
	ld.shared.u32 	%r406, [%r494+1536];
	ld.shared.u32 	%r407, [%r494+1540];
	ld.shared.u32 	%r408, [%r494+1544];
	setp.ne.s32 	%p73, %r1, 0;
	@%p73 bra 	$L__BB7_129;
	st.volatile.shared.u32 	[_ZZN3cub18CUB_300001_SM_10006detail10merge_sort26DeviceMergeSortMergeKernelINS2_10policy_hubIN6thrust24THRUST_300001_SM_1000_NS10device_ptrI4EdgeEEE9Policy600ES9_PNS0_8NullTypeES9_SD_m14EdgeComparatorS8_SC_EEvbT2_T3_T4_PT6_PT7_T5_PSH_SH_NS1_7vsmem_tEE19static_temp_storage+15360], %r304;
$L__BB7_129:
	bar.sync 	0;
	ld.volatile.shared.u32 	%r409, [_ZZN3cub18CUB_300001_SM_10006detail10merge_sort26DeviceMergeSortMergeKernelINS2_10policy_hubIN6thrust24THRUST_300001_SM_1000_NS10device_ptrI4EdgeEEE9Policy600ES9_PNS0_8NullTypeES9_SD_m14EdgeComparatorS8_SC_EEvbT2_T3_T4_PT6_PT7_T5_PSH_SH_NS1_7vsmem_tEE19static_temp_storage+15360];
	and.b32  	%r495, %r1, 31;
	and.b32  	%r496, %r1, 992;
	mul.lo.s32 	%r497, %r496, 5;
	or.b32  	%r410, %r497, %r495;
	setp.ge.s32 	%p74, %r410, %r409;
	cvt.u64.u32 	%rd64, %r410;
	add.s64 	%rd65, %rd4, %rd64;
	mad.lo.s64 	%rd21, %rd65, 12, %rd1;
	@%p74 bra 	$L__BB7_131;
	st.global.u32 	[%rd21], %r394;
	st.global.u32 	[%rd21+4], %r395;
	st.global.u32 	[%rd21+8], %r396;
$L__BB7_131:
	add.s32 	%r498, %r410, 32;
	setp.ge.s32 	%p75, %r498, %r409;
	@%p75 bra 	$L__BB7_133;
	st.global.u32 	[%rd21+384], %r397;
	st.global.u32 	[%rd21+388], %r398;
	st.global.u32 	[%rd21+392], %r399;
$L__BB7_133:
	add.s32 	%r499, %r410, 64;
	setp.ge.s32 	%p76, %r499, %r409;
	@%p76 bra 	$L__BB7_135;
	st.global.u32 	[%rd21+768], %r400;
	st.global.u32 	[%rd21+772], %r401;
	st.global.u32 	[%rd21+776], %r402;
$L__BB7_135:
	add.s32 	%r500, %r410, 96;
	setp.ge.s32 	%p77, %r500, %r409;
	@%p77 bra 	$L__BB7_137;
	st.global.u32 	[%rd21+1152], %r403;
	st.global.u32 	[%rd21+1156], %r404;
	st.global.u32 	[%rd21+1160], %r405;
$L__BB7_137:
	add.s32 	%r501, %r410, 128;
	setp.ge.s32 	%p78, %r501, %r409;
	@%p78 bra 	$L__BB7_151;
	st.global.u32 	[%rd21+1536], %r406;
	st.global.u32 	[%rd21+1540], %r407;
	st.global.u32 	[%rd21+1544], %r408;
	bra.uni 	$L__BB7_151;
$L__BB7_139:
	// begin inline asm
	mov.u32 %r502, %laneid;
	// end inline asm
	shr.u32 	%r503, %r1, 5;
	mul.lo.s32 	%r504, %r503, 160;
	mad.lo.s32 	%r505, %r502, 5, %r504;
	mov.u32 	%r506, _ZZN3cub18CUB_300001_SM_10006detail10merge_sort26DeviceMergeSortMergeKernelINS2_10policy_hubIN6thrust24THRUST_300001_SM_1000_NS10device_ptrI4EdgeEEE9Policy600ES9_PNS0_8NullTypeES9_SD_m14EdgeComparatorS8_SC_EEvbT2_T3_T4_PT6_PT7_T5_PSH_SH_NS1_7vsmem_tEE19static_temp_storage;
	mad.lo.s32 	%r507, %r505, 12, %r506;
	st.shared.u32 	[%r507], %r325;
	st.shared.u32 	[%r507+4], %r324;
	st.shared.u32 	[%r507+8], %r323;
	st.shared.u32 	[%r507+12], %r342;
	st.shared.u32 	[%r507+16], %r341;
	st.shared.u32 	[%r507+20], %r340;
	st.shared.u32 	[%r507+24], %r359;
	st.shared.u32 	[%r507+28], %r358;
	st.shared.u32 	[%r507+32], %r357;
	st.shared.u32 	[%r507+36], %r376;
	st.shared.u32 	[%r507+40], %r375;
	st.shared.u32 	[%r507+44], %r374;
	st.shared.u32 	[%r507+48], %r393;
	st.shared.u32 	[%r507+52], %r392;
	st.shared.u32 	[%r507+56], %r391;
	bar.warp.sync 	-1;
	shl.b32 	%r508, %r502, 2;
	sub.s32 	%r509, %r505, %r508;
	mad.lo.s32 	%r510, %r509, 12, %r506;
	ld.shared.u32 	%r411, [%r510];
	ld.shared.u32 	%r412, [%r510+4];
	ld.shared.u32 	%r413, [%r510+8];
	ld.shared.u32 	%r414, [%r510+384];
	ld.shared.u32 	%r415, [%r510+388];
	ld.shared.u32 	%r416, [%r510+392];
	ld.shared.u32 	%r417, [%r510+768];
	ld.shared.u32 	%r418, [%r510+772];
	ld.shared.u32 	%r419, [%r510+776];
	ld.shared.u32 	%r420, [%r510+1152];
	ld.shared.u32 	%r421, [%r510+1156];
	ld.shared.u32 	%r422, [%r510+1160];
	ld.shared.u32 	%r423, [%r510+1536];
	ld.shared.u32 	%r424, [%r510+1540];
	ld.shared.u32 	%r425, [%r510+1544];
	setp.ne.s32 	%p79, %r1, 0;
	@%p79 bra 	$L__BB7_141;
	st.volatile.shared.u32 	[_ZZN3cub18CUB_300001_SM_10006detail10merge_sort26DeviceMergeSortMergeKernelINS2_10policy_hubIN6thrust24THRUST_300001_SM_1000_NS10device_ptrI4EdgeEEE9Policy600ES9_PNS0_8NullTypeES9_SD_m14EdgeComparatorS8_SC_EEvbT2_T3_T4_PT6_PT7_T5_PSH_SH_NS1_7vsmem_tEE19static_temp_storage+15360], %r304;
$L__BB7_141:
	bar.sync 	0;
	ld.volatile.shared.u32 	%r426, [_ZZN3cub18CUB_300001_SM_10006detail10merge_sort26DeviceMergeSortMergeKernelINS2_10policy_hubIN6thrust24THRUST_300001_SM_1000_NS10device_ptrI4EdgeEEE9Policy600ES9_PNS0_8NullTypeES9_SD_m14EdgeComparatorS8_SC_EEvbT2_T3_T4_PT6_PT7_T5_PSH_SH_NS1_7vsmem_tEE19static_temp_storage+15360];
	and.b32  	%r511, %r1, 31;
	and.b32  	%r512, %r1, 992;
	mul.lo.s32 	%r513, %r512, 5;
	cvt.u64.u32 	%rd66, %r513;
	cvt.u64.u32 	%rd67, %r511;
	or.b32  	%r427, %r513, %r511;
	add.s64 	%rd68, %rd4, %rd67;
	add.s64 	%rd69, %rd68, %rd66;
	setp.ge.s32 	%p80, %r427, %r426;
	mad.lo.s64 	%rd22, %rd69, 12, %rd2;
	@%p80 bra 	$L__BB7_143;
	st.global.u32 	[%rd22], %r411;
	st.global.u32 	[%rd22+4], %r412;
	st.global.u32 	[%rd22+8], %r413;
$L__BB7_143:
	add.s32 	%r514, %r427, 32;
	setp.ge.s32 	%p81, %r514, %r426;
	@%p81 bra 	$L__BB7_145;
	st.global.u32 	[%rd22+384], %r414;
	st.global.u32 	[%rd22+388], %r415;
	st.global.u32 	[%rd22+392], %r416;
$L__BB7_145:
	add.s32 	%r515, %r427, 64;
	setp.ge.s32 	%p82, %r515, %r426;
	@%p82 bra 	$L__BB7_147;
	st.global.u32 	[%rd22+768], %r417;
	st.global.u32 	[%rd22+772], %r418;
	st.global.u32 	[%rd22+776], %r419;
$L__BB7_147:
	add.s32 	%r516, %r427, 96;
	setp.ge.s32 	%p83, %r516, %r426;
	@%p83 bra 	$L__BB7_149;
	st.global.u32 	[%rd22+1152], %r420;
	st.global.u32 	[%rd22+1156], %r421;
	st.global.u32 	[%rd22+1160], %r422;
$L__BB7_149:
	add.s32 	%r517, %r427, 128;
	setp.ge.s32 	%p84, %r517, %r426;
	@%p84 bra 	$L__BB7_151;
	st.global.u32 	[%rd22+1536], %r423;
	st.global.u32 	[%rd22+1540], %r424;
	st.global.u32 	[%rd22+1544], %r425;
$L__BB7_151:
	ret;

}


// ===== COMPILED SASS (sm_100) =====

	.target	sm_100

	.elftype	@"ET_EXEC"


//--------------------- .note.nv.tkinfo           --------------------------
	.section	.note.nv.tkinfo,"",@"SHT_NOTE"
	.sectionflags	@"SHF_NOTE_NV_TKINFO"
	.tkinfo
        /*0018*/ 	.word	0x00000002
        /*0030*/ 	.string	""
        /*0030*/ 	.string	"ptxas"
        /*0030*/ 	.string	"Cuda compilation tools, release 13.0, V13.0.88"
        /*0030*/ 	.string	"Build cuda_13.0.r13.0/compiler.36424714_0"
        /*0030*/ 	.string	"-arch sm_100 -m 64 "



//--------------------- .note.nv.cuinfo           --------------------------
	.section	.note.nv.cuinfo,"",@"SHT_NOTE"
	.sectionflags	@"SHF_NOTE_NV_CUINFO"
        /*0018*/ 	.short	0x0002
        /*001a*/ 	.short	0x0064
        /*001c*/ 	.short	0x0082
	.zero		2


//--------------------- .nv.info                  --------------------------
	.section	.nv.info,"",@"SHT_CUDA_INFO"
	.align	4


	//----- nvinfo : EIATTR_REGCOUNT
	.align		4
        /*0000*/ 	.byte	0x04, 0x2f
        /*0002*/ 	.short	(.L_46 - .L_45)
	.align		4
.L_45:
        /*0004*/ 	.word	index@(_Z18kruskalBatchKernelP4EdgeiPiS1_S0_S1_i)
        /*0008*/ 	.word	0x0000001c


	//----- nvinfo : EIATTR_FRAME_SIZE
	.align		4
.L_46:
        /*000c*/ 	.byte	0x04, 0x11
        /*000e*/ 	.short	(.L_48 - .L_47)
	.align		4
.L_47:
        /*0010*/ 	.word	index@(_Z18kruskalBatchKernelP4EdgeiPiS1_S0_S1_i)
        /*0014*/ 	.word	0x00000000


	//----- nvinfo : EIATTR_REGCOUNT
	.align		4
.L_48:
        /*0018*/ 	.byte	0x04, 0x2f
        /*001a*/ 	.short	(.L_50 - .L_49)
	.align		4
.L_49:
        /*001c*/ 	.word	index@(_ZN3cub18CUB_300001_SM_10006detail11EmptyKernelIvEEvv)
        /*0020*/ 	.word	0x00000004


	//----- nvinfo : EIATTR_FRAME_SIZE
	.align		4
.L_50:
        /*0024*/ 	.byte	0x04, 0x11
        /*0026*/ 	.short	(.L_52 - .L_51)
	.align		4
.L_51:
        /*0028*/ 	.word	index@(_ZN3cub18CUB_300001_SM_10006detail11EmptyKernelIvEEvv)
        /*002c*/ 	.word	0x00000000


	//----- nvinfo : EIATTR_REGCOUNT
	.align		4
.L_52:
        /*0030*/ 	.byte	0x04, 0x2f
        /*0032*/ 	.short	(.L_54 - .L_53)
	.align		4
.L_53:
        /*0034*/ 	.word	index@(_ZN3cub18CUB_300001_SM_10006detail10merge_sort30DeviceMergeSortBlockSortKernelINS2_10policy_hubIN6thrust24THRUST_300001_SM_1000_NS10device_ptrI4EdgeEEE9Policy600ES9_PNS0_8NullTypeES9_SD_j14EdgeComparatorS8_SC_EEvbT0_T1_T2_T3_T4_PT6_PT7_T5_NS1_7vsmem_tE)
        /*0038*/ 	.word	0x00000028


	//----- nvinfo : EIATTR_FRAME_SIZE
	.align		4
.L_54:
        /*003c*/ 	.byte	0x04, 0x11
        /*003e*/ 	.short	(.L_56 - .L_55)
	.align		4
.L_55:
        /*0040*/ 	.word	index@(_ZN3cub18CUB_300001_SM_10006detail10merge_sort30DeviceMergeSortBlockSortKernelINS2_10policy_hubIN6thrust24THRUST_300001_SM_1000_NS10device_ptrI4EdgeEEE9Policy600ES9_PNS0_8NullTypeES9_SD_j14EdgeComparatorS8_SC_EEvbT0_T1_T2_T3_T4_PT6_PT7_T5_NS1_7vsmem_tE)
        /*0044*/ 	.word	0x00000000


	//----- nvinfo : EIATTR_REGCOUNT
	.align		4
.L_56:
        /*0048*/ 	.byte	0x04, 0x2f
        /*004a*/ 	.short	(.L_58 - .L_57)
	.align		4
.L_57:
        /*004c*/ 	.word	index@(_ZN3cub18CUB_300001_SM_10006detail10merge_sort30DeviceMergeSortPartitionKernelIN6thrust24THRUST_300001_SM_1000_NS10device_ptrI4EdgeEEj14EdgeComparatorS7_EEvbT_PT2_T0_SD_PSD_T1_SD_i)
        /*0050*/ 	.word	0x00000014


	//----- nvinfo : EIATTR_FRAME_SIZE
	.align		4
.L_58:
        /*0054*/ 	.byte	0x04, 0x11
        /*0056*/ 	.short	(.L_60 - .L_59)
	.align		4
.L_59:
        /*0058*/ 	.word	index@(_ZN3cub18CUB_300001_SM_10006detail10merge_sort30DeviceMergeSortPartitionKernelIN6thrust24THRUST_300001_SM_1000_NS10device_ptrI4EdgeEEj14EdgeComparatorS7_EEvbT_PT2_T0_SD_PSD_T1_SD_i)
        /*005c*/ 	.word	0x00000000


	//----- nvinfo : EIATTR_REGCOUNT
	.align		4
.L_60:
        /*0060*/ 	.byte	0x04, 0x2f
        /*0062*/ 	.short	(.L_62 - .L_61)
	.align		4
.L_61:
        /*0064*/ 	.word	index@(_ZN3cub18CUB_300001_SM_10006detail10merge_sort26DeviceMergeSortMergeKernelINS2_10policy_hubIN6thrust24THRUST_300001_SM_1000_NS10device_ptrI4EdgeEEE9Policy600ES9_PNS0_8NullTypeES9_SD_j14EdgeComparatorS8_SC_EEvbT2_T3_T4_PT6_PT7_T5_PSH_SH_NS1_7vsmem_tE)
        /*0068*/ 	.word	0x00000020


	//----- nvinfo : EIATTR_FRAME_SIZE
	.align		4
.L_62:
        /*006c*/ 	.byte	0x04, 0x11
        /*006e*/ 	.short	(.L_64 - .L_63)
	.align		4
.L_63:
        /*0070*/ 	.word	index@(_ZN3cub18CUB_300001_SM_10006detail10merge_sort26DeviceMergeSortMergeKernelINS2_10policy_hubIN6thrust24THRUST_300001_SM_1000_NS10device_ptrI4EdgeEEE9Policy600ES9_PNS0_8NullTypeES9_SD_j14EdgeComparatorS8_SC_EEvbT2_T3_T4_PT6_PT7_T5_PSH_SH_NS1_7vsmem_tE)
        /*0074*/ 	.word	0x00000000


	//----- nvinfo : EIATTR_REGCOUNT
	.align		4
.L_64:
        /*0078*/ 	.byte	0x04, 0x2f
        /*007a*/ 	.short	(.L_66 - .L_65)
	.align		4
.L_65:
        /*007c*/ 	.word	index@(_ZN3cub18CUB_300001_SM_10006detail10merge_sort30DeviceMergeSortBlockSortKernelINS2_10policy_hubIN6thrust24THRUST_300001_SM_1000_NS10device_ptrI4EdgeEEE9Policy600ES9_PNS0_8NullTypeES9_SD_m14EdgeComparatorS8_SC_EEvbT0_T1_T2_T3_T4_PT6_PT7_T5_NS1_7vsmem_tE)
        /*0080*/ 	.word	0x00000028


	//----- nvinfo : EIATTR_FRAME_SIZE
	.align		4
.L_66:
        /*0084*/ 	.byte	0x04, 0x11
        /*0086*/ 	.short	(.L_68 - .L_67)
	.align		4
.L_67:
        /*0088*/ 	.word	index@(_ZN3cub18CUB_300001_SM_10006detail10merge_sort30DeviceMergeSortBlockSortKernelINS2_10policy_hubIN6thrust24THRUST_300001_SM_1000_NS10device_ptrI4EdgeEEE9Policy600ES9_PNS0_8NullTypeES9_SD_m14EdgeComparatorS8_SC_EEvbT0_T1_T2_T3_T4_PT6_PT7_T5_NS1_7vsmem_tE)
        /*008c*/ 	.word	0x00000000


	//----- nvinfo : EIATTR_REGCOUNT
	.align		4
.L_68:
        /*0090*/ 	.byte	0x04, 0x2f
        /*0092*/ 	.short	(.L_70 - .L_69)
	.align		4
.L_69:
        /*0094*/ 	.word	index@(_ZN3cub18CUB_300001_SM_10006detail10merge_sort30DeviceMergeSortPartitionKernelIN6thrust24THRUST_300001_SM_1000_NS10device_ptrI4EdgeEEm14EdgeComparatorS7_EEvbT_PT2_T0_SD_PSD_T1_SD_i)
        /*0098*/ 	.word	0x00000018


	//----- nvinfo : EIATTR_FRAME_SIZE
	.align		4
.L_70:
        /*009c*/ 	.byte	0x04, 0x11
        /*009e*/ 	.short	(.L_72 - .L_71)
	.align		4
.L_71:
        /*00a0*/ 	.word	index@(_ZN3cub18CUB_300001_SM_10006detail10merge_sort30DeviceMergeSortPartitionKernelIN6thrust24THRUST_300001_SM_1000_NS10device_ptrI4EdgeEEm14EdgeComparatorS7_EEvbT_PT2_T0_SD_PSD_T1_SD_i)
        /*00a4*/ 	.word	0x00000000


	//----- nvinfo : EIATTR_REGCOUNT
	.align		4
.L_72:
        /*00a8*/ 	.byte	0x04, 0x2f
        /*00aa*/ 	.short	(.L_74 - .L_73)
	.align		4
.L_73:
        /*00ac*/ 	.word	index@(_ZN3cub18CUB_300001_SM_10006detail10merge_sort26DeviceMergeSortMergeKernelINS2_10policy_hubIN6thrust24THRUST_300001_SM_1000_NS10device_ptrI4EdgeEEE9Policy600ES9_PNS0_8NullTypeES9_SD_m14EdgeComparatorS8_SC_EEvbT2_T3_T4_PT6_PT7_T5_PSH_SH_NS1_7vsmem_tE)
        /*00b0*/ 	.word	0x00000020


	//----- nvinfo : EIATTR_FRAME_SIZE
	.align		4
.L_74:
        /*00b4*/ 	.byte	0x04, 0x11
        /*00b6*/ 	.short	(.L_76 - .L_75)
	.align		4
.L_75:
        /*00b8*/ 	.word	index@(_ZN3cub18CUB_300001_SM_10006detail10merge_sort26DeviceMergeSortMergeKernelINS2_10policy_hubIN6thrust24THRUST_300001_SM_1000_NS10device_ptrI4EdgeEEE9Policy600ES9_PNS0_8NullTypeES9_SD_m14EdgeComparatorS8_SC_EEvbT2_T3_T4_PT6_PT7_T5_PSH_SH_NS1_7vsmem_tE)
        /*00bc*/ 	.word	0x00000000


	//----- nvinfo : EIATTR_MIN_STACK_SIZE
	.align		4
.L_76:
        /*00c0*/ 	.byte	0x04, 0x12
        /*00c2*/ 	.short	(.L_78 - .L_77)
	.align		4
.L_77:
        /*00c4*/ 	.word	index@(_ZN3cub18CUB_300001_SM_10006detail10merge_sort26DeviceMergeSortMergeKernelINS2_10policy_hubIN6thrust24THRUST_300001_SM_1000_NS10device_ptrI4EdgeEEE9Policy600ES9_PNS0_8NullTypeES9_SD_m14EdgeComparatorS8_SC_EEvbT2_T3_T4_PT6_PT7_T5_PSH_SH_NS1_7vsmem_tE)
        /*00c8*/ 	.word	0x00000000


	//----- nvinfo : EIATTR_MIN_STACK_SIZE
	.align		4
.L_78:
        /*00cc*/ 	.byte	0x04, 0x12
        /*00ce*/ 	.short	(.L_80 - .L_79)
	.align		4
.L_79:
        /*00d0*/ 	.word	index@(_ZN3cub18CUB_300001_SM_10006detail10merge_sort30DeviceMergeSortPartitionKernelIN6thrust24THRUST_300001_SM_1000_NS10device_ptrI4EdgeEEm14EdgeComparatorS7_EEvbT_PT2_T0_SD_PSD_T1_SD_i)
        /*00d4*/ 	.word	0x00000000


	//----- nvinfo : EIATTR_MIN_STACK_SIZE
	.align		4
.L_80:
        /*00d8*/ 	.byte	0x04, 0x12
        /*00da*/ 	.short	(.L_82 - .L_81)
	.align		4
.L_81:
        /*00dc*/ 	.word	index@(_ZN3cub18CUB_300001_SM_10006detail10merge_sort30DeviceMergeSortBlockSortKernelINS2_10policy_hubIN6thrust24THRUST_300001_SM_1000_NS10device_ptrI4EdgeEEE9Policy600ES9_PNS0_8NullTypeES9_SD_m14EdgeComparatorS8_SC_EEvbT0_T1_T2_T3_T4_PT6_PT7_T5_NS1_7vsmem_tE)
        /*00e0*/ 	.word	0x00000000


	//----- nvinfo : EIATTR_MIN_STACK_SIZE
	.align		4
.L_82:
        /*00e4*/ 	.byte	0x04, 0x12
        /*00e6*/ 	.short	(.L_84 - .L_83)
	.align		4
.L_83:
        /*00e8*/ 	.word	index@(_ZN3cub18CUB_300001_SM_10006detail10merge_sort26DeviceMergeSortMergeKernelINS2_10policy_hubIN6thrust24THRUST_300001_SM_1000_NS10device_ptrI4EdgeEEE9Policy600ES9_PNS0_8NullTypeES9_SD_j14EdgeComparatorS8_SC_EEvbT2_T3_T4_PT6_PT7_T5_PSH_SH_NS1_7vsmem_tE)
        /*00ec*/ 	.word	0x00000000


	//----- nvinfo : EIATTR_MIN_STACK_SIZE
	.align		4
.L_84:
        /*00f0*/ 	.byte	0x04, 0x12
        /*00f2*/ 	.short	(.L_86 - .L_85)
	.align		4
.L_85:
        /*00f4*/ 	.word	index@(_ZN3cub18CUB_300001_SM_10006detail10merge_sort30DeviceMergeSortPartitionKernelIN6thrust24THRUST_300001_SM_1000_NS10device_ptrI4EdgeEEj14EdgeComparatorS7_EEvbT_PT2_T0_SD_PSD_T1_SD_i)
        /*00f8*/ 	.word	0x00000000


	//----- nvinfo : EIATTR_MIN_STACK_SIZE
	.align		4
.L_86:
        /*00fc*/ 	.byte	0x04, 0x12
        /*00fe*/ 	.short	(.L_88 - .L_87)
	.align		4
.L_87:
        /*0100*/ 	.word	index@(_ZN3cub18CUB_300001_SM_10006detail10merge_sort30DeviceMergeSortBlockSortKernelINS2_10policy_hubIN6thrust24THRUST_300001_SM_1000_NS10device_ptrI4EdgeEEE9Policy600ES9_PNS0_8NullTypeES9_SD_j14EdgeComparatorS8_SC_EEvbT0_T1_T2_T3_T4_PT6_PT7_T5_NS1_7vsmem_tE)
        /*0104*/ 	.word	0x00000000


	//----- nvinfo : EIATTR_MIN_STACK_SIZE
	.align		4
.L_88:
        /*0108*/ 	.byte	0x04, 0x12
        /*010a*/ 	.short	(.L_90 - .L_89)
	.align		4
.L_89:
        /*010c*/ 	.word	index@(_ZN3cub18CUB_300001_SM_10006detail11EmptyKernelIvEEvv)
        /*0110*/ 	.word	0x00000000


	//----- nvinfo : EIATTR_MIN_STACK_SIZE
	.align		4
.L_90:
        /*0114*/ 	.byte	0x04, 0x12
        /*0116*/ 	.short	(.L_92 - .L_91)
	.align		4
.L_91:
        /*0118*/ 	.word	index@(_Z18kruskalBatchKernelP4EdgeiPiS1_S0_S1_i)
        /*011c*/ 	.word	0x00000000
.L_92:


//--------------------- .nv.compat                --------------------------
	.section	.nv.compat,"",@"SHT_CUDA_COMPAT_INFO"
	.align	4
        /*0000*/ 	.byte	0x02, 0x09, 0x00, 0x00, 0x02, 0x02, 0x01, 0x00, 0x02, 0x05, 0x05, 0x00, 0x03, 0x07, 0x01, 0x01
        /*0010*/ 	.byte	0x02, 0x03, 0x00, 0x00, 0x02, 0x06, 0x01, 0x00, 0x04, 0x0b, 0x08, 0x00, 0x09, 0x00, 0x00, 0x00
        /*0020*/ 	.byte	0x00, 0x00, 0x00, 0x00


//--------------------- .nv.info._ZN3cub18CUB_300001_SM_10006detail10merge_sort26DeviceMergeSortMergeKernelINS2_10policy_hubIN6thrust24THRUST_300001_SM_1000_NS10device_ptrI4EdgeEEE9Policy600ES9_PNS0_8NullTypeES9_SD_m14EdgeComparatorS8_SC_EEvbT2_T3_T4_PT6_PT7_T5_PSH_SH_NS1_7vsmem_tE --------------------------
	.section	.nv.info._ZN3cub18CUB_300001_SM_10006detail10merge_sort26DeviceMergeSortMergeKernelINS2_10policy_hubIN6thrust24THRUST_300001_SM_1000_NS10device_ptrI4EdgeEEE9Policy600ES9_PNS0_8NullTypeES9_SD_m14EdgeComparatorS8_SC_EEvbT2_T3_T4_PT6_PT7_T5_PSH_SH_NS1_7vsmem_tE,"",@"SHT_CUDA_INFO"
	.sectionflags	@""
	.align	4


	//----- nvinfo : EIATTR_CUDA_API_VERSION
	.align		4
        /*0000*/ 	.byte	0x04, 0x37
        /*0002*/ 	.short	(.L_94 - .L_93)
.L_93:
        /*0004*/ 	.word	0x00000082


	//----- nvinfo : EIATTR_KPARAM_INFO
	.align		4
.L_94:
        /*0008*/ 	.byte	0x04, 0x17
        /*000a*/ 	.short	(.L_96 - .L_95)
.L_95:
        /*000c*/ 	.word	0x00000000
        /*0010*/ 	.short	0x0009
        /*0012*/ 	.short	0x0048
        /*0014*/ 	.byte	0x00, 0xf0, 0x21, 0x00


	//----- nvinfo : EIATTR_KPARAM_INFO
	.align		4
.L_96:
        /*0018*/ 	.byte	0x04, 0x17
        /*001a*/ 	.short	(.L_98 - .L_97)
.L_97:
        /*001c*/ 	.word	0x00000000
        /*0020*/ 	.short	0x0008
        /*0022*/ 	.short	0x0040
        /*0024*/ 	.byte	0x00, 0xf0, 0x21, 0x00


	//----- nvinfo : EIATTR_KPARAM_INFO
	.align		4
.L_98:
        /*0028*/ 	.byte	0x04, 0x17
        /*002a*/ 	.short	(.L_100 - .L_99)
.L_99:
        /*002c*/ 	.word	0x00000000
        /*0030*/ 	.short	0x0007
        /*0032*/ 	.short	0x0038
        /*0034*/ 	.byte	0x00, 0xf5, 0x21, 0x00


	//----- nvinfo : EIATTR_KPARAM_INFO
	.align		4
.L_100:
        /*0038*/ 	.byte	0x04, 0x17
        /*003a*/ 	.short	(.L_102 - .L_101)
.L_101:
        /*003c*/ 	.word	0x00000000
        /*0040*/ 	.short	0x0006
        /*0042*/ 	.short	0x0030
        /*0044*/ 	.byte	0x00, 0xf0, 0x05, 0x00


	//----- nvinfo : EIATTR_KPARAM_INFO
	.align		4
.L_102:
        /*0048*/ 	.byte	0x04, 0x17
        /*004a*/ 	.short	(.L_104 - .L_103)
.L_103:
        /*004c*/ 	.word	0x00000000
        /*0050*/ 	.short	0x0005
        /*0052*/ 	.short	0x0028
        /*0054*/ 	.byte	0x00, 0xf5, 0x21, 0x00


	//----- nvinfo : EIATTR_KPARAM_INFO
	.align		4
.L_104:
        /*0058*/ 	.byte	0x04, 0x17
        /*005a*/ 	.short	(.L_106 - .L_105)
.L_105:
        /*005c*/ 	.word	0x00000000
        /*0060*/ 	.short	0x0004
        /*0062*/ 	.short	0x0020
        /*0064*/ 	.byte	0x00, 0xf5, 0x21, 0x00


	//----- nvinfo : EIATTR_KPARAM_INFO
	.align		4
.L_106:
        /*0068*/ 	.byte	0x04, 0x17
        /*006a*/ 	.short	(.L_108 - .L_107)
.L_107:
        /*006c*/ 	.word	0x00000000
        /*0070*/ 	.short	0x0003
        /*0072*/ 	.short	0x0018
        /*0074*/ 	.byte	0x00, 0xf0, 0x21, 0x00


	//----- nvinfo : EIATTR_KPARAM_INFO
	.align		4
.L_108:
        /*0078*/ 	.byte	0x04, 0x17
        /*007a*/ 	.short	(.L_110 - .L_109)
.L_109:
        /*007c*/ 	.word	0x00000000
        /*0080*/ 	.short	0x0002
        /*0082*/ 	.short	0x0010
        /*0084*/ 	.byte	0x00, 0xf5, 0x21, 0x00


	//----- nvinfo : EIATTR_KPARAM_INFO
	.align		4
.L_110:
        /*0088*/ 	.byte	0x04, 0x17
        /*008a*/ 	.short	(.L_112 - .L_111)
.L_111:
        /*008c*/ 	.word	0x00000000
        /*0090*/ 	.short	0x0001
        /*0092*/ 	.short	0x0008
        /*0094*/ 	.byte	0x00, 0xf0, 0x21, 0x00


	//----- nvinfo : EIATTR_KPARAM_INFO
	.align		4
.L_112:
        /*0098*/ 	.byte	0x04, 0x17
        /*009a*/ 	.short	(.L_114 - .L_113)
.L_113:
        /*009c*/ 	.word	0x00000000
        /*00a0*/ 	.short	0x0000
        /*00a2*/ 	.short	0x0000
        /*00a4*/ 	.byte	0x00, 0xf0, 0x05, 0x00


	//----- nvinfo : EIATTR_SPARSE_MMA_MASK
	.align		4
.L_114:
        /*00a8*/ 	.byte	0x03, 0x50
        /*00aa*/ 	.short	0x0000


	//----- nvinfo : EIATTR_MAXREG_COUNT
	.align		4
        /*00ac*/ 	.byte	0x03, 0x1b
        /*00ae*/ 	.short	0x00ff


	//----- nvinfo : EIATTR_NUM_BARRIERS
	.align		4
        /*00b0*/ 	.byte	0x02, 0x4c
        /*00b2*/ 	.byte	0x01
	.zero		1


	//----- nvinfo : EIATTR_MERCURY_ISA_VERSION
	.align		4
        /*00b4*/ 	.byte	0x03, 0x5f
        /*00b6*/ 	.short	0x0101


	//----- nvinfo : EIATTR_COOP_GROUP_MASK_REGIDS
	.align		4
        /*00b8*/ 	.byte	0x04, 0x29
        /*00ba*/ 	.short	(.L_116 - .L_115)


	//   ....[0]....
.L_115:
        /*00bc*/ 	.word	0xffffffff


	//   ....[1]....
        /*00c0*/ 	.word	0xffffffff


	//   ....[2]....
        /*00c4*/ 	.word	0xffffffff


	//   ....[3]....
        /*00c8*/ 	.word	0xffffffff


	//----- nvinfo : EIATTR_COOP_GROUP_INSTR_OFFSETS
	.align		4
.L_116:
        /*00cc*/ 	.byte	0x04, 0x28
        /*00ce*/ 	.short	(.L_118 - .L_117)


	//   ....[0]....
.L_117:
        /*00d0*/ 	.word	0x00001630


	//   ....[1]....
        /*00d4*/ 	.word	0x00001a70


	//   ....[2]....
        /*00d8*/ 	.word	0x00003470


	//   ....[3]....
        /*00dc*/ 	.word	0x00003950


	//----- nvinfo : EIATTR_VRC_CTA_INIT_COUNT
	.align		4
.L_118:
        /*00e0*/ 	.byte	0x02, 0x4a
	.zero		1
	.zero		1


	//----- nvinfo : EIATTR_EXIT_INSTR_OFFSETS
	.align		4
        /*00e4*/ 	.byte	0x04, 0x1c
        /*00e6*/ 	.short	(.L_120 - .L_119)


	//   ....[0]....
.L_119:
        /*00e8*/ 	.word	0x00001860


	//   ....[1]....
        /*00ec*/ 	.word	0x00001c70


	//   ....[2]....
        /*00f0*/ 	.word	0x00003770


	//   ....[3]....
        /*00f4*/ 	.word	0x000037b0


	//   ....[4]....
        /*00f8*/ 	.word	0x00003c70


	//   ....[5]....
        /*00fc*/ 	.word	0x00003cb0


	//----- nvinfo : EIATTR_MAX_THREADS
	.align		4
.L_120:
        /*0100*/ 	.byte	0x04, 0x05
        /*0102*/ 	.short	(.L_122 - .L_121)
.L_121:
        /*0104*/ 	.word	0x00000100
        /*0108*/ 	.word	0x00000001
        /*010c*/ 	.word	0x00000001


	//----- nvinfo : EIATTR_CRS_STACK_SIZE
	.align		4
.L_122:
        /*0110*/ 	.byte	0x04, 0x1e
        /*0112*/ 	.short	(.L_124 - .L_123)
.L_123:
        /*0114*/ 	.word	0x00000000


	//----- nvinfo : EIATTR_CBANK_PARAM_SIZE
	.align		4
.L_124:
        /*0118*/ 	.byte	0x03, 0x19
        /*011a*/ 	.short	0x0050


	//----- nvinfo : EIATTR_PARAM_CBANK
	.align		4
        /*011c*/ 	.byte	0x04, 0x0a
        /*011e*/ 	.short	(.L_126 - .L_125)
	.align		4
.L_125:
        /*0120*/ 	.word	index@(.nv.constant0._ZN3cub18CUB_300001_SM_10006detail10merge_sort26DeviceMergeSortMergeKernelINS2_10policy_hubIN6thrust24THRUST_300001_SM_1000_NS10device_ptrI4EdgeEEE9Policy600ES9_PNS0_8NullTypeES9_SD_m14EdgeComparatorS8_SC_EEvbT2_T3_T4_PT6_PT7_T5_PSH_SH_NS1_7vsmem_tE)
        /*0124*/ 	.short	0x0380
        /*0126*/ 	.short	0x0050


	//----- nvinfo : EIATTR_SW_WAR
	.align		4
.L_126:
        /*0128*/ 	.byte	0x04, 0x36
        /*012a*/ 	.short	(.L_128 - .L_127)
.L_127:
        /*012c*/ 	.word	0x00000008
.L_128:


//--------------------- .nv.info._ZN3cub18CUB_300001_SM_10006detail10merge_sort30DeviceMergeSortPartitionKernelIN6thrust24THRUST_300001_SM_1000_NS10device_ptrI4EdgeEEm14EdgeComparatorS7_EEvbT_PT2_T0_SD_PSD_T1_SD_i --------------------------
	.section	.nv.info._ZN3cub18CUB_300001_SM_10006detail10merge_sort30DeviceMergeSortPartitionKernelIN6thrust24THRUST_300001_SM_1000_NS10device_ptrI4EdgeEEm14EdgeComparatorS7_EEvbT_PT2_T0_SD_PSD_T1_SD_i,"",@"SHT_CUDA_INFO"
	.sectionflags	@""
	.align	4


	//----- nvinfo : EIATTR_CUDA_API_VERSION
	.align		4
        /*0000*/ 	.byte	0x04, 0x37
        /*0002*/ 	.short	(.L_130 - .L_129)
.L_129:
        /*0004*/ 	.word	0x00000082


	//----- nvinfo : EIATTR_KPARAM_INFO
	.align		4
.L_130:
        /*0008*/ 	.byte	0x04, 0x17
        /*000a*/ 	.short	(.L_132 - .L_131)
.L_131:
        /*000c*/ 	.word	0x00000000
        /*0010*/ 	.short	0x0008
        /*0012*/ 	.short	0x0040
        /*0014*/ 	.byte	0x00, 0xf0, 0x11, 0x00


	//----- nvinfo : EIATTR_KPARAM_INFO
	.align		4
.L_132:
        /*0018*/ 	.byte	0x04, 0x17
        /*001a*/ 	.short	(.L_134 - .L_133)
.L_133:
        /*001c*/ 	.word	0x00000000
        /*0020*/ 	.short	0x0007
        /*0022*/ 	.short	0x0038
        /*0024*/ 	.byte	0x00, 0xf0, 0x21, 0x00


	//----- nvinfo : EIATTR_KPARAM_INFO
	.align		4
.L_134:
        /*0028*/ 	.byte	0x04, 0x17
        /*002a*/ 	.short	(.L_136 - .L_135)
.L_135:
        /*002c*/ 	.word	0x00000000
        /*0030*/ 	.short	0x0006
        /*0032*/ 	.short	0x0030
        /*0034*/ 	.byte	0x00, 0xf0, 0x05, 0x00


	//----- nvinfo : EIATTR_KPARAM_INFO
	.align		4
.L_136:
        /*0038*/ 	.byte	0x04, 0x17
        /*003a*/ 	.short	(.L_138 - .L_137)
.L_137:
        /*003c*/ 	.word	0x00000000
        /*0040*/ 	.short	0x0005
        /*0042*/ 	.short	0x0028
        /*0044*/ 	.byte	0x00, 0xf5, 0x21, 0x00


	//----- nvinfo : EIATTR_KPARAM_INFO
	.align		4
.L_138:
        /*0048*/ 	.byte	0x04, 0x17
        /*004a*/ 	.short	(.L_140 - .L_139)
.L_139:
        /*004c*/ 	.word	0x00000000
        /*0050*/ 	.short	0x0004
        /*0052*/ 	.short	0x0020
        /*0054*/ 	.byte	0x00, 0xf0, 0x21, 0x00


	//----- nvinfo : EIATTR_KPARAM_INFO
	.align		4
.L_140:
        /*0058*/ 	.byte	0x04, 0x17
        /*005a*/ 	.short	(.L_142 - .L_141)
.L_141:
        /*005c*/ 	.word	0x00000000
        /*0060*/ 	.short	0x0003
        /*0062*/ 	.short	0x0018
        /*0064*/ 	.byte	0x00, 0xf0, 0x21, 0x00


	//----- nvinfo : EIATTR_KPARAM_INFO
	.align		4
.L_142:
        /*0068*/ 	.byte	0x04, 0x17
        /*006a*/ 	.short	(.L_144 - .L_143)
.L_143:
        /*006c*/ 	.word	0x00000000
        /*0070*/ 	.short	0x0002
        /*0072*/ 	.short	0x0010
        /*0074*/ 	.byte	0x00, 0xf5, 0x21, 0x00


	//----- nvinfo : EIATTR_KPARAM_INFO
	.align		4
.L_144:
        /*0078*/ 	.byte	0x04, 0x17
        /*007a*/ 	.short	(.L_146 - .L_145)
.L_145:
        /*007c*/ 	.word	0x00000000
        /*0080*/ 	.short	0x0001
        /*0082*/ 	.short	0x0008
        /*0084*/ 	.byte	0x00, 0xf0, 0x21, 0x00


	//----- nvinfo : EIATTR_KPARAM_INFO
	.align		4
.L_146:
        /*0088*/ 	.byte	0x04, 0x17
        /*008a*/ 	.short	(.L_148 - .L_147)
.L_147:
        /*008c*/ 	.word	0x00000000
        /*0090*/ 	.short	0x0000
        /*0092*/ 	.short	0x0000
        /*0094*/ 	.byte	0x00, 0xf0, 0x05, 0x00


	//----- nvinfo : EIATTR_SPARSE_MMA_MASK
	.align		4
.L_148:
        /*0098*/ 	.byte	0x03, 0x50
        /*009a*/ 	.short	0x0000


	//----- nvinfo : EIATTR_MAXREG_COUNT
	.align		4
        /*009c*/ 	.byte	0x03, 0x1b
        /*009e*/ 	.short	0x00ff


	//----- nvinfo : EIATTR_MERCURY_ISA_VERSION
	.align		4
        /*00a0*/ 	.byte	0x03, 0x5f
        /*00a2*/ 	.short	0x0101


	//----- nvinfo : EIATTR_VRC_CTA_INIT_COUNT
	.align		4
        /*00a4*/ 	.byte	0x02, 0x4a
	.zero		1
	.zero		1


	//----- nvinfo : EIATTR_EXIT_INSTR_OFFSETS
	.align		4
        /*00a8*/ 	.byte	0x04, 0x1c
        /*00aa*/ 	.short	(.L_150 - .L_149)


	//   ....[0]....
.L_149:
        /*00ac*/ 	.word	0x00000080


	//   ....[1]....
        /*00b0*/ 	.word	0x000003d0


	//   ....[2]....
        /*00b4*/ 	.word	0x00000bf0


	//----- nvinfo : EIATTR_CRS_STACK_SIZE
	.align		4
.L_150:
        /*00b8*/ 	.byte	0x04, 0x1e
        /*00ba*/ 	.short	(.L_152 - .L_151)
.L_151:
        /*00bc*/ 	.word	0x00000000


	//----- nvinfo : EIATTR_CBANK_PARAM_SIZE
	.align		4
.L_152:
        /*00c0*/ 	.byte	0x03, 0x19
        /*00c2*/ 	.short	0x0044


	//----- nvinfo : EIATTR_PARAM_CBANK
	.align		4
        /*00c4*/ 	.byte	0x04, 0x0a
        /*00c6*/ 	.short	(.L_154 - .L_153)
	.align		4
.L_153:
        /*00c8*/ 	.word	index@(.nv.constant0._ZN3cub18CUB_300001_SM_10006detail10merge_sort30DeviceMergeSortPartitionKernelIN6thrust24THRUST_300001_SM_1000_NS10device_ptrI4EdgeEEm14EdgeComparatorS7_EEvbT_PT2_T0_SD_PSD_T1_SD_i)
        /*00cc*/ 	.short	0x0380
        /*00ce*/ 	.short	0x0044


	//----- nvinfo : EIATTR_SW_WAR
	.align		4
.L_154:
        /*00d0*/ 	.byte	0x04, 0x36
        /*00d2*/ 	.short	(.L_156 - .L_155)
.L_155:
        /*00d4*/ 	.word	0x00000008
.L_156:


//--------------------- .nv.info._ZN3cub18CUB_300001_SM_10006detail10merge_sort30DeviceMergeSortBlockSortKernelINS2_10policy_hubIN6thrust24THRUST_300001_SM_1000_NS10device_ptrI4EdgeEEE9Policy600ES9_PNS0_8NullTypeES9_SD_m14EdgeComparatorS8_SC_EEvbT0_T1_T2_T3_T4_PT6_PT7_T5_NS1_7vsmem_tE --------------------------
	.section	.nv.info._ZN3cub18CUB_300001_SM_10006detail10merge_sort30DeviceMergeSortBlockSortKernelINS2_10policy_hubIN6thrust24THRUST_300001_SM_1000_NS10device_ptrI4EdgeEEE9Policy600ES9_PNS0_8NullTypeES9_SD_m14EdgeComparatorS8_SC_EEvbT0_T1_T2_T3_T4_PT6_PT7_T5_NS1_7vsmem_tE,"",@"SHT_CUDA_INFO"
	.sectionflags	@""
	.align	4


	//----- nvinfo : EIATTR_CUDA_API_VERSION
	.align		4
        /*0000*/ 	.byte	0x04, 0x37
        /*0002*/ 	.short	(.L_158 - .L_157)
.L_157:
        /*0004*/ 	.word	0x00000082


	//----- nvinfo : EIATTR_KPARAM_INFO
	.align		4
.L_158:
        /*0008*/ 	.byte	0x04, 0x17
        /*000a*/ 	.short	(.L_160 - .L_159)
.L_159:
        /*000c*/ 	.word	0x00000000
        /*0010*/ 	.short	0x0009
        /*0012*/ 	.short	0x0048
        /*0014*/ 	.byte	0x00, 0xf0, 0x21, 0x00


	//----- nvinfo : EIATTR_KPARAM_INFO
	.align		4
.L_160:
        /*0018*/ 	.byte	0x04, 0x17
        /*001a*/ 	.short	(.L_162 - .L_161)
.L_161:
        /*001c*/ 	.word	0x00000000
        /*0020*/ 	.short	0x0008
        /*0022*/ 	.short	0x0040
        /*0024*/ 	.byte	0x00, 0xf0, 0x05, 0x00


	//----- nvinfo : EIATTR_KPARAM_INFO
	.align		4
.L_162:
        /*0028*/ 	.byte	0x04, 0x17
        /*002a*/ 	.short	(.L_164 - .L_163)
.L_163:
        /*002c*/ 	.word	0x00000000
        /*0030*/ 	.short	0x0007
        /*0032*/ 	.short	0x0038
        /*0034*/ 	.byte	0x00, 0xf5, 0x21, 0x00


	//----- nvinfo : EIATTR_KPARAM_INFO
	.align		4
.L_164:
        /*0038*/ 	.byte	0x04, 0x17
        /*003a*/ 	.short	(.L_166 - .L_165)
.L_165:
        /*003c*/ 	.word	0x00000000
        /*0040*/ 	.short	0x0006
        /*0042*/ 	.short	0x0030
        /*0044*/ 	.byte	0x00, 0xf5, 0x21, 0x00


	//----- nvinfo : EIATTR_KPARAM_INFO
	.align		4
.L_166:
        /*0048*/ 	.byte	0x04, 0x17
        /*004a*/ 	.short	(.L_168 - .L_167)
.L_167:
        /*004c*/ 	.word	0x00000000
        /*0050*/ 	.short	0x0005
        /*0052*/ 	.short	0x0028
        /*0054*/ 	.byte	0x00, 0xf0, 0x21, 0x00


	//----- nvinfo : EIATTR_KPARAM_INFO
	.align		4
.L_168:
        /*0058*/ 	.byte	0x04, 0x17
        /*005a*/ 	.short	(.L_170 - .L_169)
.L_169:
        /*005c*/ 	.word	0x00000000
        /*0060*/ 	.short	0x0004
        /*0062*/ 	.short	0x0020
        /*0064*/ 	.byte	0x00, 0xf5, 0x21, 0x00


	//----- nvinfo : EIATTR_KPARAM_INFO
	.align		4
.L_170:
        /*0068*/ 	.byte	0x04, 0x17
        /*006a*/ 	.short	(.L_172 - .L_171)
.L_171:
        /*006c*/ 	.word	0x00000000
        /*0070*/ 	.short	0x0003
        /*0072*/ 	.short	0x0018
        /*0074*/ 	.byte	0x00, 0xf0, 0x21, 0x00


	//----- nvinfo : EIATTR_KPARAM_INFO
	.align		4
.L_172:
        /*0078*/ 	.byte	0x04, 0x17
        /*007a*/ 	.short	(.L_174 - .L_173)
.L_173:
        /*007c*/ 	.word	0x00000000
        /*0080*/ 	.short	0x0002
        /*0082*/ 	.short	0x0010
        /*0084*/ 	.byte	0x00, 0xf5, 0x21, 0x00


	//----- nvinfo : EIATTR_KPARAM_INFO
	.align		4
.L_174:
        /*0088*/ 	.byte	0x04, 0x17
        /*008a*/ 	.short	(.L_176 - .L_175)
.L_175:
        /*008c*/ 	.word	0x00000000
        /*0090*/ 	.short	0x0001
        /*0092*/ 	.short	0x0008
        /*0094*/ 	.byte	0x00, 0xf0, 0x21, 0x00


	//----- nvinfo : EIATTR_KPARAM_INFO
	.align		4
.L_176:
        /*0098*/ 	.byte	0x04, 0x17
        /*009a*/ 	.short	(.L_178 - .L_177)
.L_177:
        /*009c*/ 	.word	0x00000000
        /*00a0*/ 	.short	0x0000
        /*00a2*/ 	.short	0x0000
        /*00a4*/ 	.byte	0x00, 0xf0, 0x05, 0x00


	//----- nvinfo : EIATTR_SPARSE_MMA_MASK
	.align		4
.L_178:
        /*00a8*/ 	.byte	0x03, 0x50
        /*00aa*/ 	.short	0x0000


	//----- nvinfo : EIATTR_MAXREG_COUNT
	.align		4
        /*00ac*/ 	.byte	0x03, 0x1b
        /*00ae*/ 	.short	0x00ff


	//----- nvinfo : EIATTR_NUM_BARRIERS
	.align		4
        /*00b0*/ 	.byte	0x02, 0x4c
        /*00b2*/ 	.byte	0x01
	.zero		1


	//----- nvinfo : EIATTR_MERCURY_ISA_VERSION
	.align		4
        /*00b4*/ 	.byte	0x03, 0x5f
        /*00b6*/ 	.short	0x0101


	//----- nvinfo : EIATTR_COOP_GROUP_MASK_REGIDS
	.align		4
        /*00b8*/ 	.byte	0x04, 0x29
        /*00ba*/ 	.short	(.L_180 - .L_179)


	//   ....[0]....
.L_179:
        /*00bc*/ 	.word	0xffffffff


	//   ....[1]....
        /*00c0*/ 	.word	0xffffffff


	//   ....[2]....
        /*00c4*/ 	.word	0xffffffff


	//   ....[3]....
        /*00c8*/ 	.word	0xffffffff


	//   ....[4]....
        /*00cc*/ 	.word	0xffffffff


	//   ....[5]....
        /*00d0*/ 	.word	0xffffffff


	//----- nvinfo : EIATTR_COOP_GROUP_INSTR_OFFSETS
	.align		4
.L_180:
        /*00d4*/ 	.byte	0x04, 0x28
        /*00d6*/ 	.short	(.L_182 - .L_181)


	//   ....[0]....
.L_181:
        /*00d8*/ 	.word	0x000003c0


	//   ....[1]....
        /*00dc*/ 	.word	0x00001760


	//   ....[2]....
        /*00e0*/ 	.word	0x00001aa0


	//   ....[3]....
        /*00e4*/ 	.word	0x00002180


	//   ....[4]....
        /*00e8*/ 	.word	0x00003720


	//   ....[5]....
        /*00ec*/ 	.word	0x00003bb0


	//----- nvinfo : EIATTR_VRC_CTA_INIT_COUNT
	.align		4
.L_182:
        /*00f0*/ 	.byte	0x02, 0x4a
	.zero		1
	.zero		1


	//----- nvinfo : EIATTR_EXIT_INSTR_OFFSETS
	.align		4
        /*00f4*/ 	.byte	0x04, 0x1c
        /*00f6*/ 	.short	(.L_184 - .L_183)


	//   ....[0]....
.L_183:
        /*00f8*/ 	.word	0x00001950


	//   ....[1]....
        /*00fc*/ 	.word	0x00001c90


	//   ....[2]....
        /*0100*/ 	.word	0x00003a50


	//   ....[3]....
        /*0104*/ 	.word	0x00003a90


	//   ....[4]....
        /*0108*/ 	.word	0x00003ec0


	//   ....[5]....
        /*010c*/ 	.word	0x00003f00


	//----- nvinfo : EIATTR_MAX_THREADS
	.align		4
.L_184:
        /*0110*/ 	.byte	0x04, 0x05
        /*0112*/ 	.short	(.L_186 - .L_185)
.L_185:
        /*0114*/ 	.word	0x00000100
        /*0118*/ 	.word	0x00000001
        /*011c*/ 	.word	0x00000001


	//----- nvinfo : EIATTR_CRS_STACK_SIZE
	.align		4
.L_186:
        /*0120*/ 	.byte	0x04, 0x1e
        /*0122*/ 	.short	(.L_188 - .L_187)
.L_187:
        /*0124*/ 	.word	0x00000000


	//----- nvinfo : EIATTR_CBANK_PARAM_SIZE
	.align		4
.L_188:
        /*0128*/ 	.byte	0x03, 0x19
        /*012a*/ 	.short	0x0050


	//----- nvinfo : EIATTR_PARAM_CBANK
	.align		4
        /*012c*/ 	.byte	0x04, 0x0a
        /*012e*/ 	.short	(.L_190 - .L_189)
	.align		4
.L_189:
        /*0130*/ 	.word	index@(.nv.constant0._ZN3cub18CUB_300001_SM_10006detail10merge_sort30DeviceMergeSortBlockSortKernelINS2_10policy_hubIN6thrust24THRUST_300001_SM_1000_NS10device_ptrI4EdgeEEE9Policy600ES9_PNS0_8NullTypeES9_SD_m14EdgeComparatorS8_SC_EEvbT0_T1_T2_T3_T4_PT6_PT7_T5_NS1_7vsmem_tE)
        /*0134*/ 	.short	0x0380
        /*0136*/ 	.short	0x0050


	//----- nvinfo : EIATTR_SW_WAR
	.align		4
.L_190:
        /*0138*/ 	.byte	0x04, 0x36
        /*013a*/ 	.short	(.L_192 - .L_191)
.L_191:
        /*013c*/ 	.word	0x00000008
.L_192:


//--------------------- .nv.info._ZN3cub18CUB_300001_SM_10006detail10merge_sort26DeviceMergeSortMergeKernelINS2_10policy_hubIN6thrust24THRUST_300001_SM_1000_NS10device_ptrI4EdgeEEE9Policy600ES9_PNS0_8NullTypeES9_SD_j14EdgeComparatorS8_SC_EEvbT2_T3_T4_PT6_PT7_T5_PSH_SH_NS1_7vsmem_tE --------------------------
	.section	.nv.info._ZN3cub18CUB_300001_SM_10006detail10merge_sort26DeviceMergeSortMergeKernelINS2_10policy_hubIN6thrust24THRUST_300001_SM_1000_NS10device_ptrI4EdgeEEE9Policy600ES9_PNS0_8NullTypeES9_SD_j14EdgeComparatorS8_SC_EEvbT2_T3_T4_PT6_PT7_T5_PSH_SH_NS1_7vsmem_tE,"",@"SHT_CUDA_INFO"
	.sectionflags	@""
	.align	4


	//----- nvinfo : EIATTR_CUDA_API_VERSION
	.align		4
        /*0000*/ 	.byte	0x04, 0x37
        /*0002*/ 	.short	(.L_194 - .L_193)
.L_193:
        /*0004*/ 	.word	0x00000082


	//----- nvinfo : EIATTR_KPARAM_INFO
	.align		4
.L_194:
        /*0008*/ 	.byte	0x04, 0x17
        /*000a*/ 	.short	(.L_196 - .L_195)
.L_195:
        /*000c*/ 	.word	0x00000000
        /*0010*/ 	.short	0x0009
        /*0012*/ 	.short	0x0048
        /*0014*/ 	.byte	0x00, 0xf0, 0x21, 0x00


	//----- nvinfo : EIATTR_KPARAM_INFO
	.align		4
.L_196:
        /*0018*/ 	.byte	0x04, 0x17
        /*001a*/ 	.short	(.L_198 - .L_197)
.L_197:
        /*001c*/ 	.word	0x00000000
        /*0020*/ 	.short	0x0008
        /*0022*/ 	.short	0x0040
        /*0024*/ 	.byte	0x00, 0xf0, 0x11, 0x00


	//----- nvinfo : EIATTR_KPARAM_INFO
	.align		4
.L_198:
        /*0028*/ 	.byte	0x04, 0x17
        /*002a*/ 	.short	(.L_200 - .L_199)
.L_199:
        /*002c*/ 	.word	0x00000000
        /*0030*/ 	.short	0x0007
        /*0032*/ 	.short	0x0038
        /*0034*/ 	.byte	0x00, 0xf5, 0x21, 0x00


	//----- nvinfo : EIATTR_KPARAM_INFO
	.align		4
.L_200:
        /*0038*/ 	.byte	0x04, 0x17
        /*003a*/ 	.short	(.L_202 - .L_201)
.L_201:
        /*003c*/ 	.word	0x00000000
        /*0040*/ 	.short	0x0006
        /*0042*/ 	.short	0x0030
        /*0044*/ 	.byte	0x00, 0xf0, 0x05, 0x00


	//----- nvinfo : EIATTR_KPARAM_INFO
	.align		4
.L_202:
        /*0048*/ 	.byte	0x04, 0x17
        /*004a*/ 	.short	(.L_204 - .L_203)
.L_203:
        /*004c*/ 	.word	0x00000000
        /*0050*/ 	.short	0x0005
        /*0052*/ 	.short	0x0028
        /*0054*/ 	.byte	0x00, 0xf5, 0x21, 0x00


	//----- nvinfo : EIATTR_KPARAM_INFO
	.align		4
.L_204:
        /*0058*/ 	.byte	0x04, 0x17
        /*005a*/ 	.short	(.L_206 - .L_205)
.L_205:
        /*005c*/ 	.word	0x00000000
        /*0060*/ 	.short	0x0004
        /*0062*/ 	.short	0x0020
        /*0064*/ 	.byte	0x00, 0xf5, 0x21, 0x00


	//----- nvinfo : EIATTR_KPARAM_INFO
	.align		4
.L_206:
        /*0068*/ 	.byte	0x04, 0x17
        /*006a*/ 	.short	(.L_208 - .L_207)
.L_207:
        /*006c*/ 	.word	0x00000000
        /*0070*/ 	.short	0x0003
        /*0072*/ 	.short	0x0018
        /*0074*/ 	.byte	0x00, 0xf0, 0x11, 0x00


	//----- nvinfo : EIATTR_KPARAM_INFO
	.align		4
.L_208:
        /*0078*/ 	.byte	0x04, 0x17
        /*007a*/ 	.short	(.L_210 - .L_209)
.L_209:
        /*007c*/ 	.word	0x00000000
        /*0080*/ 	.short	0x0002
        /*0082*/ 	.short	0x0010
        /*0084*/ 	.byte	0x00, 0xf5, 0x21, 0x00


	//----- nvinfo : EIATTR_KPARAM_INFO
	.align		4
.L_210:
        /*0088*/ 	.byte	0x04, 0x17
        /*008a*/ 	.short	(.L_212 - .L_211)
.L_211:
        /*008c*/ 	.word	0x00000000
        /*0090*/ 	.short	0x0001
        /*0092*/ 	.short	0x0008
        /*0094*/ 	.byte	0x00, 0xf0, 0x21, 0x00


	//----- nvinfo : EIATTR_KPARAM_INFO
	.align		4
.L_212:
        /*0098*/ 	.byte	0x04, 0x17
        /*009a*/ 	.short	(.L_214 - .L_213)
.L_213:
        /*009c*/ 	.word	0x00000000
        /*00a0*/ 	.short	0x0000
        /*00a2*/ 	.short	0x0000
        /*00a4*/ 	.byte	0x00, 0xf0, 0x05, 0x00


	//----- nvinfo : EIATTR_SPARSE_MMA_MASK
	.align		4
.L_214:
        /*00a8*/ 	.byte	0x03, 0x50
        /*00aa*/ 	.short	0x0000


	//----- nvinfo : EIATTR_MAXREG_COUNT
	.align		4
        /*00ac*/ 	.byte	0x03, 0x1b
        /*00ae*/ 	.short	0x00ff


	//----- nvinfo : EIATTR_NUM_BARRIERS
	.align		4
        /*00b0*/ 	.byte	0x02, 0x4c
        /*00b2*/ 	.byte	0x01
	.zero		1


	//----- nvinfo : EIATTR_MERCURY_ISA_VERSION
	.align		4
        /*00b4*/ 	.byte	0x03, 0x5f
        /*00b6*/ 	.short	0x0101


	//----- nvinfo : EIATTR_COOP_GROUP_MASK_REGIDS
	.align		4
        /*00b8*/ 	.byte	0x04, 0x29
        /*00ba*/ 	.short	(.L_216 - .L_215)


	//   ....[0]....
.L_215:
        /*00bc*/ 	.word	0xffffffff


	//   ....[1]....
        /*00c0*/ 	.word	0xffffffff


	//   ....[2]....
        /*00c4*/ 	.word	0xffffffff


	//   ....[3]....
        /*00c8*/ 	.word	0xffffffff


	//----- nvinfo : EIATTR_COOP_GROUP_INSTR_OFFSETS
	.align		4
.L_216:
        /*00cc*/ 	.byte	0x04, 0x28
        /*00ce*/ 	.short	(.L_218 - .L_217)


	//   ....[0]....
.L_217:
        /*00d0*/ 	.word	0x00001470


	//   ....[1]....
        /*00d4*/ 	.word	0x00001870


	//   ....[2]....
        /*00d8*/ 	.word	0x00003050


	//   ....[3]....
        /*00dc*/ 	.word	0x00003500


	//----- nvinfo : EIATTR_VRC_CTA_INIT_COUNT
	.align		4
.L_218:
        /*00e0*/ 	.byte	0x02, 0x4a
	.zero		1
	.zero		1


	//----- nvinfo : EIATTR_EXIT_INSTR_OFFSETS
	.align		4
        /*00e4*/ 	.byte	0x04, 0x1c
        /*00e6*/ 	.short	(.L_220 - .L_219)


	//   ....[0]....
.L_219:
        /*00e8*/ 	.word	0x00001660


	//   ....[1]....
        /*00ec*/ 	.word	0x00001a60


	//   ....[2]....
        /*00f0*/ 	.word	0x00003340


	//   ....[3]....
        /*00f4*/ 	.word	0x00003380


	//   ....[4]....
        /*00f8*/ 	.word	0x00003830


	//   ....[5]....
        /*00fc*/ 	.word	0x00003870


	//----- nvinfo : EIATTR_MAX_THREADS
	.align		4
.L_220:
        /*0100*/ 	.byte	0x04, 0x05
        /*0102*/ 	.short	(.L_222 - .L_221)
.L_221:
        /*0104*/ 	.word	0x00000100
        /*0108*/ 	.word	0x00000001
        /*010c*/ 	.word	0x00000001


	//----- nvinfo : EIATTR_CRS_STACK_SIZE
	.align		4
.L_222:
        /*0110*/ 	.byte	0x04, 0x1e
        /*0112*/ 	.short	(.L_224 - .L_223)
.L_223:
        /*0114*/ 	.word	0x00000000


	//----- nvinfo : EIATTR_CBANK_PARAM_SIZE
	.align		4
.L_224:
        /*0118*/ 	.byte	0x03, 0x19
        /*011a*/ 	.short	0x0050


	//----- nvinfo : EIATTR_PARAM_CBANK
	.align		4
        /*011c*/ 	.byte	0x04, 0x0a
        /*011e*/ 	.short	(.L_226 - .L_225)
	.align		4
.L_225:
        /*0120*/ 	.word	index@(.nv.constant0._ZN3cub18CUB_300001_SM_10006detail10merge_sort26DeviceMergeSortMergeKernelINS2_10policy_hubIN6thrust24THRUST_300001_SM_1000_NS10device_ptrI4EdgeEEE9Policy600ES9_PNS0_8NullTypeES9_SD_j14EdgeComparatorS8_SC_EEvbT2_T3_T4_PT6_PT7_T5_PSH_SH_NS1_7vsmem_tE)
        /*0124*/ 	.short	0x0380
        /*0126*/ 	.short	0x0050


	//----- nvinfo : EIATTR_SW_WAR
	.align		4
.L_226:
        /*0128*/ 	.byte	0x04, 0x36
        /*012a*/ 	.short	(.L_228 - .L_227)
.L_227:
        /*012c*/ 	.word	0x00000008
.L_228:


//--------------------- .nv.info._ZN3cub18CUB_300001_SM_10006detail10merge_sort30DeviceMergeSortPartitionKernelIN6thrust24THRUST_300001_SM_1000_NS10device_ptrI4EdgeEEj14EdgeComparatorS7_EEvbT_PT2_T0_SD_PSD_T1_SD_i --------------------------
	.section	.nv.info._ZN3cub18CUB_300001_SM_10006detail10merge_sort30DeviceMergeSortPartitionKernelIN6thrust24THRUST_300001_SM_1000_NS10device_ptrI4EdgeEEj14EdgeComparatorS7_EEvbT_PT2_T0_SD_PSD_T1_SD_i,"",@"SHT_CUDA_INFO"
	.sectionflags	@""
	.align	4


	//----- nvinfo : EIATTR_CUDA_API_VERSION
	.align		4
        /*0000*/ 	.byte	0x04, 0x37
        /*0002*/ 	.short	(.L_230 - .L_229)
.L_229:
        /*0004*/ 	.word	0x00000082


	//----- nvinfo : EIATTR_KPARAM_INFO
	.align		4
.L_230:
        /*0008*/ 	.byte	0x04, 0x17
        /*000a*/ 	.short	(.L_232 - .L_231)
.L_231:
        /*000c*/ 	.word	0x00000000
        /*0010*/ 	.short	0x0008
        /*0012*/ 	.short	0x0030
        /*0014*/ 	.byte	0x00, 0xf0, 0x11, 0x00


	//----- nvinfo : EIATTR_KPARAM_INFO
	.align		4
.L_232:
        /*0018*/ 	.byte	0x04, 0x17
        /*001a*/ 	.short	(.L_234 - .L_233)
.L_233:
        /*001c*/ 	.word	0x00000000
        /*0020*/ 	.short	0x0007
        /*0022*/ 	.short	0x002c
        /*0024*/ 	.byte	0x00, 0xf0, 0x11, 0x00


	//----- nvinfo : EIATTR_KPARAM_INFO
	.align		4
.L_234:
        /*0028*/ 	.byte	0x04, 0x17
        /*002a*/ 	.short	(.L_236 - .L_235)
.L_235:
        /*002c*/ 	.word	0x00000000
        /*0030*/ 	.short	0x0006
        /*0032*/ 	.short	0x0028
        /*0034*/ 	.byte	0x00, 0xf0, 0x05, 0x00


	//----- nvinfo : EIATTR_KPARAM_INFO
	.align		4
.L_236:
        /*0038*/ 	.byte	0x04, 0x17
        /*003a*/ 	.short	(.L_238 - .L_237)
.L_237:
        /*003c*/ 	.word	0x00000000
        /*0040*/ 	.short	0x0005
        /*0042*/ 	.short	0x0020
        /*0044*/ 	.byte	0x00, 0xf5, 0x21, 0x00


	//----- nvinfo : EIATTR_KPARAM_INFO
	.align		4
.L_238:
        /*0048*/ 	.byte	0x04, 0x17
        /*004a*/ 	.short	(.L_240 - .L_239)
.L_239:
        /*004c*/ 	.word	0x00000000
        /*0050*/ 	.short	0x0004
        /*0052*/ 	.short	0x001c
        /*0054*/ 	.byte	0x00, 0xf0, 0x11, 0x00


	//----- nvinfo : EIATTR_KPARAM_INFO
	.align		4
.L_240:
        /*0058*/ 	.byte	0x04, 0x17
        /*005a*/ 	.short	(.L_242 - .L_241)
.L_241:
        /*005c*/ 	.word	0x00000000
        /*0060*/ 	.short	0x0003
        /*0062*/ 	.short	0x0018
        /*0064*/ 	.byte	0x00, 0xf0, 0x11, 0x00


	//----- nvinfo : EIATTR_KPARAM_INFO
	.align		4
.L_242:
        /*0068*/ 	.byte	0x04, 0x17
        /*006a*/ 	.short	(.L_244 - .L_243)
.L_243:
        /*006c*/ 	.word	0x00000000
        /*0070*/ 	.short	0x0002
        /*0072*/ 	.short	0x0010
        /*0074*/ 	.byte	0x00, 0xf5, 0x21, 0x00


	//----- nvinfo : EIATTR_KPARAM_INFO
	.align		4
.L_244:
        /*0078*/ 	.byte	0x04, 0x17
        /*007a*/ 	.short	(.L_246 - .L_245)
.L_245:
        /*007c*/ 	.word	0x00000000
        /*0080*/ 	.short	0x0001
        /*0082*/ 	.short	0x0008
        /*0084*/ 	.byte	0x00, 0xf0, 0x21, 0x00


	//----- nvinfo : EIATTR_KPARAM_INFO
	.align		4
.L_246:
        /*0088*/ 	.byte	0x04, 0x17
        /*008a*/ 	.short	(.L_248 - .L_247)
.L_247:
        /*008c*/ 	.word	0x00000000
        /*0090*/ 	.short	0x0000
        /*0092*/ 	.short	0x0000
        /*0094*/ 	.byte	0x00, 0xf0, 0x05, 0x00


	//----- nvinfo : EIATTR_SPARSE_MMA_MASK
	.align		4
.L_248:
        /*0098*/ 	.byte	0x03, 0x50
        /*009a*/ 	.short	0x0000


	//----- nvinfo : EIATTR_MAXREG_COUNT
	.align		4
        /*009c*/ 	.byte	0x03, 0x1b
        /*009e*/ 	.short	0x00ff


	//----- nvinfo : EIATTR_MERCURY_ISA_VERSION
	.align		4
        /*00a0*/ 	.byte	0x03, 0x5f
        /*00a2*/ 	.short	0x0101


	//----- nvinfo : EIATTR_VRC_CTA_INIT_COUNT
	.align		4
        /*00a4*/ 	.byte	0x02, 0x4a
	.zero		1
	.zero		1


	//----- nvinfo : EIATTR_EXIT_INSTR_OFFSETS
	.align		4
        /*00a8*/ 	.byte	0x04, 0x1c
        /*00aa*/ 	.short	(.L_250 - .L_249)


	//   ....[0]....
.L_249:
        /*00ac*/ 	.word	0x00000070


	//   ....[1]....
        /*00b0*/ 	.word	0x000001e0


	//   ....[2]....
        /*00b4*/ 	.word	0x00000690


	//----- nvinfo : EIATTR_CRS_STACK_SIZE
	.align		4
.L_250:
        /*00b8*/ 	.byte	0x04, 0x1e
        /*00ba*/ 	.short	(.L_252 - .L_251)
.L_251:
        /*00bc*/ 	.word	0x00000000


	//----- nvinfo : EIATTR_CBANK_PARAM_SIZE
	.align		4
.L_252:
        /*00c0*/ 	.byte	0x03, 0x19
        /*00c2*/ 	.short	0x0034


	//----- nvinfo : EIATTR_PARAM_CBANK
	.align		4
        /*00c4*/ 	.byte	0x04, 0x0a
        /*00c6*/ 	.short	(.L_254 - .L_253)
	.align		4
.L_253:
        /*00c8*/ 	.word	index@(.nv.constant0._ZN3cub18CUB_300001_SM_10006detail10merge_sort30DeviceMergeSortPartitionKernelIN6thrust24THRUST_300001_SM_1000_NS10device_ptrI4EdgeEEj14EdgeComparatorS7_EEvbT_PT2_T0_SD_PSD_T1_SD_i)
        /*00cc*/ 	.short	0x0380
        /*00ce*/ 	.short	0x0034


	//----- nvinfo : EIATTR_SW_WAR
	.align		4
.L_254:
        /*00d0*/ 	.byte	0x04, 0x36
        /*00d2*/ 	.short	(.L_256 - .L_255)
.L_255:
        /*00d4*/ 	.word	0x00000008
.L_256:


//--------------------- .nv.info._ZN3cub18CUB_300001_SM_10006detail10merge_sort30DeviceMergeSortBlockSortKernelINS2_10policy_hubIN6thrust24THRUST_300001_SM_1000_NS10device_ptrI4EdgeEEE9Policy600ES9_PNS0_8NullTypeES9_SD_j14EdgeComparatorS8_SC_EEvbT0_T1_T2_T3_T4_PT6_PT7_T5_NS1_7vsmem_tE --------------------------
	.section	.nv.info._ZN3cub18CUB_300001_SM_10006detail10merge_sort30DeviceMergeSortBlockSortKernelINS2_10policy_hubIN6thrust24THRUST_300001_SM_1000_NS10device_ptrI4EdgeEEE9Policy600ES9_PNS0_8NullTypeES9_SD_j14EdgeComparatorS8_SC_EEvbT0_T1_T2_T3_T4_PT6_PT7_T5_NS1_7vsmem_tE,"",@"SHT_CUDA_INFO"
	.sectionflags	@""
	.align	4


	//----- nvinfo : EIATTR_CUDA_API_VERSION
	.align		4
        /*0000*/ 	.byte	0x04, 0x37
        /*0002*/ 	.short	(.L_258 - .L_257)
.L_257:
        /*0004*/ 	.word	0x00000082


	//----- nvinfo : EIATTR_KPARAM_INFO
	.align		4
.L_258:
        /*0008*/ 	.byte	0x04, 0x17
        /*000a*/ 	.short	(.L_260 - .L_259)
.L_259:
        /*000c*/ 	.word	0x00000000
        /*0010*/ 	.short	0x0009
        /*0012*/ 	.short	0x0048
        /*0014*/ 	.byte	0x00, 0xf0, 0x21, 0x00


	//----- nvinfo : EIATTR_KPARAM_INFO
	.align		4
.L_260:
        /*0018*/ 	.byte	0x04, 0x17
        /*001a*/ 	.short	(.L_262 - .L_261)
.L_261:
        /*001c*/ 	.word	0x00000000
        /*0020*/ 	.short	0x0008
        /*0022*/ 	.short	0x0040
        /*0024*/ 	.byte	0x00, 0xf0, 0x05, 0x00


	//----- nvinfo : EIATTR_KPARAM_INFO
	.align		4
.L_262:
        /*0028*/ 	.byte	0x04, 0x17
        /*002a*/ 	.short	(.L_264 - .L_263)
.L_263:
        /*002c*/ 	.word	0x00000000
        /*0030*/ 	.short	0x0007
        /*0032*/ 	.short	0x0038
        /*0034*/ 	.byte	0x00, 0xf5, 0x21, 0x00


	//----- nvinfo : EIATTR_KPARAM_INFO
	.align		4
.L_264:
        /*0038*/ 	.byte	0x04, 0x17
        /*003a*/ 	.short	(.L_266 - .L_265)
.L_265:
        /*003c*/ 	.word	0x00000000
        /*0040*/ 	.short	0x0006
        /*0042*/ 	.short	0x0030
        /*0044*/ 	.byte	0x00, 0xf5, 0x21, 0x00


	//----- nvinfo : EIATTR_KPARAM_INFO
	.align		4
.L_266:
        /*0048*/ 	.byte	0x04, 0x17
        /*004a*/ 	.short	(.L_268 - .L_267)
.L_267:
        /*004c*/ 	.word	0x00000000
        /*0050*/ 	.short	0x0005
        /*0052*/ 	.short	0x0028
        /*0054*/ 	.byte	0x00, 0xf0, 0x11, 0x00


	//----- nvinfo : EIATTR_KPARAM_INFO
	.align		4
.L_268:
        /*0058*/ 	.byte	0x04, 0x17
        /*005a*/ 	.short	(.L_270 - .L_269)
.L_269:
        /*005c*/ 	.word	0x00000000
        /*0060*/ 	.short	0x0004
        /*0062*/ 	.short	0x0020
        /*0064*/ 	.byte	0x00, 0xf5, 0x21, 0x00


	//----- nvinfo : EIATTR_KPARAM_INFO
	.align		4
.L_270:
        /*0068*/ 	.byte	0x04, 0x17
        /*006a*/ 	.short	(.L_272 - .L_271)
.L_271:
        /*006c*/ 	.word	0x00000000
        /*0070*/ 	.short	0x0003
        /*0072*/ 	.short	0x0018
        /*0074*/ 	.byte	0x00, 0xf0, 0x21, 0x00


	//----- nvinfo : EIATTR_KPARAM_INFO
	.align		4
.L_272:
        /*0078*/ 	.byte	0x04, 0x17
        /*007a*/ 	.short	(.L_274 - .L_273)
.L_273:
        /*007c*/ 	.word	0x00000000
        /*0080*/ 	.short	0x0002
        /*0082*/ 	.short	0x0010
        /*0084*/ 	.byte	0x00, 0xf5, 0x21, 0x00


	//----- nvinfo : EIATTR_KPARAM_INFO
	.align		4
.L_274:
        /*0088*/ 	.byte	0x04, 0x17
        /*008a*/ 	.short	(.L_276 - .L_275)
.L_275:
        /*008c*/ 	.word	0x00000000
        /*0090*/ 	.short	0x0001
        /*0092*/ 	.short	0x0008
        /*0094*/ 	.byte	0x00, 0xf0, 0x21, 0x00


	//----- nvinfo : EIATTR_KPARAM_INFO
	.align		4
.L_276:
        /*0098*/ 	.byte	0x04, 0x17
        /*009a*/ 	.short	(.L_278 - .L_277)
.L_277:
        /*009c*/ 	.word	0x00000000
        /*00a0*/ 	.short	0x0000
        /*00a2*/ 	.short	0x0000
        /*00a4*/ 	.byte	0x00, 0xf0, 0x05, 0x00


	//----- nvinfo : EIATTR_SPARSE_MMA_MASK
	.align		4
.L_278:
        /*00a8*/ 	.byte	0x03, 0x50
        /*00aa*/ 	.short	0x0000


	//----- nvinfo : EIATTR_MAXREG_COUNT
	.align		4
        /*00ac*/ 	.byte	0x03, 0x1b
        /*00ae*/ 	.short	0x00ff


	//----- nvinfo : EIATTR_NUM_BARRIERS
	.align		4
        /*00b0*/ 	.byte	0x02, 0x4c
        /*00b2*/ 	.byte	0x01
	.zero		1


	//----- nvinfo : EIATTR_MERCURY_ISA_VERSION
	.align		4
        /*00b4*/ 	.byte	0x03, 0x5f
        /*00b6*/ 	.short	0x0101


	//----- nvinfo : EIATTR_COOP_GROUP_MASK_REGIDS
	.align		4
        /*00b8*/ 	.byte	0x04, 0x29
        /*00ba*/ 	.short	(.L_280 - .L_279)


	//   ....[0]....
.L_279:
        /*00bc*/ 	.word	0xffffffff


	//   ....[1]....
        /*00c0*/ 	.word	0xffffffff


	//   ....[2]....
        /*00c4*/ 	.word	0xffffffff


	//   ....[3]....
        /*00c8*/ 	.word	0xffffffff


	//   ....[4]....
        /*00cc*/ 	.word	0xffffffff


	//   ....[5]....
        /*00d0*/ 	.word	0xffffffff


	//----- nvinfo : EIATTR_COOP_GROUP_INSTR_OFFSETS
	.align		4
.L_280:
        /*00d4*/ 	.byte	0x04, 0x28
        /*00d6*/ 	.short	(.L_282 - .L_281)


	//   ....[0]....
.L_281:
        /*00d8*/ 	.word	0x00000390


	//   ....[1]....
        /*00dc*/ 	.word	0x00001730


	//   ....[2]....
        /*00e0*/ 	.word	0x00001a70


	//   ....[3]....
        /*00e4*/ 	.word	0x00002120


	//   ....[4]....
        /*00e8*/ 	.word	0x00003720


	//   ....[5]....
        /*00ec*/ 	.word	0x00003bb0


	//----- nvinfo : EIATTR_VRC_CTA_INIT_COUNT
	.align		4
.L_282:
        /*00f0*/ 	.byte	0x02, 0x4a
	.zero		1
	.zero		1


	//----- nvinfo : EIATTR_EXIT_INSTR_OFFSETS
	.align		4
        /*00f4*/ 	.byte	0x04, 0x1c
        /*00f6*/ 	.short	(.L_284 - .L_283)


	//   ....[0]....
.L_283:
        /*00f8*/ 	.word	0x00001920


	//   ....[1]....
        /*00fc*/ 	.word	0x00001c60


	//   ....[2]....
        /*0100*/ 	.word	0x00003a50


	//   ....[3]....
        /*0104*/ 	.word	0x00003a90


	//   ....[4]....
        /*0108*/ 	.word	0x00003eb0


	//   ....[5]....
        /*010c*/ 	.word	0x00003ef0


	//----- nvinfo : EIATTR_MAX_THREADS
	.align		4
.L_284:
        /*0110*/ 	.byte	0x04, 0x05
        /*0112*/ 	.short	(.L_286 - .L_285)
.L_285:
        /*0114*/ 	.word	0x00000100
        /*0118*/ 	.word	0x00000001
        /*011c*/ 	.word	0x00000001


	//----- nvinfo : EIATTR_CRS_STACK_SIZE
	.align		4
.L_286:
        /*0120*/ 	.byte	0x04, 0x1e
        /*0122*/ 	.short	(.L_288 - .L_287)
.L_287:
        /*0124*/ 	.word	0x00000000


	//----- nvinfo : EIATTR_CBANK_PARAM_SIZE
	.align		4
.L_288:
        /*0128*/ 	.byte	0x03, 0x19
        /*012a*/ 	.short	0x0050


	//----- nvinfo : EIATTR_PARAM_CBANK
	.align		4
        /*012c*/ 	.byte	0x04, 0x0a
        /*012e*/ 	.short	(.L_290 - .L_289)
	.align		4
.L_289:
        /*0130*/ 	.word	index@(.nv.constant0._ZN3cub18CUB_300001_SM_10006detail10merge_sort30DeviceMergeSortBlockSortKernelINS2_10policy_hubIN6thrust24THRUST_300001_SM_1000_NS10device_ptrI4EdgeEEE9Policy600ES9_PNS0_8NullTypeES9_SD_j14EdgeComparatorS8_SC_EEvbT0_T1_T2_T3_T4_PT6_PT7_T5_NS1_7vsmem_tE)
        /*0134*/ 	.short	0x0380
        /*0136*/ 	.short	0x0050


	//----- nvinfo : EIATTR_SW_WAR
	.align		4
.L_290:
        /*0138*/ 	.byte	0x04, 0x36
        /*013a*/ 	.short	(.L_292 - .L_291)
.L_291:
        /*013c*/ 	.word	0x00000008
.L_292:


//--------------------- .nv.info._ZN3cub18CUB_300001_SM_10006detail11EmptyKernelIvEEvv --------------------------
	.section	.nv.info._ZN3cub18CUB_300001_SM_10006detail11EmptyKernelIvEEvv,"",@"SHT_CUDA_INFO"
	.sectionflags	@""
	.align	4


	//----- nvinfo : EIATTR_CUDA_API_VERSION
	.align		4
        /*0000*/ 	.byte	0x04, 0x37
        /*0002*/ 	.short	(.L_294 - .L_293)
.L_293:
        /*0004*/ 	.word	0x00000082


	//----- nvinfo : EIATTR_SPARSE_MMA_MASK
	.align		4
.L_294:
        /*0008*/ 	.byte	0x03, 0x50
        /*000a*/ 	.short	0x0000


	//----- nvinfo : EIATTR_MAXREG_COUNT
	.align		4
        /*000c*/ 	.byte	0x03, 0x1b
        /*000e*/ 	.short	0x00ff


	//----- nvinfo : EIATTR_MERCURY_ISA_VERSION
	.align		4
        /*0010*/ 	.byte	0x03, 0x5f
        /*0012*/ 	.short	0x0101


	//----- nvinfo : EIATTR_VRC_CTA_INIT_COUNT
	.align		4
        /*0014*/ 	.byte	0x02, 0x4a
	.zero		1
	.zero		1


	//----- nvinfo : EIATTR_EXIT_INSTR_OFFSETS
	.align		4
        /*0018*/ 	.byte	0x04, 0x1c
        /*001a*/ 	.short	(.L_296 - .L_295)


	//   ....[0]....
.L_295:
        /*001c*/ 	.word	0x00000010


	//----- nvinfo : EIATTR_SW_WAR
	.align		4
.L_296:
        /*0020*/ 	.byte	0x04, 0x36
        /*0022*/ 	.short	(.L_298 - .L_297)
.L_297:
        /*0024*/ 	.word	0x00000008
.L_298:


//--------------------- .nv.info._Z18kruskalBatchKernelP4EdgeiPiS1_S0_S1_i --------------------------
	.section	.nv.info._Z18kruskalBatchKernelP4EdgeiPiS1_S0_S1_i,"",@"SHT_CUDA_INFO"
	.sectionflags	@""
	.align	4


	//----- nvinfo : EIATTR_CUDA_API_VERSION
	.align		4
        /*0000*/ 	.byte	0x04, 0x37
        /*0002*/ 	.short	(.L_300 - .L_299)
.L_299:
        /*0004*/ 	.word	0x00000082


	//----- nvinfo : EIATTR_KPARAM_INFO
	.align		4
.L_300:
        /*0008*/ 	.byte	0x04, 0x17
        /*000a*/ 	.short	(.L_302 - .L_301)
.L_301:
        /*000c*/ 	.word	0x00000000
        /*0010*/ 	.short	0x0006
        /*0012*/ 	.short	0x0030
        /*0014*/ 	.byte	0x00, 0xf0, 0x11, 0x00


	//----- nvinfo : EIATTR_KPARAM_INFO
	.align		4
.L_302:
        /*0018*/ 	.byte	0x04, 0x17
        /*001a*/ 	.short	(.L_304 - .L_303)
.L_303:
        /*001c*/ 	.word	0x00000000
        /*0020*/ 	.short	0x0005
        /*0022*/ 	.short	0x0028
        /*0024*/ 	.byte	0x00, 0xf5, 0x21, 0x00


	//----- nvinfo : EIATTR_KPARAM_INFO
	.align		4
.L_304:
        /*0028*/ 	.byte	0x04, 0x17
        /*002a*/ 	.short	(.L_306 - .L_305)
.L_305:
        /*002c*/ 	.word	0x00000000
        /*0030*/ 	.short	0x0004
        /*0032*/ 	.short	0x0020
        /*0034*/ 	.byte	0x00, 0xf5, 0x21, 0x00


	//----- nvinfo : EIATTR_KPARAM_INFO
	.align		4
.L_306:
        /*0038*/ 	.byte	0x04, 0x17
        /*003a*/ 	.short	(.L_308 - .L_307)
.L_307:
        /*003c*/ 	.word	0x00000000
        /*0040*/ 	.short	0x0003
        /*0042*/ 	.short	0x0018
        /*0044*/ 	.byte	0x00, 0xf5, 0x21, 0x00


	//----- nvinfo : EIATTR_KPARAM_INFO
	.align		4
.L_308:
        /*0048*/ 	.byte	0x04, 0x17
        /*004a*/ 	.short	(.L_310 - .L_309)
.L_309:
        /*004c*/ 	.word	0x00000000
        /*0050*/ 	.short	0x0002
        /*0052*/ 	.short	0x0010
        /*0054*/ 	.byte	0x00, 0xf5, 0x21, 0x00


	//----- nvinfo : EIATTR_KPARAM_INFO
	.align		4
.L_310:
        /*0058*/ 	.byte	0x04, 0x17
        /*005a*/ 	.short	(.L_312 - .L_311)
.L_311:
        /*005c*/ 	.word	0x00000000
        /*0060*/ 	.short	0x0001
        /*0062*/ 	.short	0x0008
        /*0064*/ 	.byte	0x00, 0xf0, 0x11, 0x00


	//----- nvinfo : EIATTR_KPARAM_INFO
	.align		4
.L_312:
        /*0068*/ 	.byte	0x04, 0x17
        /*006a*/ 	.short	(.L_314 - .L_313)
.L_313:
        /*006c*/ 	.word	0x00000000
        /*0070*/ 	.short	0x0000
        /*0072*/ 	.short	0x0000
        /*0074*/ 	.byte	0x00, 0xf5, 0x21, 0x00


	//----- nvinfo : EIATTR_SPARSE_MMA_MASK
	.align		4
.L_314:
        /*0078*/ 	.byte	0x03, 0x50
        /*007a*/ 	.short	0x0000


	//----- nvinfo : EIATTR_MAXREG_COUNT
	.align		4
        /*007c*/ 	.byte	0x03, 0x1b
        /*007e*/ 	.short	0x00ff


	//----- nvinfo : EIATTR_MERCURY_ISA_VERSION
	.align		4
        /*0080*/ 	.byte	0x03, 0x5f
        /*0082*/ 	.short	0x0101


	//----- nvinfo : EIATTR_INT_WARP_WIDE_INSTR_OFFSETS
	.align		4
        /*0084*/ 	.byte	0x04, 0x31
        /*0086*/ 	.short	(.L_316 - .L_315)


	//   ....[0]....
.L_315:
        /*0088*/ 	.word	0x00000a10


	//   ....[1]....
        /*008c*/ 	.word	0x00000ac0


	//----- nvinfo : EIATTR_VRC_CTA_INIT_COUNT
	.align		4
.L_316:
        /*0090*/ 	.byte	0x02, 0x4a
	.zero		1
	.zero		1


	//----- nvinfo : EIATTR_EXIT_INSTR_OFFSETS
	.align		4
        /*0094*/ 	.byte	0x04, 0x1c
        /*0096*/ 	.short	(.L_318 - .L_317)


	//   ....[0]....
.L_317:
        /*0098*/ 	.word	0x00000070


	//   ....[1]....
        /*009c*/ 	.word	0x00000470


	//   ....[2]....
        /*00a0*/ 	.word	0x000007e0


	//   ....[3]....
        /*00a4*/ 	.word	0x00000af0


	//   ....[4]....
        /*00a8*/ 	.word	0x00000b80


	//----- nvinfo : EIATTR_CRS_STACK_SIZE
	.align		4
.L_318:
        /*00ac*/ 	.byte	0x04, 0x1e
        /*00ae*/ 	.short	(.L_320 - .L_319)
.L_319:
        /*00b0*/ 	.word	0x00000000


	//----- nvinfo : EIATTR_CBANK_PARAM_SIZE
	.align		4
.L_320:
        /*00b4*/ 	.byte	0x03, 0x19
        /*00b6*/ 	.short	0x0034


	//----- nvinfo : EIATTR_PARAM_CBANK
	.align		4
        /*00b8*/ 	.byte	0x04, 0x0a
        /*00ba*/ 	.short	(.L_322 - .L_321)
	.align		4
.L_321:
        /*00bc*/ 	.word	index@(.nv.constant0._Z18kruskalBatchKernelP4EdgeiPiS1_S0_S1_i)
        /*00c0*/ 	.short	0x0380
        /*00c2*/ 	.short	0x0034


	//----- nvinfo : EIATTR_SW_WAR
	.align		4
.L_322:
        /*00c4*/ 	.byte	0x04, 0x36
        /*00c6*/ 	.short	(.L_324 - .L_323)
.L_323:
        /*00c8*/ 	.word	0x00000008
.L_324:


//--------------------- .nv.callgraph             --------------------------
	.section	.nv.callgraph,"",@"SHT_CUDA_CALLGRAPH"
	.align	4
	.sectionentsize	8
	.align		4
        /*0000*/ 	.word	0x00000000
	.align		4
        /*0004*/ 	.word	0xffffffff
	.align		4
        /*0008*/ 	.word	0x00000000
	.align		4
        /*000c*/ 	.word	0xfffffffe
	.align		4
        /*0010*/ 	.word	0x00000000
	.align		4
        /*0014*/ 	.word	0xfffffffd
	.align		4
        /*0018*/ 	.word	0x00000000
	.align		4
        /*001c*/ 	.word	0xfffffffc


//--------------------- .nv.constant4             --------------------------
	.section	.nv.constant4,"a",@progbits
	.align	8
	.align		8
.nv.constant4:
        /*0000*/ 	.dword	_ZN34_INTERNAL_400fc8f3_4_k_cu_5a42fcae4cuda3std3__45__cpo5beginE
	.align		8
        /*0008*/ 	.dword	_ZN34_INTERNAL_400fc8f3_4_k_cu_5a42fcae4cuda3std3__45__cpo3endE
	.align		8
        /*0010*/ 	.dword	_ZN34_INTERNAL_400fc8f3_4_k_cu_5a42fcae4cuda3std3__45__cpo6cbeginE
	.align		8
        /*0018*/ 	.dword	_ZN34_INTERNAL_400fc8f3_4_k_cu_5a42fcae4cuda3std3__45__cpo4cendE
	.align		8
        /*0020*/ 	.dword	_ZN34_INTERNAL_400fc8f3_4_k_cu_5a42fcae4cuda3std3__45__cpo6rbeginE
	.align		8
        /*0028*/ 	.dword	_ZN34_INTERNAL_400fc8f3_4_k_cu_5a42fcae4cuda3std3__45__cpo4rendE
	.align		8
        /*0030*/ 	.dword	_ZN34_INTERNAL_400fc8f3_4_k_cu_5a42fcae4cuda3std3__45__cpo7crbeginE
	.align		8
        /*0038*/ 	.dword	_ZN34_INTERNAL_400fc8f3_4_k_cu_5a42fcae4cuda3std3__45__cpo5crendE
	.align		8
        /*0040*/ 	.dword	_ZN34_INTERNAL_400fc8f3_4_k_cu_5a42fcae4cuda3std3__436_GLOBAL__N__400fc8f3_4_k_cu_5a42fcae6ignoreE
	.align		8
        /*0048*/ 	.dword	_ZN34_INTERNAL_400fc8f3_4_k_cu_5a42fcae4cuda3std3__419piecewise_constructE
	.align		8
        /*0050*/ 	.dword	_ZN34_INTERNAL_400fc8f3_4_k_cu_5a42fcae4cuda3std3__48in_placeE
	.align		8
        /*0058*/ 	.dword	_ZN34_INTERNAL_400fc8f3_4_k_cu_5a42fcae4cuda3std3__420unreachable_sentinelE
	.align		8
        /*0060*/ 	.dword	_ZN34_INTERNAL_400fc8f3_4_k_cu_5a42fcae4cuda3std3__47nulloptE
	.align		8
        /*0068*/ 	.dword	_ZN34_INTERNAL_400fc8f3_4_k_cu_5a42fcae4cuda3std3__48unexpectE
	.align		8
        /*0070*/ 	.dword	_ZN34_INTERNAL_400fc8f3_4_k_cu_5a42fcae4cuda3std6ranges3__45__cpo4swapE
	.align		8
        /*0078*/ 	.dword	_ZN34_INTERNAL_400fc8f3_4_k_cu_5a42fcae4cuda3std6ranges3__45__cpo9iter_moveE
	.align		8
        /*0080*/ 	.dword	_ZN34_INTERNAL_400fc8f3_4_k_cu_5a42fcae4cuda3std6ranges3__45__cpo5beginE
	.align		8
        /*0088*/ 	.dword	_ZN34_INTERNAL_400fc8f3_4_k_cu_5a42fcae4cuda3std6ranges3__45__cpo3endE
	.align		8
        /*0090*/ 	.dword	_ZN34_INTERNAL_400fc8f3_4_k_cu_5a42fcae4cuda3std6ranges3__45__cpo6cbeginE
	.align		8
        /*0098*/ 	.dword	_ZN34_INTERNAL_400fc8f3_4_k_cu_5a42fcae4cuda3std6ranges3__45__cpo4cendE
	.align		8
        /*00a0*/ 	.dword	_ZN34_INTERNAL_400fc8f3_4_k_cu_5a42fcae4cuda3std6ranges3__45__cpo7advanceE
	.align		8
        /*00a8*/ 	.dword	_ZN34_INTERNAL_400fc8f3_4_k_cu_5a42fcae4cuda3std6ranges3__45__cpo9iter_swapE
	.align		8
        /*00b0*/ 	.dword	_ZN34_INTERNAL_400fc8f3_4_k_cu_5a42fcae4cuda3std6ranges3__45__cpo4nextE
	.align		8
        /*00b8*/ 	.dword	_ZN34_INTERNAL_400fc8f3_4_k_cu_5a42fcae4cuda3std6ranges3__45__cpo4prevE
	.align		8
        /*00c0*/ 	.dword	_ZN34_INTERNAL_400fc8f3_4_k_cu_5a42fcae4cuda3std6ranges3__45__cpo4dataE
	.align		8
        /*00c8*/ 	.dword	_ZN34_INTERNAL_400fc8f3_4_k_cu_5a42fcae4cuda3std6ranges3__45__cpo5cdataE
	.align		8
        /*00d0*/ 	.dword	_ZN34_INTERNAL_400fc8f3_4_k_cu_5a42fcae4cuda3std6ranges3__45__cpo4sizeE
	.align		8
        /*00d8*/ 	.dword	_ZN34_INTERNAL_400fc8f3_4_k_cu_5a42fcae4cuda3std6ranges3__45__cpo5ssizeE
	.align		8
        /*00e0*/ 	.dword	_ZN34_INTERNAL_400fc8f3_4_k_cu_5a42fcae4cuda3std6ranges3__45__cpo8distanceE
	.align		8
        /*00e8*/ 	.dword	_ZN34_INTERNAL_400fc8f3_4_k_cu_5a42fcae6thrust24THRUST_300001_SM_1000_NS8cuda_cub3parE
	.align		8
        /*00f0*/ 	.dword	_ZN34_INTERNAL_400fc8f3_4_k_cu_5a42fcae6thrust24THRUST_300001_SM_1000_NS8cuda_cub10par_nosyncE
	.align		8
        /*00f8*/ 	.dword	_ZN34_INTERNAL_400fc8f3_4_k_cu_5a42fcae6thrust24THRUST_300001_SM_1000_NS6system6detail10sequential3seqE
	.align		8
        /*0100*/ 	.dword	_ZN34_INTERNAL_400fc8f3_4_k_cu_5a42fcae6thrust24THRUST_300001_SM_1000_NS6system3cpp3parE
	.align		8
        /*0108*/ 	.dword	_ZN34_INTERNAL_400fc8f3_4_k_cu_5a42fcae6thrust24THRUST_300001_SM_1000_NS12placeholders2_1E
	.align		8
        /*0110*/ 	.dword	_ZN34_INTERNAL_400fc8f3_4_k_cu_5a42fcae6thrust24THRUST_300001_SM_1000_NS12placeholders2_2E
	.align		8
        /*0118*/ 	.dword	_ZN34_INTERNAL_400fc8f3_4_k_cu_5a42fcae6thrust24THRUST_300001_SM_1000_NS12placeholders2_3E
	.align		8
        /*0120*/ 	.dword	_ZN34_INTERNAL_400fc8f3_4_k_cu_5a42fcae6thrust24THRUST_300001_SM_1000_NS12placeholders2_4E
	.align		8
        /*0128*/ 	.dword	_ZN34_INTERNAL_400fc8f3_4_k_cu_5a42fcae6thrust24THRUST_300001_SM_1000_NS12placeholders2_5E
	.align		8
        /*0130*/ 	.dword	_ZN34_INTERNAL_400fc8f3_4_k_cu_5a42fcae6thrust24THRUST_300001_SM_1000_NS12placeholders2_6E
	.align		8
        /*0138*/ 	.dword	_ZN34_INTERNAL_400fc8f3_4_k_cu_5a42fcae6thrust24THRUST_300001_SM_1000_NS12placeholders2_7E
	.align		8
        /*0140*/ 	.dword	_ZN34_INTERNAL_400fc8f3_4_k_cu_5a42fcae6thrust24THRUST_300001_SM_1000_NS12placeholders2_8E
	.align		8
        /*0148*/ 	.dword	_ZN34_INTERNAL_400fc8f3_4_k_cu_5a42fcae6thrust24THRUST_300001_SM_1000_NS12placeholders2_9E
	.align		8
        /*0150*/ 	.dword	_ZN34_INTERNAL_400fc8f3_4_k_cu_5a42fcae6thrust24THRUST_300001_SM_1000_NS12placeholders3_10E
	.align		8
        /*0158*/ 	.dword	_ZN34_INTERNAL_400fc8f3_4_k_cu_5a42fcae6thrust24THRUST_300001_SM_1000_NS3seqE
	.align		8
        /*0160*/ 	.dword	_ZN34_INTERNAL_400fc8f3_4_k_cu_5a42fcae6thrust24THRUST_300001_SM_1000_NS6deviceE


//--------------------- .text._ZN3cub18CUB_300001_SM_10006detail10merge_sort26DeviceMergeSortMergeKernelINS2_10policy_hubIN6thrust24THRUST_300001_SM_1000_NS10device_ptrI4EdgeEEE9Policy600ES9_PNS0_8NullTypeES9_SD_m14EdgeComparatorS8_SC_EEvbT2_T3_T4_PT6_PT7_T5_PSH_SH_NS1_7vsmem_tE --------------------------
	.section	.text._ZN3cub18CUB_300001_SM_10006detail10merge_sort26DeviceMergeSortMergeKernelINS2_10policy_hubIN6thrust24THRUST_300001_SM_1000_NS10device_ptrI4EdgeEEE9Policy600ES9_PNS0_8NullTypeES9_SD_m14EdgeComparatorS8_SC_EEvbT2_T3_T4_PT6_PT7_T5_PSH_SH_NS1_7vsmem_tE,"ax",@progbits
	.align	128
        .global         _ZN3cub18CUB_300001_SM_10006detail10merge_sort26DeviceMergeSortMergeKernelINS2_10policy_hubIN6thrust24THRUST_300001_SM_1000_NS10device_ptrI4EdgeEEE9Policy600ES9_PNS0_8NullTypeES9_SD_m14EdgeComparatorS8_SC_EEvbT2_T3_T4_PT6_PT7_T5_PSH_SH_NS1_7vsmem_tE
        .type           _ZN3cub18CUB_300001_SM_10006detail10merge_sort26DeviceMergeSortMergeKernelINS2_10policy_hubIN6thrust24THRUST_300001_SM_1000_NS10device_ptrI4EdgeEEE9Policy600ES9_PNS0_8NullTypeES9_SD_m14EdgeComparatorS8_SC_EEvbT2_T3_T4_PT6_PT7_T5_PSH_SH_NS1_7vsmem_tE,@function
        .size           _ZN3cub18CUB_300001_SM_10006detail10merge_sort26DeviceMergeSortMergeKernelINS2_10policy_hubIN6thrust24THRUST_300001_SM_1000_NS10device_ptrI4EdgeEEE9Policy600ES9_PNS0_8NullTypeES9_SD_m14EdgeComparatorS8_SC_EEvbT2_T3_T4_PT6_PT7_T5_PSH_SH_NS1_7vsmem_tE,(.L_x_131 - _ZN3cub18CUB_300001_SM_10006detail10merge_sort26DeviceMergeSortMergeKernelINS2_10policy_hubIN6thrust24THRUST_300001_SM_1000_NS10device_ptrI4EdgeEEE9Policy600ES9_PNS0_8NullTypeES9_SD_m14EdgeComparatorS8_SC_EEvbT2_T3_T4_PT6_PT7_T5_PSH_SH_NS1_7vsmem_tE)
        .other          _ZN3cub18CUB_300001_SM_10006detail10merge_sort26DeviceMergeSortMergeKernelINS2_10policy_hubIN6thrust24THRUST_300001_SM_1000_NS10device_ptrI4EdgeEEE9Policy600ES9_PNS0_8NullTypeES9_SD_m14EdgeComparatorS8_SC_EEvbT2_T3_T4_PT6_PT7_T5_PSH_SH_NS1_7vsmem_tE,@"STO_CUDA_ENTRY STV_DEFAULT"
_ZN3cub18CUB_300001_SM_10006detail10merge_sort26DeviceMergeSortMergeKernelINS2_10policy_hubIN6thrust24THRUST_300001_SM_1000_NS10device_ptrI4EdgeEEE9Policy600ES9_PNS0_8NullTypeES9_SD_m14EdgeComparatorS8_SC_EEvbT2_T3_T4_PT6_PT7_T5_PSH_SH_NS1_7vsmem_tE:
.text._ZN3cub18CUB_300001_SM_10006detail10merge_sort26DeviceMergeSortMergeKernelINS2_10policy_hubIN6thrust24THRUST_300001_SM_1000_NS10device_ptrI4EdgeEEE9Policy600ES9_PNS0_8NullTypeES9_SD_m14EdgeComparatorS8_SC_EEvbT2_T3_T4_PT6_PT7_T5_PSH_SH_NS1_7vsmem_tE:
[----:B------:R-:W-:Y:S01]  /*0000*/  LDC R1, c[0x0][0x37c] ;  /* 0x0000df00ff017b82 */ /* 0x000fe20000000800 */
[----:B------:R-:W0:Y:S01]  /*0010*/  S2R R2, SR_CTAID.X ;  /* 0x0000000000027919 */ /* 0x000e220000002500 */
[----:B------:R-:W1:Y:S01]  /*0020*/  LDCU UR4, c[0x0][0x370] ;  /* 0x00006e00ff0477ac */ /* 0x000e620008000800 */
[----:B------:R-:W2:Y:S01]  /*0030*/  S2R R0, SR_TID.X ;  /* 0x0000000000007919 */ /* 0x000ea20000002100 */
[----:B------:R-:W3:Y:S01]  /*0040*/  LDCU.64 UR6, c[0x0][0x358] ;  /* 0x00006b00ff0677ac */ /* 0x000ee20008000a00 */
[----:B-1----:R-:W-:-:S06]  /*0050*/  UIADD3 UR4, UPT, UPT, UR4, -0x1, URZ ;  /* 0xffffffff04047890 */ /* 0x002fcc000fffe0ff */
[----:B0-----:R-:W-:-:S13]  /*0060*/  ISETP.GE.U32.AND P0, PT, R2, UR4, PT ;  /* 0x0000000402007c0c */ /* 0x001fda000bf06070 */
[----:B--23--:R-:W-:Y:S05]  /*0070*/  @P0 BRA `(.L_x_0) ;  /* 0x0000001c00000947 */ /* 0x00cfea0003800000 */
[----:B------:R-:W0:Y:S01]  /*0080*/  LDC.64 R6, c[0x0][0x3b8] ;  /* 0x0000ee00ff067b82 */ /* 0x000e220000000a00 */
[----:B------:R-:W1:Y:S07]  /*0090*/  LDCU.U8 UR4, c[0x0][0x380] ;  /* 0x00007000ff0477ac */ /* 0x000e6e0008000000 */
[----:B------:R-:W2:Y:S08]  /*00a0*/  LDC.64 R4, c[0x0][0x3c0] ;  /* 0x0000f000ff047b82 */ /* 0x000eb00000000a00 */
[----:B------:R-:W3:Y:S01]  /*00b0*/  LDC.64 R12, c[0x0][0x398] ;  /* 0x0000e600ff0c7b82 */ /* 0x000ee20000000a00 */
[----:B0-----:R-:W-:-:S04]  /*00c0*/  LEA R6, P0, R2, R6, 0x3 ;  /* 0x0000000602067211 */ /* 0x001fc800078018ff */
[----:B------:R-:W-:-:S05]  /*00d0*/  LEA.HI.X R7, R2, R7, RZ, 0x3, P0 ;  /* 0x0000000702077211 */ /* 0x000fca00000f1cff */
[----:B------:R-:W4:Y:S04]  /*00e0*/  LDG.E.64 R8, desc[UR6][R6.64] ;  /* 0x0000000606087981 */ /* 0x000f28000c1e1b00 */
[----:B------:R0:W5:Y:S01]  /*00f0*/  LDG.E.64 R16, desc[UR6][R6.64+0x8] ;  /* 0x0000080606107981 */ /* 0x000162000c1e1b00 */
[----:B--2---:R-:W-:Y:S01]  /*0100*/  IADD3 R3, P1, PT, RZ, -R4, RZ ;  /* 0x80000004ff037210 */ /* 0x004fe20007f3e0ff */
[----:B-1----:R-:W-:Y:S01]  /*0110*/  UPRMT UR4, UR4, 0x8880, URZ ;  /* 0x0000888004047896 */ /* 0x002fe200080000ff */
[----:B------:R-:W-:Y:S02]  /*0120*/  ACQBULK ;  /* 0x000000000000782e */ /* 0x000fe40000000000 */
[CC--:B------:R-:W-:Y:S01]  /*0130*/  LOP3.LUT R15, R3.reuse, R2.reuse, RZ, 0xc0, !PT ;  /* 0x00000002030f7212 */ /* 0x0c0fe200078ec0ff */
[----:B------:R-:W-:Y:S01]  /*0140*/  UISETP.NE.AND UP0, UPT, UR4, URZ, UPT ;  /* 0x000000ff0400728c */ /* 0x000fe2000bf05270 */
[----:B------:R-:W-:-:S02]  /*0150*/  LOP3.LUT R3, R3, R2, RZ, 0xfc, !PT ;  /* 0x0000000203037212 */ /* 0x000fc400078efcff */
[----:B------:R-:W-:Y:S01]  /*0160*/  IADD3 R10, P0, PT, R2, -R15, RZ ;  /* 0x8000000f020a7210 */ /* 0x000fe20007f1e0ff */
[----:B---3--:R-:W-:Y:S01]  /*0170*/  IMAD.WIDE.U32 R12, R15, -0x500, R12 ;  /* 0xfffffb000f0c7825 */ /* 0x008fe200078e000c */
[----:B0-----:R-:W-:-:S03]  /*0180*/  SHF.R.U64 R6, R4, 0x1, R5 ;  /* 0x0000000104067819 */ /* 0x001fc60000001205 */
[----:B------:R-:W-:Y:S01]  /*0190*/  IMAD.X R14, RZ, RZ, -0x1, P0 ;  /* 0xffffffffff0e7424 */ /* 0x000fe200000e06ff */
[----:B------:R-:W-:Y:S01]  /*01a0*/  ISETP.NE.U32.AND P0, PT, R3, -0x1, PT ;  /* 0xffffffff0300780c */ /* 0x000fe20003f05070 */
[----:B------:R-:W-:Y:S01]  /*01b0*/  IMAD.WIDE.U32 R10, R10, 0x500, RZ ;  /* 0x000005000a0a7825 */ /* 0x000fe200078e00ff */
[----:B------:R-:W-:-:S03]  /*01c0*/  SHF.R.U32.HI R3, RZ, 0x1, R5 ;  /* 0x00000001ff037819 */ /* 0x000fc60000011605 */
[----:B------:R-:W-:Y:S01]  /*01d0*/  IMAD R7, R14, 0x500, RZ ;  /* 0x000005000e077824 */ /* 0x000fe200078e02ff */
[----:B------:R-:W-:Y:S01]  /*01e0*/  ISETP.GT.U32.AND P2, PT, R10, -0x501, PT ;  /* 0xfffffaff0a00780c */ /* 0x000fe20003f44070 */
[----:B------:R-:W-:Y:S02]  /*01f0*/  IMAD R19, R3, 0x500, RZ ;  /* 0x0000050003137824 */ /* 0x000fe400078e02ff */
[----:B------:R-:W-:Y:S02]  /*0200*/  IMAD.IADD R3, R11, 0x1, R7 ;  /* 0x000000010b037824 */ /* 0x000fe400078e0207 */
[----:B------:R-:W-:-:S03]  /*0210*/  IMAD.WIDE.U32 R6, R6, 0x500, RZ ;  /* 0x0000050006067825 */ /* 0x000fc600078e00ff */
[----:B------:R-:W-:Y:S01]  /*0220*/  ISETP.GT.U32.AND.EX P2, PT, R3, -0x1, PT, P2 ;  /* 0xffffffff0300780c */ /* 0x000fe20003f44120 */
[----:B------:R-:W-:Y:S01]  /*0230*/  IMAD.X R5, RZ, RZ, ~R5, P1 ;  /* 0x000000ffff057224 */ /* 0x000fe200008e0e05 */
[----:B------:R-:W-:Y:S01]  /*0240*/  ISETP.GT.U32.AND P1, PT, R12, R6, PT ;  /* 0x000000060c00720c */ /* 0x000fe20003f24070 */
[----:B------:R-:W-:Y:S01]  /*0250*/  IMAD.IADD R11, R7, 0x1, R19 ;  /* 0x00000001070b7824 */ /* 0x000fe200078e0213 */
[----:B------:R-:W-:Y:S01]  /*0260*/  SEL R19, R10, 0xfffffaff, P2 ;  /* 0xfffffaff0a137807 */ /* 0x000fe20001000000 */
[----:B------:R-:W-:Y:S01]  /*0270*/  IMAD.IADD R13, R13, 0x1, -R15 ;  /* 0x000000010d0d7824 */ /* 0x000fe200078e0a0f */
[----:B------:R-:W-:Y:S02]  /*0280*/  ISETP.NE.AND.EX P0, PT, R5, -0x1, PT, P0 ;  /* 0xffffffff0500780c */ /* 0x000fe40003f05300 */
[----:B------:R-:W-:Y:S02]  /*0290*/  LOP3.LUT R19, RZ, R19, RZ, 0x33, !PT ;  /* 0x00000013ff137212 */ /* 0x000fe400078e33ff */
[----:B------:R-:W-:-:S02]  /*02a0*/  ISETP.GT.U32.AND.EX P1, PT, R13, R11, PT, P1 ;  /* 0x0000000b0d00720c */ /* 0x000fc40003f24110 */
[----:B------:R-:W-:Y:S02]  /*02b0*/  SEL R18, R3, 0xffffffff, P2 ;  /* 0xffffffff03127807 */ /* 0x000fe40001000000 */
[----:B------:R-:W-:Y:S02]  /*02c0*/  ISETP.LT.U32.AND P3, PT, R6, R12, PT ;  /* 0x0000000c0600720c */ /* 0x000fe40003f61070 */
[----:B------:R-:W-:Y:S02]  /*02d0*/  SEL R21, R12, R6, P1 ;  /* 0x000000060c157207 */ /* 0x000fe40000800000 */
[----:B------:R-:W-:Y:S02]  /*02e0*/  LOP3.LUT R18, RZ, R18, RZ, 0x33, !PT ;  /* 0x00000012ff127212 */ /* 0x000fe400078e33ff */
[----:B------:R-:W-:Y:S01]  /*02f0*/  ISETP.LT.U32.AND.EX P3, PT, R11, R13, PT, P3 ;  /* 0x0000000d0b00720c */ /* 0x000fe20003f61130 */
[----:B----4-:R-:W-:-:S04]  /*0300*/  IMAD.WIDE.U32 R4, R15, -0x500, R8 ;  /* 0xfffffb000f047825 */ /* 0x010fc800078e0008 */
[----:B-----5:R-:W-:Y:S01]  /*0310*/  IMAD.WIDE.U32 R16, R15, -0x500, R16 ;  /* 0xfffffb000f107825 */ /* 0x020fe200078e0010 */
[----:B------:R-:W-:-:S03]  /*0320*/  IADD3 R14, P4, PT, R10, -R4, RZ ;  /* 0x800000040a0e7210 */ /* 0x000fc60007f9e0ff */
[----:B------:R-:W-:Y:S01]  /*0330*/  IMAD.IADD R22, R5, 0x1, -R15 ;  /* 0x0000000105167824 */ /* 0x000fe200078e0a0f */
[----:B------:R-:W-:Y:S01]  /*0340*/  IADD3 R19, P5, P6, -R16, R10, R19 ;  /* 0x0000000a10137210 */ /* 0x000fe20007ebe113 */
[----:B------:R-:W-:Y:S01]  /*0350*/  IMAD.IADD R20, R17, 0x1, -R15 ;  /* 0x0000000111147824 */ /* 0x000fe200078e0a0f */
[----:B------:R-:W-:Y:S01]  /*0360*/  SEL R17, R13, R11, P1 ;  /* 0x0000000b0d117207 */ /* 0x000fe20000800000 */
[----:B------:R-:W-:Y:S01]  /*0370*/  IMAD.X R5, R3, 0x1, ~R22, P4 ;  /* 0x0000000103057824 */ /* 0x000fe200020e0e16 */
[----:B------:R-:W-:Y:S02]  /*0380*/  IADD3 R13, P1, PT, R21, -R6, RZ ;  /* 0x80000006150d7210 */ /* 0x000fe40007f3e0ff */
[----:B------:R-:W-:Y:S02]  /*0390*/  IADD3.X R3, PT, PT, ~R20, R3, R18, P5, P6 ;  /* 0x0000000314037210 */ /* 0x000fe40002fec512 */
[----:B------:R-:W-:Y:S01]  /*03a0*/  SEL R18, R6, R19, !P0 ;  /* 0x0000001306127207 */ /* 0x000fe20004000000 */
[----:B------:R-:W-:Y:S01]  /*03b0*/  IMAD.X R20, R17, 0x1, ~R11, P1 ;  /* 0x0000000111147824 */ /* 0x000fe200008e0e0b */
[----:B------:R-:W-:-:S02]  /*03c0*/  ISETP.LT.U32.AND P1, PT, R14, R13, PT ;  /* 0x0000000d0e00720c */ /* 0x000fc40003f21070 */
[----:B------:R-:W-:Y:S02]  /*03d0*/  SEL R3, R11, R3, !P0 ;  /* 0x000000030b037207 */ /* 0x000fe40004000000 */
[----:B------:R-:W-:Y:S02]  /*03e0*/  ISETP.LT.U32.AND P2, PT, R18, R13, PT ;  /* 0x0000000d1200720c */ /* 0x000fe40003f41070 */
[----:B------:R-:W-:Y:S02]  /*03f0*/  SEL R17, R6, R12, P3 ;  /* 0x0000000c06117207 */ /* 0x000fe40001800000 */
[-C--:B------:R-:W-:Y:S02]  /*0400*/  ISETP.LT.U32.AND.EX P1, PT, R5, R20.reuse, PT, P1 ;  /* 0x000000140500720c */ /* 0x080fe40003f21110 */
[----:B------:R-:W-:Y:S02]  /*0410*/  ISETP.LT.U32.AND.EX P2, PT, R3, R20, PT, P2 ;  /* 0x000000140300720c */ /* 0x000fe40003f41120 */
[----:B------:R-:W-:-:S02]  /*0420*/  SEL R3, R17, R16, !P0 ;  /* 0x0000001011037207 */ /* 0x000fc40004000000 */
[-C--:B------:R-:W-:Y:S02]  /*0430*/  SEL R14, R14, R13.reuse, P1 ;  /* 0x0000000d0e0e7207 */ /* 0x080fe40000800000 */
[----:B------:R-:W-:Y:S01]  /*0440*/  SEL R13, R18, R13, P2 ;  /* 0x0000000d120d7207 */ /* 0x000fe20001000000 */
[----:B------:R-:W-:Y:S01]  /*0450*/  IMAD.IADD R3, R3, 0x1, -R4 ;  /* 0x0000000103037824 */ /* 0x000fe200078e0a04 */
[----:B------:R-:W-:-:S03]  /*0460*/  SEL R5, R5, R20, P1 ;  /* 0x0000001405057207 */ /* 0x000fc60000800000 */
[----:B------:R-:W-:Y:S01]  /*0470*/  IMAD.IADD R4, R13, 0x1, -R14 ;  /* 0x000000010d047824 */ /* 0x000fe200078e0a0e */
[----:B------:R-:W-:Y:S06]  /*0480*/  BRA.U !UP0, `(.L_x_1) ;  /* 0x0000000108e47547 */ /* 0x000fec000b800000 */
[----:B------:R-:W0:Y:S01]  /*0490*/  LDC.64 R12, c[0x0][0x388] ;  /* 0x0000e200ff0c7b82 */ /* 0x000e220000000a00 */
[----:B------:R-:W-:Y:S01]  /*04a0*/  IMAD.MOV.U32 R10, RZ, RZ, R6 ;  /* 0x000000ffff0a7224 */ /* 0x000fe200078e0006 */
[----:B------:R-:W-:Y:S01]  /*04b0*/  UMOV UR4, URZ ;  /* 0x000000ff00047c82 */ /* 0x000fe20008000000 */
[----:B------:R-:W-:Y:S02]  /*04c0*/  IMAD.IADD R7, R0, 0x1, -R3 ;  /* 0x0000000100077824 */ /* 0x000fe400078e0a03 */
[----:B------:R-:W-:-:S04]  /*04d0*/  IMAD.WIDE.U32 R10, R15, 0x500, R10 ;  /* 0x000005000f0a7825 */ /* 0x000fc800078e000a */
[----:B------:R-:W-:Y:S01]  /*04e0*/  VIADD R6, R0, 0x100 ;  /* 0x0000010000067836 */ /* 0x000fe20000000000 */
[----:B------:R-:W-:Y:S01]  /*04f0*/  IADD3 R15, P2, P3, R7, R10, R14 ;  /* 0x0000000a070f7210 */ /* 0x000fe20007b5e00e */
[----:B------:R-:W-:Y:S01]  /*0500*/  VIADD R10, R11, UR4 ;  /* 0x000000040b0a7c36 */ /* 0x000fe20008000000 */
[----:B------:R-:W-:Y:S02]  /*0510*/  IADD3 R11, P0, PT, R8, R0, RZ ;  /* 0x00000000080b7210 */ /* 0x000fe40007f1e0ff */
[----:B------:R-:W-:Y:S02]  /*0520*/  SHF.R.S32.HI R8, RZ, 0x1f, R7 ;  /* 0x0000001fff087819 */ /* 0x000fe40000011407 */
[-C--:B------:R-:W-:Y:S01]  /*0530*/  ISETP.GE.AND P1, PT, R6, R3.reuse, PT ;  /* 0x000000030600720c */ /* 0x080fe20003f26270 */
[----:B------:R-:W-:Y:S01]  /*0540*/  IMAD.X R14, RZ, RZ, R9, P0 ;  /* 0x000000ffff0e7224 */ /* 0x000fe200000e0609 */
[----:B------:R-:W-:Y:S01]  /*0550*/  IADD3.X R5, PT, PT, R8, R10, R5, P2, P3 ;  /* 0x0000000a08057210 */ /* 0x000fe200017e6405 */
[C---:B------:R-:W-:Y:S01]  /*0560*/  VIADD R10, R0.reuse, 0x200 ;  /* 0x00000200000a7836 */ /* 0x040fe20000000000 */
[----:B------:R-:W-:-:S03]  /*0570*/  ISETP.GE.AND P0, PT, R0, R3, PT ;  /* 0x000000030000720c */ /* 0x000fc60003f06270 */
[----:B------:R-:W-:Y:S01]  /*0580*/  IMAD R5, R5, 0xc, RZ ;  /* 0x0000000c05057824 */ /* 0x000fe200078e02ff */
[----:B------:R-:W-:Y:S01]  /*0590*/  ISETP.GE.AND P2, PT, R10, R3, PT ;  /* 0x000000030a00720c */ /* 0x000fe20003f46270 */
[----:B0-----:R-:W-:-:S04]  /*05a0*/  IMAD.WIDE.U32 R6, R11, 0xc, R12 ;  /* 0x0000000c0b067825 */ /* 0x001fc800078e000c */
[----:B------:R-:W-:Y:S01]  /*05b0*/  IMAD.WIDE.U32 R8, R15, 0xc, R12 ;  /* 0x0000000c0f087825 */ /* 0x000fe200078e000c */
[----:B------:R-:W-:-:S03]  /*05c0*/  LOP3.LUT R12, R0, 0x400, RZ, 0xfc, !PT ;  /* 0x00000400000c7812 */ /* 0x000fc600078efcff */
[----:B------:R-:W-:Y:S01]  /*05d0*/  VIADD R10, R0, 0x300 ;  /* 0x00000300000a7836 */ /* 0x000fe20000000000 */
[-C--:B------:R-:W-:Y:S01]  /*05e0*/  ISETP.GE.AND P4, PT, R12, R3.reuse, PT ;  /* 0x000000030c00720c */ /* 0x080fe20003f86270 */
[----:B------:R-:W-:Y:S02]  /*05f0*/  IMAD R11, R14, 0xc, RZ ;  /* 0x0000000c0e0b7824 */ /* 0x000fe400078e02ff */
[----:B------:R-:W-:Y:S01]  /*0600*/  IMAD.IADD R9, R9, 0x1, R5 ;  /* 0x0000000109097824 */ /* 0x000fe200078e0205 */
[----:B------:R-:W-:Y:S01]  /*0610*/  ISETP.GE.AND P3, PT, R10, R3, PT ;  /* 0x000000030a00720c */ /* 0x000fe20003f66270 */
[----:B------:R-:W-:-:S03]  /*0620*/  IMAD.IADD R7, R7, 0x1, R11 ;  /* 0x0000000107077824 */ /* 0x000fc600078e020b */
[----:B------:R0:W5:Y:S04]  /*0630*/  @P1 LDG.E R21, desc[UR6][R8.64+0xc00] ;  /* 0x000c000608151981 */ /* 0x000168000c1e1900 */
[----:B------:R0:W5:Y:S04]  /*0640*/  @!P0 LDG.E R24, desc[UR6][R6.64] ;  /* 0x0000000606188981 */ /* 0x000168000c1e1900 */
[----:B------:R0:W5:Y:S04]  /*0650*/  @!P0 LDG.E R23, desc[UR6][R6.64+0x4] ;  /* 0x0000040606178981 */ /* 0x000168000c1e1900 */
[----:B------:R0:W5:Y:S04]  /*0660*/  @!P0 LDG.E R22, desc[UR6][R6.64+0x8] ;  /* 0x0000080606168981 */ /* 0x000168000c1e1900 */
[----:B------:R0:W5:Y:S04]  /*0670*/  @P1 LDG.E R20, desc[UR6][R8.64+0xc04] ;  /* 0x000c040608141981 */ /* 0x000168000c1e1900 */
        /* <DEDUP_REMOVED lines=10> */
[----:B------:R0:W5:Y:S04]  /*0720*/  @!P1 LDG.E R21, desc[UR6][R6.64+0xc00] ;  /* 0x000c000606159981 */ /* 0x000168000c1e1900 */
[----:B------:R0:W5:Y:S04]  /*0730*/  @P0 LDG.E R24, desc[UR6][R8.64] ;  /* 0x0000000608180981 */ /* 0x000168000c1e1900 */
[----:B------:R0:W5:Y:S04]  /*0740*/  @P0 LDG.E R23, desc[UR6][R8.64+0x4] ;  /* 0x0000040608170981 */ /* 0x000168000c1e1900 */
[----:B------:R0:W5:Y:S04]  /*0750*/  @P0 LDG.E R22, desc[UR6][R8.64+0x8] ;  /* 0x0000080608160981 */ /* 0x000168000c1e1900 */
[----:B------:R0:W5:Y:S04]  /*0760*/  @!P1 LDG.E R20, desc[UR6][R6.64+0xc04] ;  /* 0x000c040606149981 */ /* 0x000168000c1e1900 */
        /* <DEDUP_REMOVED lines=9> */
[----:B------:R0:W5:Y:S01]  /*0800*/  @!P4 LDG.E R10, desc[UR6][R6.64+0x3008] ;  /* 0x00300806060ac981 */ /* 0x000162000c1e1900 */
[----:B------:R-:W-:Y:S05]  /*0810*/  BRA `(.L_x_2) ;  /* 0x0000000000e07947 */ /* 0x000fea0003800000 */
.L_x_1:
[----:B------:R-:W0:Y:S01]  /*0820*/  LDC.64 R12, c[0x0][0x3a0] ;  /* 0x0000e800ff0c7b82 */ /* 0x000e220000000a00 */
[----:B------:R-:W-:Y:S01]  /*0830*/  IMAD.MOV.U32 R7, RZ, RZ, R11 ;  /* 0x000000ffff077224 */ /* 0x000fe200078e000b */
[----:B------:R-:W-:Y:S01]  /*0840*/  UMOV UR4, URZ ;  /* 0x000000ff00047c82 */ /* 0x000fe20008000000 */
[----:B------:R-:W-:Y:S02]  /*0850*/  IMAD.IADD R11, R0, 0x1, -R3 ;  /* 0x00000001000b7824 */ /* 0x000fe400078e0a03 */
[----:B------:R-:W-:-:S03]  /*0860*/  IMAD.WIDE.U32 R6, R15, 0x500, R6 ;  /* 0x000005000f067825 */ /* 0x000fc600078e0006 */
[----:B------:R-:W-:Y:S01]  /*0870*/  IADD3 R15, P1, P2, R11, R6, R14 ;  /* 0x000000060b0f7210 */ /* 0x000fe20007a3e00e */
[----:B------:R-:W-:Y:S01]  /*0880*/  VIADD R6, R7, UR4 ;  /* 0x0000000407067c36 */ /* 0x000fe20008000000 */
[----:B------:R-:W-:Y:S01]  /*0890*/  IADD3 R7, P0, PT, R8, R0, RZ ;  /* 0x0000000008077210 */ /* 0x000fe20007f1e0ff */
[----:B------:R-:W-:Y:S01]  /*08a0*/  VIADD R8, R0, 0x100 ;  /* 0x0000010000087836 */ /* 0x000fe20000000000 */
[----:B------:R-:W-:-:S03]  /*08b0*/  SHF.R.S32.HI R11, RZ, 0x1f, R11 ;  /* 0x0000001fff0b7819 */ /* 0x000fc6000001140b */
[----:B------:R-:W-:Y:S01]  /*08c0*/  IMAD.X R10, RZ, RZ, R9, P0 ;  /* 0x000000ffff0a7224 */ /* 0x000fe200000e0609 */
[-C--:B------:R-:W-:Y:S02]  /*08d0*/  ISETP.GE.AND P3, PT, R8, R3.reuse, PT ;  /* 0x000000030800720c */ /* 0x080fe40003f66270 */
[----:B------:R-:W-:Y:S01]  /*08e0*/  IADD3.X R11, PT, PT, R11, R6, R5, P1, P2 ;  /* 0x000000060b0b7210 */ /* 0x000fe20000fe4405 */
[----:B------:R-:W-:Y:S01]  /*08f0*/  IMAD R5, R10, 0xc, RZ ;  /* 0x0000000c0a057824 */ /* 0x000fe200078e02ff */
[C---:B------:R-:W-:Y:S01]  /*0900*/  ISETP.GE.AND P0, PT, R0.reuse, R3, PT ;  /* 0x000000030000720c */ /* 0x040fe20003f06270 */
[----:B------:R-:W-:Y:S02]  /*0910*/  VIADD R10, R0, 0x300 ;  /* 0x00000300000a7836 */ /* 0x000fe40000000000 */
[----:B0-----:R-:W-:-:S03]  /*0920*/  IMAD.WIDE.U32 R6, R7, 0xc, R12 ;  /* 0x0000000c07067825 */ /* 0x001fc600078e000c */
[----:B------:R-:W-:Y:S01]  /*0930*/  ISETP.GE.AND P2, PT, R10, R3, PT ;  /* 0x000000030a00720c */ /* 0x000fe20003f46270 */
[----:B------:R-:W-:-:S04]  /*0940*/  IMAD.WIDE.U32 R8, R15, 0xc, R12 ;  /* 0x0000000c0f087825 */ /* 0x000fc800078e000c */
[----:B------:R-:W-:Y:S02]  /*0950*/  VIADD R12, R0, 0x200 ;  /* 0x00000200000c7836 */ /* 0x000fe40000000000 */
[----:B------:R-:W-:Y:S02]  /*0960*/  IMAD R11, R11, 0xc, RZ ;  /* 0x0000000c0b0b7824 */ /* 0x000fe400078e02ff */
[----:B------:R-:W-:Y:S01]  /*0970*/  IMAD.IADD R7, R5, 0x1, R7 ;  /* 0x0000000105077824 */ /* 0x000fe200078e0207 */
[-C--:B------:R-:W-:Y:S01]  /*0980*/  ISETP.GE.AND P1, PT, R12, R3.reuse, PT ;  /* 0x000000030c00720c */ /* 0x080fe20003f26270 */
[----:B------:R-:W-:Y:S01]  /*0990*/  IMAD.IADD R9, R11, 0x1, R9 ;  /* 0x000000010b097824 */ /* 0x000fe200078e0209 */
[----:B------:R-:W-:Y:S02]  /*09a0*/  LOP3.LUT R12, R0, 0x400, RZ, 0xfc, !PT ;  /* 0x00000400000c7812 */ /* 0x000fe400078efcff */
[----:B------:R1:W5:Y:S02]  /*09b0*/  @!P0 LDG.E R24, desc[UR6][R6.64] ;  /* 0x0000000606188981 */ /* 0x000364000c1e1900 */
[----:B------:R-:W-:-:S02]  /*09c0*/  ISETP.GE.AND P4, PT, R12, R3, PT ;  /* 0x000000030c00720c */ /* 0x000fc40003f86270 */
        /* <DEDUP_REMOVED lines=28> */
[----:B------:R1:W5:Y:S02]  /*0b90*/  @!P4 LDG.E R10, desc[UR6][R6.64+0x3008] ;  /* 0x00300806060ac981 */ /* 0x000364000c1e1900 */
.L_x_2:
[----:B01----:R-:W0:Y:S01]  /*0ba0*/  S2R R6, SR_CgaCtaId ;  /* 0x0000000000067919 */ /* 0x003e220000008800 */
[----:B------:R-:W-:-:S04]  /*0bb0*/  MOV R5, 0x400 ;  /* 0x0000040000057802 */ /* 0x000fc80000000f00 */
[----:B0-----:R-:W-:-:S05]  /*0bc0*/  LEA R5, R6, R5, 0x18 ;  /* 0x0000000506057211 */ /* 0x001fca00078ec0ff */
[----:B------:R-:W-:-:S05]  /*0bd0*/  IMAD R7, R0, 0xc, R5 ;  /* 0x0000000c00077824 */ /* 0x000fca00078e0205 */
[----:B-----5:R-:W-:Y:S04]  /*0be0*/  STS [R7], R24 ;  /* 0x0000001807007388 */ /* 0x020fe80000000800 */
[----:B------:R-:W-:Y:S04]  /*0bf0*/  STS [R7+0x4], R23 ;  /* 0x0000041707007388 */ /* 0x000fe80000000800 */
[----:B------:R-:W-:Y:S04]  /*0c00*/  STS [R7+0x8], R22 ;  /* 0x0000081607007388 */ /* 0x000fe80000000800 */
[----:B------:R0:W-:Y:S04]  /*0c10*/  STS [R7+0xc00], R21 ;  /* 0x000c001507007388 */ /* 0x0001e80000000800 */
[----:B------:R-:W-:Y:S04]  /*0c20*/  STS [R7+0xc04], R20 ;  /* 0x000c041407007388 */ /* 0x000fe80000000800 */
        /* <DEDUP_REMOVED lines=9> */
[----:B------:R1:W-:Y:S01]  /*0cc0*/  STS [R7+0x3008], R10 ;  /* 0x0030080a07007388 */ /* 0x0003e20000000800 */
[----:B------:R-:W-:Y:S01]  /*0cd0*/  BAR.SYNC.DEFER_BLOCKING 0x0 ;  /* 0x0000000000007b1d */ /* 0x000fe20000010000 */
[----:B------:R-:W-:-:S07]  /*0ce0*/  IMAD R6, R0, 0x5, RZ ;  /* 0x0000000500067824 */ /* 0x000fce00078e02ff */
[----:B------:R-:W-:Y:S01]  /*0cf0*/  PREEXIT ;  /* 0x000000000000782d */ /* 0x000fe20000000000 */
[----:B0-----:R-:W-:Y:S01]  /*0d00*/  IMAD.IADD R21, R3, 0x1, R4 ;  /* 0x0000000103157824 */ /* 0x001fe200078e0204 */
[----:B------:R-:W-:Y:S04]  /*0d10*/  BSSY.RECONVERGENT B0, `(.L_x_3) ;  /* 0x0000017000007945 */ /* 0x000fe80003800200 */
[----:B-1----:R-:W-:-:S04]  /*0d20*/  VIMNMX R7, PT, PT, R21, R6, PT ;  /* 0x0000000615077248 */ /* 0x002fc80003fe0100 */
[C---:B------:R-:W-:Y:S01]  /*0d30*/  ISETP.GE.AND P0, PT, R7.reuse, R4, PT ;  /* 0x000000040700720c */ /* 0x040fe20003f06270 */
[----:B------:R-:W-:Y:S01]  /*0d40*/  IMAD.IADD R4, R7, 0x1, -R4 ;  /* 0x0000000107047824 */ /* 0x000fe200078e0a04 */
[----:B------:R-:W-:-:S04]  /*0d50*/  VIMNMX R9, PT, PT, R3, R7, PT ;  /* 0x0000000703097248 */ /* 0x000fc80003fe0100 */
[----:B------:R-:W-:-:S04]  /*0d60*/  SEL R6, R4, RZ, P0 ;  /* 0x000000ff04067207 */ /* 0x000fc80000000000 */
[----:B------:R-:W-:-:S13]  /*0d70*/  ISETP.GE.AND P0, PT, R6, R9, PT ;  /* 0x000000090600720c */ /* 0x000fda0003f06270 */
[----:B------:R-:W-:Y:S05]  /*0d80*/  @P0 BRA `(.L_x_4) ;  /* 0x00000000003c0947 */ /* 0x000fea0003800000 */
[----:B------:R-:W-:-:S07]  /*0d90*/  IMAD.IADD R4, R3, 0x1, R7 ;  /* 0x0000000103047824 */ /* 0x000fce00078e0207 */
.L_x_5:
[----:B------:R-:W-:-:S05]  /*0da0*/  IMAD.IADD R8, R9, 0x1, -R6 ;  /* 0x0000000109087824 */ /* 0x000fca00078e0a06 */
[----:B------:R-:W-:-:S04]  /*0db0*/  LEA.HI R11, R8, R8, RZ, 0x1 ;  /* 0x00000008080b7211 */ /* 0x000fc800078f08ff */
[----:B------:R-:W-:-:S04]  /*0dc0*/  LEA.HI.SX32 R8, R11, R6, 0x1f ;  /* 0x000000060b087211 */ /* 0x000fc800078ffaff */
[----:B------:R-:W-:Y:S01]  /*0dd0*/  LOP3.LUT R11, RZ, R8, RZ, 0x33, !PT ;  /* 0x00000008ff0b7212 */ /* 0x000fe200078e33ff */
[----:B------:R-:W-:-:S04]  /*0de0*/  IMAD R10, R8, 0xc, R5 ;  /* 0x0000000c080a7824 */ /* 0x000fc800078e0205 */
[----:B------:R-:W-:Y:S02]  /*0df0*/  IMAD.IADD R12, R4, 0x1, R11 ;  /* 0x00000001040c7824 */ /* 0x000fe400078e020b */
[----:B------:R-:W-:Y:S02]  /*0e00*/  LDS R10, [R10+0x8] ;  /* 0x000008000a0a7984 */ /* 0x000fe40000000800 */
[----:B------:R-:W-:-:S05]  /*0e10*/  IMAD R12, R12, 0xc, R5 ;  /* 0x0000000c0c0c7824 */ /* 0x000fca00078e0205 */
[----:B------:R-:W0:Y:S02]  /*0e20*/  LDS R11, [R12+0x8] ;  /* 0x000008000c0b7984 */ /* 0x000e240000000800 */
[----:B0-----:R-:W-:-:S04]  /*0e30*/  ISETP.GE.AND P0, PT, R11, R10, PT ;  /* 0x0000000a0b00720c */ /* 0x001fc80003f06270 */
[----:B------:R-:W-:-:S09]  /*0e40*/  SEL R9, R8, R9, !P0 ;  /* 0x0000000908097207 */ /* 0x000fd20004000000 */
[----:B------:R-:W-:-:S05]  /*0e50*/  @P0 VIADD R6, R8, 0x1 ;  /* 0x0000000108060836 */ /* 0x000fca0000000000 */
[----:B------:R-:W-:-:S13]  /*0e60*/  ISETP.GE.AND P0, PT, R6, R9, PT ;  /* 0x000000090600720c */ /* 0x000fda0003f06270 */
[----:B------:R-:W-:Y:S05]  /*0e70*/  @!P0 BRA `(.L_x_5) ;  /* 0xfffffffc00c88947 */ /* 0x000fea000383ffff */
.L_x_4:
[----:B------:R-:W-:Y:S05]  /*0e80*/  BSYNC.RECONVERGENT B0 ;  /* 0x0000000000007941 */ /* 0x000fea0003800200 */
.L_x_3:
[----:B------:R-:W-:Y:S01]  /*0e90*/  IADD3 R4, PT, PT, R3, R7, -R6 ;  /* 0x0000000703047210 */ /* 0x000fe20007ffe806 */
[C-C-:B------:R-:W-:Y:S01]  /*0ea0*/  IMAD R17, R6.reuse, 0xc, R5.reuse ;  /* 0x0000000c06117824 */ /* 0x140fe200078e0205 */
[----:B------:R-:W-:Y:S01]  /*0eb0*/  PLOP3.LUT P0, PT, PT, PT, PT, 0x8, 0x80 ;  /* 0x000000000080781c */ /* 0x000fe20003f0e170 */
[----:B------:R-:W-:Y:S01]  /*0ec0*/  VIADD R10, R6, 0x1 ;  /* 0x00000001060a7836 */ /* 0x000fe20000000000 */
[C---:B------:R-:W-:Y:S01]  /*0ed0*/  ISETP.GE.AND P1, PT, R4.reuse, R21, PT ;  /* 0x000000150400720c */ /* 0x040fe20003f26270 */
[C---:B------:R-:W-:Y:S01]  /*0ee0*/  IMAD R16, R4.reuse, 0xc, R5 ;  /* 0x0000000c04107824 */ /* 0x040fe200078e0205 */
[----:B------:R-:W-:Y:S01]  /*0ef0*/  LDS R22, [R17+0x8] ;  /* 0x0000080011167984 */ /* 0x000fe20000000800 */
[----:B------:R-:W-:Y:S01]  /*0f00*/  VIADD R8, R4, 0x1 ;  /* 0x0000000104087836 */ /* 0x000fe20000000000 */
[----:B------:R-:W-:Y:S02]  /*0f10*/  MOV R28, 0x400 ;  /* 0x00000400001c7802 */ /* 0x000fe40000000f00 */
[----:B------:R-:W0:Y:S04]  /*0f20*/  LDS R25, [R16+0x8] ;  /* 0x0000080010197984 */ /* 0x000e280000000800 */
[----:B------:R-:W-:Y:S04]  /*0f30*/  LDS R20, [R17+0x4] ;  /* 0x0000040011147984 */ /* 0x000fe80000000800 */
[----:B------:R-:W-:Y:S04]  /*0f40*/  LDS R19, [R16] ;  /* 0x0000000010137984 */ /* 0x000fe80000000800 */
[----:B------:R-:W1:Y:S01]  /*0f50*/  LDS R23, [R16+0x4] ;  /* 0x0000040010177984 */ /* 0x000e620000000800 */
[----:B0-----:R-:W-:-:S04]  /*0f60*/  @!P1 ISETP.GE.AND P2, PT, R25, R22, PT ;  /* 0x000000161900920c */ /* 0x001fc80003f46270 */
[----:B------:R-:W-:Y:S02]  /*0f70*/  @!P1 ISETP.GE.OR P0, PT, R6, R3, !P2 ;  /* 0x000000030600920c */ /* 0x000fe40005706670 */
[----:B------:R-:W-:Y:S02]  /*0f80*/  PLOP3.LUT P1, PT, PT, PT, PT, 0x8, 0x80 ;  /* 0x000000000080781c */ /* 0x000fe40003f2e170 */
[----:B------:R-:W-:Y:S02]  /*0f90*/  SEL R9, R25, R22, P0 ;  /* 0x0000001619097207 */ /* 0x000fe40000000000 */
[----:B-1----:R-:W-:-:S07]  /*0fa0*/  SEL R12, R23, R20, P0 ;  /* 0x00000014170c7207 */ /* 0x002fce0000000000 */
[----:B------:R-:W-:Y:S01]  /*0fb0*/  @P0 LDS R25, [R16+0x14] ;  /* 0x0000140010190984 */ /* 0x000fe20000000800 */
[----:B------:R-:W-:Y:S02]  /*0fc0*/  @!P0 IMAD.MOV R8, RZ, RZ, R4 ;  /* 0x000000ffff088224 */ /* 0x000fe400078e0204 */
[----:B------:R-:W-:Y:S01]  /*0fd0*/  @P0 IMAD.MOV R10, RZ, RZ, R6 ;  /* 0x000000ffff0a0224 */ /* 0x000fe200078e0206 */
[----:B------:R-:W0:Y:S01]  /*0fe0*/  @!P0 LDS R22, [R17+0x14] ;  /* 0x0000140011168984 */ /* 0x000e220000000800 */
[C---:B------:R-:W-:Y:S01]  /*0ff0*/  VIADD R6, R8.reuse, 0x1 ;  /* 0x0000000108067836 */ /* 0x040fe20000000000 */
[----:B------:R-:W-:Y:S01]  /*1000*/  ISETP.GE.AND P2, PT, R8, R21, PT ;  /* 0x000000150800720c */ /* 0x000fe20003f46270 */
[----:B------:R-:W-:Y:S01]  /*1010*/  VIADD R18, R10, 0x1 ;  /* 0x000000010a127836 */ /* 0x000fe20000000000 */
[----:B------:R-:W1:Y:S04]  /*1020*/  LDS R4, [R17] ;  /* 0x0000000011047984 */ /* 0x000e680000000800 */
[----:B------:R-:W-:Y:S04]  /*1030*/  @P0 LDS R23, [R16+0x10] ;  /* 0x0000100010170984 */ /* 0x000fe80000000800 */
[----:B------:R-:W2:Y:S03]  /*1040*/  @!P0 LDS R20, [R17+0x10] ;  /* 0x0000100011148984 */ /* 0x000ea60000000800 */
[----:B0-----:R-:W-:-:S04]  /*1050*/  @!P2 ISETP.GE.AND P3, PT, R25, R22, PT ;  /* 0x000000161900a20c */ /* 0x001fc80003f66270 */
[----:B------:R-:W-:Y:S02]  /*1060*/  @!P2 ISETP.GE.OR P1, PT, R10, R3, !P3 ;  /* 0x000000030a00a20c */ /* 0x000fe40005f26670 */
[----:B-1----:R-:W-:Y:S02]  /*1070*/  SEL R11, R19, R4, P0 ;  /* 0x00000004130b7207 */ /* 0x002fe40000000000 */
[----:B------:R0:W-:Y:S04]  /*1080*/  @P0 LDS R19, [R16+0xc] ;  /* 0x00000c0010130984 */ /* 0x0001e80000000800 */
[----:B------:R-:W1:Y:S01]  /*1090*/  @!P0 LDS R4, [R17+0xc] ;  /* 0x00000c0011048984 */ /* 0x000e620000000800 */
[----:B------:R-:W-:Y:S02]  /*10a0*/  PLOP3.LUT P0, PT, PT, PT, PT, 0x8, 0x80 ;  /* 0x000000000080781c */ /* 0x000fe40003f0e170 */
[----:B--2---:R-:W-:-:S02]  /*10b0*/  SEL R14, R23, R20, P1 ;  /* 0x00000014170e7207 */ /* 0x004fc40000800000 */
[----:B------:R-:W-:Y:S01]  /*10c0*/  @P1 IMAD.MOV R18, RZ, RZ, R10 ;  /* 0x000000ffff121224 */ /* 0x000fe200078e020a */
[----:B------:R-:W-:Y:S01]  /*10d0*/  SEL R10, R25, R22, P1 ;  /* 0x00000016190a7207 */ /* 0x000fe20000800000 */
[----:B------:R-:W-:Y:S02]  /*10e0*/  @!P1 IMAD.MOV R6, RZ, RZ, R8 ;  /* 0x000000ffff069224 */ /* 0x000fe400078e0208 */
[--C-:B------:R-:W-:Y:S02]  /*10f0*/  @!P1 IMAD R7, R18, 0xc, R5.reuse ;  /* 0x0000000c12079824 */ /* 0x100fe400078e0205 */
[C---:B------:R-:W-:Y:S01]  /*1100*/  @P1 IMAD R15, R6.reuse, 0xc, R5 ;  /* 0x0000000c060f1824 */ /* 0x040fe200078e0205 */
[----:B------:R-:W-:Y:S01]  /*1110*/  ISETP.GE.AND P2, PT, R6, R21, PT ;  /* 0x000000150600720c */ /* 0x000fe20003f46270 */
[----:B------:R-:W-:Y:S01]  /*1120*/  VIADD R26, R18, 0x1 ;  /* 0x00000001121a7836 */ /* 0x000fe20000000000 */
[----:B------:R-:W-:Y:S01]  /*1130*/  @!P1 LDS R22, [R7+0x8] ;  /* 0x0000080007169984 */ /* 0x000fe20000000800 */
[----:B0-----:R-:W-:-:S03]  /*1140*/  VIADD R16, R6, 0x1 ;  /* 0x0000000106107836 */ /* 0x001fc60000000000 */
[----:B------:R-:W0:Y:S04]  /*1150*/  @P1 LDS R25, [R15+0x8] ;  /* 0x000008000f191984 */ /* 0x000e280000000800 */
[----:B------:R-:W-:Y:S04]  /*1160*/  @!P1 LDS R20, [R7+0x4] ;  /* 0x0000040007149984 */ /* 0x000fe80000000800 */
[----:B------:R-:W2:Y:S01]  /*1170*/  @P1 LDS R23, [R15+0x4] ;  /* 0x000004000f171984 */ /* 0x000ea20000000800 */
[----:B-1----:R-:W-:-:S03]  /*1180*/  SEL R13, R19, R4, P1 ;  /* 0x00000004130d7207 */ /* 0x002fc60000800000 */
[----:B------:R-:W-:Y:S04]  /*1190*/  @!P1 LDS R4, [R7] ;  /* 0x0000000007049984 */ /* 0x000fe80000000800 */
[----:B------:R1:W3:Y:S02]  /*11a0*/  @P1 LDS R19, [R15] ;  /* 0x000000000f131984 */ /* 0x0002e40000000800 */
[----:B-1----:R-:W1:Y:S01]  /*11b0*/  S2R R15, SR_CgaCtaId ;  /* 0x00000000000f7919 */ /* 0x002e620000008800 */
[----:B0-----:R-:W-:-:S04]  /*11c0*/  @!P2 ISETP.GE.AND P3, PT, R25, R22, PT ;  /* 0x000000161900a20c */ /* 0x001fc80003f66270 */
[----:B------:R-:W-:-:S04]  /*11d0*/  @!P2 ISETP.GE.OR P0, PT, R18, R3, !P3 ;  /* 0x000000031200a20c */ /* 0x000fc80005f06670 */
[----:B------:R-:W-:-:S09]  /*11e0*/  SEL R8, R25, R22, P0 ;  /* 0x0000001619087207 */ /* 0x000fd20000000000 */
[----:B------:R-:W-:Y:S02]  /*11f0*/  @P0 IMAD.MOV R26, RZ, RZ, R18 ;  /* 0x000000ffff1a0224 */ /* 0x000fe400078e0212 */
[----:B------:R-:W-:Y:S01]  /*1200*/  @!P0 IMAD.MOV R16, RZ, RZ, R6 ;  /* 0x000000ffff108224 */ /* 0x000fe200078e0206 */
[----:B--2---:R-:W-:Y:S01]  /*1210*/  SEL R6, R23, R20, P0 ;  /* 0x0000001417067207 */ /* 0x004fe20000000000 */
[--C-:B------:R-:W-:Y:S02]  /*1220*/  @!P0 IMAD R17, R26, 0xc, R5.reuse ;  /* 0x0000000c1a118824 */ /* 0x100fe400078e0205 */
[C---:B------:R-:W-:Y:S01]  /*1230*/  @P0 IMAD R27, R16.reuse, 0xc, R5 ;  /* 0x0000000c101b0824 */ /* 0x040fe200078e0205 */
[----:B------:R-:W-:Y:S01]  /*1240*/  ISETP.GE.AND P1, PT, R16, R21, PT ;  /* 0x000000151000720c */ /* 0x000fe20003f26270 */
[----:B------:R-:W-:Y:S01]  /*1250*/  VIADD R24, R26, 0x1 ;  /* 0x000000011a187836 */ /* 0x000fe20000000000 */
[----:B------:R-:W-:Y:S01]  /*1260*/  @!P0 LDS R22, [R17+0x8] ;  /* 0x0000080011168984 */ /* 0x000fe20000000800 */
[----:B---3--:R-:W-:-:S03]  /*1270*/  SEL R7, R19, R4, P0 ;  /* 0x0000000413077207 */ /* 0x008fc60000000000 */
[----:B------:R-:W0:Y:S01]  /*1280*/  @P0 LDS R25, [R27+0x8] ;  /* 0x000008001b190984 */ /* 0x000e220000000800 */
[----:B-1----:R-:W-:-:S03]  /*1290*/  LEA R15, R15, R28, 0x18 ;  /* 0x0000001c0f0f7211 */ /* 0x002fc600078ec0ff */
[----:B------:R-:W-:Y:S04]  /*12a0*/  @!P0 LDS R4, [R17] ;  /* 0x0000000011048984 */ /* 0x000fe80000000800 */
[----:B------:R-:W-:Y:S04]  /*12b0*/  @!P0 LDS R20, [R17+0x4] ;  /* 0x0000040011148984 */ /* 0x000fe80000000800 */
[----:B------:R-:W1:Y:S04]  /*12c0*/  @P0 LDS R23, [R27+0x4] ;  /* 0x000004001b170984 */ /* 0x000e680000000800 */
[----:B------:R-:W2:Y:S01]  /*12d0*/  @P0 LDS R19, [R27] ;  /* 0x000000001b130984 */ /* 0x000ea20000000800 */
[----:B------:R-:W-:-:S02]  /*12e0*/  PLOP3.LUT P0, PT, PT, PT, PT, 0x8, 0x80 ;  /* 0x000000000080781c */ /* 0x000fc40003f0e170 */
[----:B0-----:R-:W-:-:S04]  /*12f0*/  @!P1 ISETP.GE.AND P2, PT, R25, R22, PT ;  /* 0x000000161900920c */ /* 0x001fc80003f46270 */
[----:B------:R-:W-:-:S04]  /*1300*/  @!P1 ISETP.GE.OR P0, PT, R26, R3, !P2 ;  /* 0x000000031a00920c */ /* 0x000fc80005706670 */
[----:B-1----:R-:W-:Y:S02]  /*1310*/  SEL R18, R23, R20, P0 ;  /* 0x0000001417127207 */ /* 0x002fe40000000000 */
[----:B--2---:R-:W-:-:S07]  /*1320*/  SEL R17, R19, R4, P0 ;  /* 0x0000000413117207 */ /* 0x004fce0000000000 */
[----:B------:R-:W-:Y:S02]  /*1330*/  @P0 IMAD.MOV R24, RZ, RZ, R26 ;  /* 0x000000ffff180224 */ /* 0x000fe400078e021a */
[----:B------:R-:W-:Y:S02]  /*1340*/  VIADD R26, R16, 0x1 ;  /* 0x00000001101a7836 */ /* 0x000fe40000000000 */
[----:B------:R-:W-:Y:S01]  /*1350*/  @!P0 IMAD.MOV R26, RZ, RZ, R16 ;  /* 0x000000ffff1a8224 */ /* 0x000fe200078e0210 */
[----:B------:R-:W-:Y:S01]  /*1360*/  SEL R16, R25, R22, P0 ;  /* 0x0000001619107207 */ /* 0x000fe20000000000 */
[----:B------:R-:W-:Y:S02]  /*1370*/  @!P0 IMAD R5, R24, 0xc, R5 ;  /* 0x0000000c18058824 */ /* 0x000fe400078e0205 */
[C---:B------:R-:W-:Y:S01]  /*1380*/  @P0 IMAD R27, R26.reuse, 0xc, R15 ;  /* 0x0000000c1a1b0824 */ /* 0x040fe200078e020f */
[----:B------:R-:W-:Y:S02]  /*1390*/  ISETP.GE.AND P1, PT, R26, R21, PT ;  /* 0x000000151a00720c */ /* 0x000fe40003f26270 */
[----:B------:R-:W-:Y:S04]  /*13a0*/  @!P0 LDS R22, [R5+0x8] ;  /* 0x0000080005168984 */ /* 0x000fe80000000800 */
[----:B------:R-:W0:Y:S04]  /*13b0*/  @P0 LDS R25, [R27+0x8] ;  /* 0x000008001b190984 */ /* 0x000e280000000800 */
[----:B------:R-:W-:Y:S04]  /*13c0*/  @!P0 LDS R20, [R5+0x4] ;  /* 0x0000040005148984 */ /* 0x000fe80000000800 */
[----:B------:R-:W-:Y:S04]  /*13d0*/  @!P0 LDS R4, [R5] ;  /* 0x0000000005048984 */ /* 0x000fe80000000800 */
[----:B------:R-:W1:Y:S04]  /*13e0*/  @P0 LDS R23, [R27+0x4] ;  /* 0x000004001b170984 */ /* 0x000e680000000800 */
[----:B------:R-:W2:Y:S01]  /*13f0*/  @P0 LDS R19, [R27] ;  /* 0x000000001b130984 */ /* 0x000ea20000000800 */
[----:B------:R-:W-:Y:S01]  /*1400*/  BAR.SYNC.DEFER_BLOCKING 0x0 ;  /* 0x0000000000007b1d */ /* 0x000fe20000010000 */
[----:B------:R-:W-:-:S02]  /*1410*/  PLOP3.LUT P0, PT, PT, PT, PT, 0x8, 0x80 ;  /* 0x000000000080781c */ /* 0x000fc40003f0e170 */
[----:B0-----:R-:W-:-:S04]  /*1420*/  @!P1 ISETP.GE.AND P2, PT, R25, R22, PT ;  /* 0x000000161900920c */ /* 0x001fc80003f46270 */
[----:B------:R-:W-:-:S04]  /*1430*/  @!P1 ISETP.GE.OR P0, PT, R24, R3, !P2 ;  /* 0x000000031800920c */ /* 0x000fc80005706670 */
[----:B------:R-:W-:Y:S02]  /*1440*/  SEL R22, R25, R22, P0 ;  /* 0x0000001619167207 */ /* 0x000fe40000000000 */
[----:B-1----:R-:W-:Y:S02]  /*1450*/  SEL R20, R23, R20, P0 ;  /* 0x0000001417147207 */ /* 0x002fe40000000000 */
[----:B--2---:R-:W-:Y:S01]  /*1460*/  SEL R19, R19, R4, P0 ;  /* 0x0000000413137207 */ /* 0x004fe20000000000 */
[----:B------:R-:W-:Y:S06]  /*1470*/  BRA.U !UP0, `(.L_x_6) ;  /* 0x0000000108fc7547 */ /* 0x000fec000b800000 */
[----:B------:R-:W0:Y:S01]  /*1480*/  S2R R5, SR_LANEID ;  /* 0x0000000000057919 */ /* 0x000e220000000000 */
[----:B------:R-:W-:Y:S02]  /*1490*/  SHF.R.U32.HI R3, RZ, 0x5, R0 ;  /* 0x00000005ff037819 */ /* 0x000fe40000011600 */
[----:B------:R-:W-:-:S03]  /*14a0*/  LOP3.LUT R24, R0, 0x1f, RZ, 0xc0, !PT ;  /* 0x0000001f00187812 */ /* 0x000fc600078ec0ff */
[----:B0-----:R-:W-:-:S04]  /*14b0*/  IMAD R3, R3, 0x20, R5 ;  /* 0x0000002003037824 */ /* 0x001fc800078e0205 */
[----:B------:R-:W-:-:S04]  /*14c0*/  IMAD R4, R3, 0x5, RZ ;  /* 0x0000000503047824 */ /* 0x000fc800078e02ff */
[----:B------:R-:W-:Y:S02]  /*14d0*/  IMAD R3, R4, 0xc, R15 ;  /* 0x0000000c04037824 */ /* 0x000fe400078e020f */
[----:B------:R-:W-:-:S03]  /*14e0*/  IMAD R4, R5, -0x4, R4 ;  /* 0xfffffffc05047824 */ /* 0x000fc600078e0204 */
[----:B------:R0:W-:Y:S04]  /*14f0*/  STS [R3+0x4], R12 ;  /* 0x0000040c03007388 */ /* 0x0001e80000000800 */
[----:B------:R-:W-:Y:S04]  /*1500*/  STS [R3], R11 ;  /* 0x0000000b03007388 */ /* 0x000fe80000000800 */
[----:B------:R-:W-:Y:S01]  /*1510*/  STS [R3+0x8], R9 ;  /* 0x0000080903007388 */ /* 0x000fe20000000800 */
[----:B0-----:R-:W-:-:S03]  /*1520*/  IMAD R12, R4, 0xc, R15 ;  /* 0x0000000c040c7824 */ /* 0x001fc600078e020f */
[----:B------:R-:W-:Y:S01]  /*1530*/  STS [R3+0xc], R13 ;  /* 0x00000c0d03007388 */ /* 0x000fe20000000800 */
[----:B------:R-:W0:Y:S03]  /*1540*/  LDC.64 R4, c[0x0][0x3a0] ;  /* 0x0000e800ff047b82 */ /* 0x000e260000000a00 */
[----:B------:R-:W-:Y:S04]  /*1550*/  STS [R3+0x10], R14 ;  /* 0x0000100e03007388 */ /* 0x000fe80000000800 */
[----:B------:R-:W-:Y:S04]  /*1560*/  STS [R3+0x14], R10 ;  /* 0x0000140a03007388 */ /* 0x000fe80000000800 */
[----:B------:R1:W-:Y:S04]  /*1570*/  STS [R3+0x18], R7 ;  /* 0x0000180703007388 */ /* 0x0003e80000000800 */
[----:B------:R2:W-:Y:S04]  /*1580*/  STS [R3+0x1c], R6 ;  /* 0x00001c0603007388 */ /* 0x0005e80000000800 */
[----:B------:R-:W-:Y:S01]  /*1590*/  STS [R3+0x20], R8 ;  /* 0x0000200803007388 */ /* 0x000fe20000000800 */
[----:B-1----:R-:W-:-:S03]  /*15a0*/  LOP3.LUT R7, R0, 0x3e0, RZ, 0xc0, !PT ;  /* 0x000003e000077812 */ /* 0x002fc600078ec0ff */
[----:B------:R-:W-:Y:S02]  /*15b0*/  STS [R3+0x24], R17 ;  /* 0x0000241103007388 */ /* 0x000fe40000000800 */
[----:B--2---:R-:W-:Y:S02]  /*15c0*/  IMAD R6, R7, 0x5, R24 ;  /* 0x0000000507067824 */ /* 0x004fe400078e0218 */
[----:B------:R-:W-:Y:S01]  /*15d0*/  STS [R3+0x28], R18 ;  /* 0x0000281203007388 */ /* 0x000fe20000000800 */
[----:B------:R-:W-:-:S03]  /*15e0*/  IMAD.MOV.U32 R7, RZ, RZ, RZ ;  /* 0x000000ffff077224 */ /* 0x000fc600078e00ff */
[----:B------:R-:W-:Y:S04]  /*15f0*/  STS [R3+0x2c], R16 ;  /* 0x00002c1003007388 */ /* 0x000fe80000000800 */
[----:B------:R-:W-:Y:S04]  /*1600*/  STS [R3+0x30], R19 ;  /* 0x0000301303007388 */ /* 0x000fe80000000800 */
[----:B------:R-:W-:Y:S04]  /*1610*/  STS [R3+0x34], R20 ;  /* 0x0000341403007388 */ /* 0x000fe80000000800 */
[----:B------:R1:W-:Y:S01]  /*1620*/  STS [R3+0x38], R22 ;  /* 0x0000381603007388 */ /* 0x0003e20000000800 */
[----:B------:R-:W-:-:S03]  /*1630*/  NOP ;  /* 0x0000000000007918 */ /* 0x000fc60000000000 */
[----:B------:R-:W2:Y:S01]  /*1640*/  LDS R9, [R12] ;  /* 0x000000000c097984 */ /* 0x000ea20000000800 */
[----:B-1----:R-:W-:-:S03]  /*1650*/  IMAD.WIDE.U32 R2, R2, 0x500, R6 ;  /* 0x0000050002027825 */ /* 0x002fc600078e0006 */
[----:B------:R-:W1:Y:S01]  /*1660*/  LDS R10, [R12+0x4] ;  /* 0x000004000c0a7984 */ /* 0x000e620000000800 */
[----:B------:R-:W-:-:S03]  /*1670*/  IMAD R3, R3, 0xc, RZ ;  /* 0x0000000c03037824 */ /* 0x000fc600078e02ff */
[----:B------:R-:W3:Y:S01]  /*1680*/  LDS R8, [R12+0x8] ;  /* 0x000008000c087984 */ /* 0x000ee20000000800 */
[----:B0-----:R-:W-:-:S03]  /*1690*/  IMAD.WIDE.U32 R4, R2, 0xc, R4 ;  /* 0x0000000c02047825 */ /* 0x001fc600078e0004 */
[----:B------:R-:W0:Y:S01]  /*16a0*/  LDS R0, [R12+0x180] ;  /* 0x000180000c007984 */ /* 0x000e220000000800 */
[----:B------:R-:W-:-:S03]  /*16b0*/  IMAD.IADD R5, R5, 0x1, R3 ;  /* 0x0000000105057824 */ /* 0x000fc600078e0203 */
[----:B------:R-:W4:Y:S04]  /*16c0*/  LDS R29, [R12+0x184] ;  /* 0x000184000c1d7984 */ /* 0x000f280000000800 */
[----:B------:R-:W5:Y:S04]  /*16d0*/  LDS R27, [R12+0x188] ;  /* 0x000188000c1b7984 */ /* 0x000f680000000800 */
        /* <DEDUP_REMOVED lines=9> */
[----:B--2---:R-:W-:Y:S04]  /*1770*/  STG.E desc[UR6][R4.64], R9 ;  /* 0x0000000904007986 */ /* 0x004fe8000c101906 */
[----:B-1----:R-:W-:Y:S04]  /*1780*/  STG.E desc[UR6][R4.64+0x4], R10 ;  /* 0x0000040a04007986 */ /* 0x002fe8000c101906 */
[----:B---3--:R-:W-:Y:S04]  /*1790*/  STG.E desc[UR6][R4.64+0x8], R8 ;  /* 0x0000080804007986 */ /* 0x008fe8000c101906 */
[----:B0-----:R-:W-:Y:S04]  /*17a0*/  STG.E desc[UR6][R4.64+0x180], R0 ;  /* 0x0001800004007986 */ /* 0x001fe8000c101906 */
[----:B----4-:R-:W-:Y:S04]  /*17b0*/  STG.E desc[UR6][R4.64+0x184], R29 ;  /* 0x0001841d04007986 */ /* 0x010fe8000c101906 */
[----:B-----5:R-:W-:Y:S04]  /*17c0*/  STG.E desc[UR6][R4.64+0x188], R27 ;  /* 0x0001881b04007986 */ /* 0x020fe8000c101906 */
[----:B------:R-:W-:Y:S04]  /*17d0*/  STG.E desc[UR6][R4.64+0x300], R25 ;  /* 0x0003001904007986 */ /* 0x000fe8000c101906 */
[----:B------:R-:W-:Y:S04]  /*17e0*/  STG.E desc[UR6][R4.64+0x304], R23 ;  /* 0x0003041704007986 */ /* 0x000fe8000c101906 */
[----:B------:R-:W-:Y:S04]  /*17f0*/  STG.E desc[UR6][R4.64+0x308], R21 ;  /* 0x0003081504007986 */ /* 0x000fe8000c101906 */
[----:B------:R-:W-:Y:S04]  /*1800*/  STG.E desc[UR6][R4.64+0x480], R19 ;  /* 0x0004801304007986 */ /* 0x000fe8000c101906 */
[----:B------:R-:W-:Y:S04]  /*1810*/  STG.E desc[UR6][R4.64+0x484], R17 ;  /* 0x0004841104007986 */ /* 0x000fe8000c101906 */
[----:B------:R-:W-:Y:S04]  /*1820*/  STG.E desc[UR6][R4.64+0x488], R15 ;  /* 0x0004880f04007986 */ /* 0x000fe8000c101906 */
[----:B------:R-:W-:Y:S04]  /*1830*/  STG.E desc[UR6][R4.64+0x600], R13 ;  /* 0x0006000d04007986 */ /* 0x000fe8000c101906 */
[----:B------:R-:W-:Y:S04]  /*1840*/  STG.E desc[UR6][R4.64+0x604], R11 ;  /* 0x0006040b04007986 */ /* 0x000fe8000c101906 */
[----:B------:R-:W-:Y:S01]  /*1850*/  STG.E desc[UR6][R4.64+0x608], R14 ;  /* 0x0006080e04007986 */ /* 0x000fe2000c101906 */
[----:B------:R-:W-:Y:S05]  /*1860*/  EXIT ;  /* 0x000000000000794d */ /* 0x000fea0003800000 */
.L_x_6:
[----:B------:R-:W0:Y:S01]  /*1870*/  S2R R21, SR_LANEID ;  /* 0x0000000000157919 */ /* 0x000e220000000000 */
[----:B------:R-:W-:Y:S01]  /*1880*/  SHF.R.U32.HI R4, RZ, 0x5, R0 ;  /* 0x00000005ff047819 */ /* 0x000fe20000011600 */
[----:B------:R-:W-:-:S04]  /*1890*/  IMAD.MOV.U32 R5, RZ, RZ, RZ ;  /* 0x000000ffff057224 */ /* 0x000fc800078e00ff */
[----:B0-----:R-:W-:-:S04]  /*18a0*/  IMAD R4, R4, 0x20, R21 ;  /* 0x0000002004047824 */ /* 0x001fc800078e0215 */
[----:B------:R-:W-:Y:S01]  /*18b0*/  IMAD R24, R4, 0x5, RZ ;  /* 0x0000000504187824 */ /* 0x000fe200078e02ff */
[----:B------:R-:W-:-:S03]  /*18c0*/  LOP3.LUT R4, R0, 0x1f, RZ, 0xc0, !PT ;  /* 0x0000001f00047812 */ /* 0x000fc600078ec0ff */
[----:B------:R-:W-:Y:S02]  /*18d0*/  IMAD R23, R24, 0xc, R15 ;  /* 0x0000000c18177824 */ /* 0x000fe400078e020f */
[----:B------:R-:W-:Y:S02]  /*18e0*/  IMAD R24, R21, -0x4, R24 ;  /* 0xfffffffc15187824 */ /* 0x000fe400078e0218 */
[----:B------:R-:W-:Y:S01]  /*18f0*/  IMAD.WIDE.U32 R2, R2, 0x500, R4 ;  /* 0x0000050002027825 */ /* 0x000fe200078e0004 */
[----:B------:R-:W-:Y:S01]  /*1900*/  STS [R23], R11 ;  /* 0x0000000b17007388 */ /* 0x000fe20000000800 */
[----:B------:R-:W0:Y:S02]  /*1910*/  LDC.64 R4, c[0x0][0x388] ;  /* 0x0000e200ff047b82 */ /* 0x000e240000000a00 */
[----:B------:R-:W-:Y:S01]  /*1920*/  IMAD R24, R24, 0xc, R15 ;  /* 0x0000000c18187824 */ /* 0x000fe200078e020f */
[----:B------:R-:W-:Y:S04]  /*1930*/  STS [R23+0x4], R12 ;  /* 0x0000040c17007388 */ /* 0x000fe80000000800 */
[----:B------:R-:W-:Y:S04]  /*1940*/  STS [R23+0x8], R9 ;  /* 0x0000080917007388 */ /* 0x000fe80000000800 */
[----:B------:R-:W-:Y:S04]  /*1950*/  STS [R23+0xc], R13 ;  /* 0x00000c0d17007388 */ /* 0x000fe80000000800 */
[----:B------:R-:W-:Y:S04]  /*1960*/  STS [R23+0x10], R14 ;  /* 0x0000100e17007388 */ /* 0x000fe80000000800 */
[----:B------:R1:W-:Y:S04]  /*1970*/  STS [R23+0x14], R10 ;  /* 0x0000140a17007388 */ /* 0x0003e80000000800 */
[----:B------:R-:W-:Y:S04]  /*1980*/  STS [R23+0x18], R7 ;  /* 0x0000180717007388 */ /* 0x000fe80000000800 */
[----:B------:R-:W-:Y:S01]  /*1990*/  STS [R23+0x1c], R6 ;  /* 0x00001c0617007388 */ /* 0x000fe20000000800 */
[----:B-1----:R-:W-:-:S03]  /*19a0*/  LOP3.LUT R10, R0, 0x3e0, RZ, 0xc0, !PT ;  /* 0x000003e0000a7812 */ /* 0x002fc600078ec0ff */
[----:B------:R-:W-:Y:S02]  /*19b0*/  STS [R23+0x20], R8 ;  /* 0x0000200817007388 */ /* 0x000fe40000000800 */
[----:B------:R-:W-:Y:S02]  /*19c0*/  IMAD R10, R10, 0x5, RZ ;  /* 0x000000050a0a7824 */ /* 0x000fe400078e02ff */
[----:B------:R-:W-:Y:S04]  /*19d0*/  STS [R23+0x24], R17 ;  /* 0x0000241117007388 */ /* 0x000fe80000000800 */
[----:B------:R-:W-:Y:S01]  /*19e0*/  STS [R23+0x28], R18 ;  /* 0x0000281217007388 */ /* 0x000fe20000000800 */
[----:B------:R-:W-:-:S03]  /*19f0*/  IADD3 R2, P0, PT, R10, R2, RZ ;  /* 0x000000020a027210 */ /* 0x000fc60007f1e0ff */
[----:B------:R-:W-:Y:S02]  /*1a00*/  STS [R23+0x2c], R16 ;  /* 0x00002c1017007388 */ /* 0x000fe40000000800 */
[----:B------:R-:W-:Y:S02]  /*1a10*/  IMAD.X R3, RZ, RZ, R3, P0 ;  /* 0x000000ffff037224 */ /* 0x000fe400000e0603 */
[----:B------:R-:W-:Y:S01]  /*1a20*/  STS [R23+0x30], R19 ;  /* 0x0000301317007388 */ /* 0x000fe20000000800 */
[----:B0-----:R-:W-:-:S03]  /*1a30*/  IMAD.WIDE.U32 R4, R2, 0xc, R4 ;  /* 0x0000000c02047825 */ /* 0x001fc600078e0004 */
[----:B------:R-:W-:Y:S01]  /*1a40*/  STS [R23+0x34], R20 ;  /* 0x0000341417007388 */ /* 0x000fe20000000800 */
[----:B------:R-:W-:-:S03]  /*1a50*/  IMAD R3, R3, 0xc, RZ ;  /* 0x0000000c03037824 */ /* 0x000fc600078e02ff */
[----:B------:R-:W-:Y:S01]  /*1a60*/  STS [R23+0x38], R22 ;  /* 0x0000381617007388 */ /* 0x000fe20000000800 */
[----:B------:R-:W-:-:S03]  /*1a70*/  NOP ;  /* 0x0000000000007918 */ /* 0x000fc60000000000 */
[----:B------:R-:W0:Y:S01]  /*1a80*/  LDS R7, [R24] ;  /* 0x0000000018077984 */ /* 0x000e220000000800 */
[----:B------:R-:W-:-:S03]  /*1a90*/  IMAD.IADD R5, R5, 0x1, R3 ;  /* 0x0000000105057824 */ /* 0x000fc600078e0203 */
[----:B------:R-:W1:Y:S04]  /*1aa0*/  LDS R9, [R24+0x4] ;  /* 0x0000040018097984 */ /* 0x000e680000000800 */
[----:B------:R-:W2:Y:S04]  /*1ab0*/  LDS R11, [R24+0x8] ;  /* 0x00000800180b7984 */ /* 0x000ea80000000800 */
[----:B------:R-:W3:Y:S04]  /*1ac0*/  LDS R13, [R24+0x180] ;  /* 0x00018000180d7984 */ /* 0x000ee80000000800 */
        /* <DEDUP_REMOVED lines=11> */
[----:B0-----:R-:W-:Y:S04]  /*1b80*/  STG.E desc[UR6][R4.64], R7 ;  /* 0x0000000704007986 */ /* 0x001fe8000c101906 */
[----:B-1----:R-:W-:Y:S04]  /*1b90*/  STG.E desc[UR6][R4.64+0x4], R9 ;  /* 0x0000040904007986 */ /* 0x002fe8000c101906 */
[----:B--2---:R-:W-:Y:S04]  /*1ba0*/  STG.E desc[UR6][R4.64+0x8], R11 ;  /* 0x0000080b04007986 */ /* 0x004fe8000c101906 */
[----:B---3--:R-:W-:Y:S04]  /*1bb0*/  STG.E desc[UR6][R4.64+0x180], R13 ;  /* 0x0001800d04007986 */ /* 0x008fe8000c101906 */
        /* <DEDUP_REMOVED lines=12> */
.L_x_0:
        /* <DEDUP_REMOVED lines=10> */
[--C-:B------:R-:W-:Y:S01]  /*1d20*/  SHF.R.U64 R4, R4, 0x1, R5.reuse ;  /* 0x0000000104047819 */ /* 0x100fe20000001205 */
[----:B------:R-:W-:Y:S01]  /*1d30*/  BSSY.RECONVERGENT B0, `(.L_x_7) ;  /* 0x00000ce000007945 */ /* 0x000fe20003800200 */
[CC--:B------:R-:W-:Y:S01]  /*1d40*/  LOP3.LUT R13, R3.reuse, R2.reuse, RZ, 0xc0, !PT ;  /* 0x00000002030d7212 */ /* 0x0c0fe200078ec0ff */
[----:B------:R-:W-:Y:S01]  /*1d50*/  UISETP.NE.AND UP0, UPT, UR4, URZ, UPT ;  /* 0x000000ff0400728c */ /* 0x000fe2000bf05270 */
[----:B------:R-:W-:Y:S01]  /*1d60*/  LOP3.LUT R3, R3, R2, RZ, 0xfc, !PT ;  /* 0x0000000203037212 */ /* 0x000fe200078efcff */
[----:B------:R-:W-:Y:S01]  /*1d70*/  ACQBULK ;  /* 0x000000000000782e */ /* 0x000fe20000000000 */
[----:B------:R-:W-:Y:S01]  /*1d80*/  IADD3 R8, P1, PT, R2, -R13, RZ ;  /* 0x8000000d02087210 */ /* 0x000fe20007f3e0ff */
[----:B0-----:R-:W-:-:S02]  /*1d90*/  IMAD.X R10, RZ, RZ, ~R5, P0 ;  /* 0x000000ffff0a7224 */ /* 0x001fc400000e0e05 */
[----:B---3--:R-:W-:-:S04]  /*1da0*/  IMAD.WIDE.U32 R14, R13, -0x500, R14 ;  /* 0xfffffb000d0e7825 */ /* 0x008fc800078e000e */
[----:B------:R-:W-:Y:S01]  /*1db0*/  IMAD.X R12, RZ, RZ, -0x1, P1 ;  /* 0xffffffffff0c7424 */ /* 0x000fe200008e06ff */
[----:B------:R-:W-:Y:S01]  /*1dc0*/  ISETP.NE.U32.AND P1, PT, R3, -0x1, PT ;  /* 0xffffffff0300780c */ /* 0x000fe20003f25070 */
[----:B------:R-:W-:Y:S01]  /*1dd0*/  IMAD.WIDE.U32 R8, R8, 0x500, RZ ;  /* 0x0000050008087825 */ /* 0x000fe200078e00ff */
[----:B------:R-:W-:Y:S02]  /*1de0*/  SHF.R.U32.HI R3, RZ, 0x1, R5 ;  /* 0x00000001ff037819 */ /* 0x000fe40000011605 */
[----:B------:R-:W-:Y:S01]  /*1df0*/  ISETP.NE.AND.EX P1, PT, R10, -0x1, PT, P1 ;  /* 0xffffffff0a00780c */ /* 0x000fe20003f25310 */
[----:B------:R-:W-:Y:S01]  /*1e00*/  IMAD R19, R12, 0x500, RZ ;  /* 0x000005000c137824 */ /* 0x000fe200078e02ff */
[----:B------:R-:W-:Y:S01]  /*1e10*/  ISETP.GT.U32.AND P0, PT, R8, -0x501, PT ;  /* 0xfffffaff0800780c */ /* 0x000fe20003f04070 */
[----:B------:R-:W-:Y:S02]  /*1e20*/  IMAD R11, R3, 0x500, RZ ;  /* 0x00000500030b7824 */ /* 0x000fe400078e02ff */
[----:B------:R-:W-:-:S02]  /*1e30*/  IMAD.IADD R3, R9, 0x1, R19 ;  /* 0x0000000109037824 */ /* 0x000fc400078e0213 */
[----:B------:R-:W-:-:S03]  /*1e40*/  IMAD.WIDE.U32 R4, R4, 0x500, RZ ;  /* 0x0000050004047825 */ /* 0x000fc600078e00ff */
[----:B------:R-:W-:Y:S01]  /*1e50*/  ISETP.GT.U32.AND.EX P0, PT, R3, -0x1, PT, P0 ;  /* 0xffffffff0300780c */ /* 0x000fe20003f04100 */
[----:B------:R-:W-:Y:S01]  /*1e60*/  IMAD.IADD R9, R5, 0x1, R11 ;  /* 0x0000000105097824 */ /* 0x000fe200078e020b */
[----:B------:R-:W-:Y:S01]  /*1e70*/  ISETP.GT.U32.AND P2, PT, R14, R4, PT ;  /* 0x000000040e00720c */ /* 0x000fe20003f44070 */
[----:B------:R-:W-:Y:S01]  /*1e80*/  IMAD.IADD R15, R15, 0x1, -R13 ;  /* 0x000000010f0f7824 */ /* 0x000fe200078e0a0d */
[----:B------:R-:W-:Y:S02]  /*1e90*/  SEL R12, R8, 0xfffffaff, P0 ;  /* 0xfffffaff080c7807 */ /* 0x000fe40000000000 */
[----:B------:R-:W-:Y:S02]  /*1ea0*/  SEL R22, R3, 0xffffffff, P0 ;  /* 0xffffffff03167807 */ /* 0x000fe40000000000 */
[----:B------:R-:W-:Y:S02]  /*1eb0*/  ISETP.GT.U32.AND.EX P2, PT, R15, R9, PT, P2 ;  /* 0x000000090f00720c */ /* 0x000fe40003f44120 */
[----:B------:R-:W-:-:S02]  /*1ec0*/  LOP3.LUT R19, RZ, R12, RZ, 0x33, !PT ;  /* 0x0000000cff137212 */ /* 0x000fc400078e33ff */
        /* <DEDUP_REMOVED lines=32> */
[----:B------:R-:W-:Y:S01]  /*20d0*/  IMAD.IADD R5, R0, 0x1, -R3 ;  /* 0x0000000100057824 */ /* 0x000fe200078e0a03 */
[----:B------:R-:W-:Y:S01]  /*20e0*/  BSSY.RECONVERGENT B1, `(.L_x_9) ;  /* 0x0000018000017945 */ /* 0x000fe20003800200 */
[----:B------:R-:W-:-:S03]  /*20f0*/  IMAD.WIDE.U32 R8, R13, 0x500, R8 ;  /* 0x000005000d087825 */ /* 0x000fc600078e0008 */
[----:B------:R-:W-:Y:S02]  /*2100*/  SHF.R.S32.HI R4, RZ, 0x1f, R5 ;  /* 0x0000001fff047819 */ /* 0x000fe40000011405 */
[----:B------:R-:W-:Y:S01]  /*2110*/  IADD3 R13, P1, P2, R5, R8, R12 ;  /* 0x00000008050d7210 */ /* 0x000fe20007a3e00c */
[----:B------:R-:W-:Y:S01]  /*2120*/  VIADD R12, R9, UR4 ;  /* 0x00000004090c7c36 */ /* 0x000fe20008000000 */
[----:B------:R-:W-:-:S04]  /*2130*/  IADD3 R9, P0, PT, R6, R0, RZ ;  /* 0x0000000006097210 */ /* 0x000fc80007f1e0ff */
[----:B------:R-:W-:Y:S01]  /*2140*/  IADD3.X R11, PT, PT, R4, R12, R11, P1, P2 ;  /* 0x0000000c040b7210 */ /* 0x000fe20000fe440b */
[----:B------:R-:W-:-:S04]  /*2150*/  IMAD.X R8, RZ, RZ, R7, P0 ;  /* 0x000000ffff087224 */ /* 0x000fc800000e0607 */
[----:B------:R-:W-:Y:S02]  /*2160*/  IMAD R11, R11, 0xc, RZ ;  /* 0x0000000c0b0b7824 */ /* 0x000fe400078e02ff */
[----:B0-----:R-:W-:-:S04]  /*2170*/  IMAD.WIDE.U32 R6, R9, 0xc, R14 ;  /* 0x0000000c09067825 */ /* 0x001fc800078e000e */
[----:B------:R-:W-:Y:S02]  /*2180*/  IMAD.IADD R9, R3, 0x1, R10 ;  /* 0x0000000103097824 */ /* 0x000fe400078e020a */
[----:B------:R-:W-:-:S03]  /*2190*/  IMAD.WIDE.U32 R4, R13, 0xc, R14 ;  /* 0x0000000c0d047825 */ /* 0x000fc600078e000e */
[----:B------:R-:W-:Y:S01]  /*21a0*/  ISETP.GE.AND P0, PT, R0, R9, PT ;  /* 0x000000090000720c */ /* 0x000fe20003f06270 */
[----:B------:R-:W-:Y:S02]  /*21b0*/  IMAD R13, R8, 0xc, RZ ;  /* 0x0000000c080d7824 */ /* 0x000fe400078e02ff */
[----:B------:R-:W-:Y:S02]  /*21c0*/  IMAD.IADD R5, R5, 0x1, R11 ;  /* 0x0000000105057824 */ /* 0x000fe400078e020b */
[----:B------:R-:W-:-:S08]  /*21d0*/  IMAD.IADD R7, R7, 0x1, R13 ;  /* 0x0000000107077824 */ /* 0x000fd000078e020d */
[----:B------:R-:W-:Y:S05]  /*21e0*/  @P0 BRA `(.L_x_10) ;  /* 0x00000000001c0947 */ /* 0x000fea0003800000 */
[----:B------:R-:W-:-:S13]  /*21f0*/  ISETP.GE.AND P0, PT, R0, R3, PT ;  /* 0x000000030000720c */ /* 0x000fda0003f06270 */
[----:B------:R0:W5:Y:S04]  /*2200*/  @!P0 LDG.E R12, desc[UR6][R6.64] ;  /* 0x00000006060c8981 */ /* 0x000168000c1e1900 */
[----:B------:R0:W5:Y:S04]  /*2210*/  @!P0 LDG.E R11, desc[UR6][R6.64+0x4] ;  /* 0x00000406060b8981 */ /* 0x000168000c1e1900 */
[----:B------:R0:W5:Y:S04]  /*2220*/  @!P0 LDG.E R8, desc[UR6][R6.64+0x8] ;  /* 0x0000080606088981 */ /* 0x000168000c1e1900 */
[----:B------:R0:W5:Y:S04]  /*2230*/  @P0 LDG.E R12, desc[UR6][R4.64] ;  /* 0x00000006040c0981 */ /* 0x000168000c1e1900 */
[----:B------:R0:W5:Y:S04]  /*2240*/  @P0 LDG.E R11, desc[UR6][R4.64+0x4] ;  /* 0x00000406040b0981 */ /* 0x000168000c1e1900 */
[----:B------:R0:W5:Y:S02]  /*2250*/  @P0 LDG.E R8, desc[UR6][R4.64+0x8] ;  /* 0x0000080604080981 */ /* 0x000164000c1e1900 */
.L_x_10:
[----:B------:R-:W-:Y:S05]  /*2260*/  BSYNC.RECONVERGENT B1 ;  /* 0x0000000000017941 */ /* 0x000fea0003800200 */
.L_x_9:
[----:B------:R-:W-:Y:S01]  /*2270*/  VIADD R14, R0, 0x100 ;  /* 0x00000100000e7836 */ /* 0x000fe20000000000 */
[----:B------:R-:W-:Y:S04]  /*2280*/  BSSY.RECONVERGENT B1, `(.L_x_11) ;  /* 0x000000a000017945 */ /* 0x000fe80003800200 */
[----:B------:R-:W-:-:S13]  /*2290*/  ISETP.GE.AND P0, PT, R14, R9, PT ;  /* 0x000000090e00720c */ /* 0x000fda0003f06270 */
[----:B------:R-:W-:Y:S05]  /*22a0*/  @P0 BRA `(.L_x_12) ;  /* 0x00000000001c0947 */ /* 0x000fea0003800000 */
[----:B------:R-:W-:-:S13]  /*22b0*/  ISETP.GE.AND P0, PT, R14, R3, PT ;  /* 0x000000030e00720c */ /* 0x000fda0003f06270 */
[----:B------:R1:W5:Y:S04]  /*22c0*/  @P0 LDG.E R15, desc[UR6][R4.64+0xc00] ;  /* 0x000c0006040f0981 */ /* 0x000368000c1e1900 */
[----:B------:R1:W5:Y:S04]  /*22d0*/  @P0 LDG.E R14, desc[UR6][R4.64+0xc04] ;  /* 0x000c0406040e0981 */ /* 0x000368000c1e1900 */
[----:B------:R1:W5:Y:S04]  /*22e0*/  @P0 LDG.E R13, desc[UR6][R4.64+0xc08] ;  /* 0x000c0806040d0981 */ /* 0x000368000c1e1900 */
[----:B------:R1:W5:Y:S04]  /*22f0*/  @!P0 LDG.E R15, desc[UR6][R6.64+0xc00] ;  /* 0x000c0006060f8981 */ /* 0x000368000c1e1900 */
[----:B------:R1:W5:Y:S04]  /*2300*/  @!P0 LDG.E R14, desc[UR6][R6.64+0xc04] ;  /* 0x000c0406060e8981 */ /* 0x000368000c1e1900 */
[----:B------:R1:W5:Y:S02]  /*2310*/  @!P0 LDG.E R13, desc[UR6][R6.64+0xc08] ;  /* 0x000c0806060d8981 */ /* 0x000364000c1e1900 */
.L_x_12:
[----:B------:R-:W-:Y:S05]  /*2320*/  BSYNC.RECONVERGENT B1 ;  /* 0x0000000000017941 */ /* 0x000fea0003800200 */
.L_x_11:
        /* <DEDUP_REMOVED lines=11> */
.L_x_14:
[----:B------:R-:W-:Y:S05]  /*23e0*/  BSYNC.RECONVERGENT B1 ;  /* 0x0000000000017941 */ /* 0x000fea0003800200 */
.L_x_13:
        /* <DEDUP_REMOVED lines=11> */
.L_x_16:
[----:B------:R-:W-:Y:S05]  /*24a0*/  BSYNC.RECONVERGENT B1 ;  /* 0x0000000000017941 */ /* 0x000fea0003800200 */
.L_x_15:
[----:B------:R-:W-:-:S04]  /*24b0*/  LOP3.LUT R22, R0, 0x400, RZ, 0xfc, !PT ;  /* 0x0000040000167812 */ /* 0x000fc800078efcff */
        /* <DEDUP_REMOVED lines=8> */
[----:B------:R4:W5:Y:S01]  /*2540*/  @!P0 LDG.E R24, desc[UR6][R6.64+0x3008] ;  /* 0x0030080606188981 */ /* 0x000962000c1e1900 */
[----:B------:R-:W-:Y:S05]  /*2550*/  BRA `(.L_x_17) ;  /* 0x00000004002c7947 */ /* 0x000fea0003800000 */
.L_x_8:
[----:B------:R-:W-:Y:S01]  /*2560*/  IMAD.MOV.U32 R5, RZ, RZ, R9 ;  /* 0x000000ffff057224 */ /* 0x000fe200078e0009 */
[----:B------:R-:W0:Y:S01]  /*2570*/  LDC.64 R14, c[0x0][0x3a0] ;  /* 0x0000e800ff0e7b82 */ /* 0x000e220000000a00 */
[----:B------:R-:W-:Y:S01]  /*2580*/  IMAD.IADD R9, R0, 0x1, -R3 ;  /* 0x0000000100097824 */ /* 0x000fe200078e0a03 */
[----:B------:R-:W-:Y:S01]  /*2590*/  UMOV UR4, URZ ;  /* 0x000000ff00047c82 */ /* 0x000fe20008000000 */
[----:B------:R-:W-:Y:S01]  /*25a0*/  IMAD.WIDE.U32 R4, R13, 0x500, R4 ;  /* 0x000005000d047825 */ /* 0x000fe200078e0004 */
[----:B------:R-:W-:Y:S02]  /*25b0*/  BSSY.RECONVERGENT B1, `(.L_x_18) ;  /* 0x0000017000017945 */ /* 0x000fe40003800200 */
[----:B------:R-:W-:Y:S01]  /*25c0*/  IADD3 R13, P1, P2, R9, R4, R12 ;  /* 0x00000004090d7210 */ /* 0x000fe20007a3e00c */
[----:B------:R-:W-:Y:S01]  /*25d0*/  VIADD R4, R5, UR4 ;  /* 0x0000000405047c36 */ /* 0x000fe20008000000 */
[----:B------:R-:W-:Y:S02]  /*25e0*/  SHF.R.S32.HI R9, RZ, 0x1f, R9 ;  /* 0x0000001fff097819 */ /* 0x000fe40000011409 */
[----:B------:R-:W-:-:S02]  /*25f0*/  IADD3 R5, P0, PT, R6, R0, RZ ;  /* 0x0000000006057210 */ /* 0x000fc40007f1e0ff */
[----:B------:R-:W-:Y:S01]  /*2600*/  IADD3.X R12, PT, PT, R9, R4, R11, P1, P2 ;  /* 0x00000004090c7210 */ /* 0x000fe20000fe440b */
[----:B------:R-:W-:Y:S02]  /*2610*/  IMAD.IADD R9, R3, 0x1, R10 ;  /* 0x0000000103097824 */ /* 0x000fe400078e020a */
[----:B------:R-:W-:-:S03]  /*2620*/  IMAD.X R8, RZ, RZ, R7, P0 ;  /* 0x000000ffff087224 */ /* 0x000fc600000e0607 */
[----:B------:R-:W-:Y:S01]  /*2630*/  ISETP.GE.AND P0, PT, R0, R9, PT ;  /* 0x000000090000720c */ /* 0x000fe20003f06270 */
[----:B------:R-:W-:Y:S02]  /*2640*/  IMAD R11, R8, 0xc, RZ ;  /* 0x0000000c080b7824 */ /* 0x000fe400078e02ff */
[----:B0-----:R-:W-:-:S04]  /*2650*/  IMAD.WIDE.U32 R6, R13, 0xc, R14 ;  /* 0x0000000c0d067825 */ /* 0x001fc800078e000e */
[----:B------:R-:W-:-:S04]  /*2660*/  IMAD.WIDE.U32 R4, R5, 0xc, R14 ;  /* 0x0000000c05047825 */ /* 0x000fc800078e000e */
[----:B------:R-:W-:Y:S02]  /*2670*/  IMAD R13, R12, 0xc, RZ ;  /* 0x0000000c0c0d7824 */ /* 0x000fe400078e02ff */
[----:B------:R-:W-:Y:S02]  /*2680*/  IMAD.IADD R5, R11, 0x1, R5 ;  /* 0x000000010b057824 */ /* 0x000fe400078e0205 */
[----:B------:R-:W-:Y:S01]  /*2690*/  IMAD.IADD R7, R13, 0x1, R7 ;  /* 0x000000010d077824 */ /* 0x000fe200078e0207 */
[----:B------:R-:W-:Y:S06]  /*26a0*/  @P0 BRA `(.L_x_19) ;  /* 0x00000000001c0947 */ /* 0x000fec0003800000 */
[----:B------:R-:W-:-:S13]  /*26b0*/  ISETP.GE.AND P0, PT, R0, R3, PT ;  /* 0x000000030000720c */ /* 0x000fda0003f06270 */
[----:B------:R0:W5:Y:S04]  /*26c0*/  @!P0 LDG.E R12, desc[UR6][R4.64] ;  /* 0x00000006040c8981 */ /* 0x000168000c1e1900 */
[----:B------:R0:W5:Y:S04]  /*26d0*/  @!P0 LDG.E R11, desc[UR6][R4.64+0x4] ;  /* 0x00000406040b8981 */ /* 0x000168000c1e1900 */
[----:B------:R0:W5:Y:S04]  /*26e0*/  @!P0 LDG.E R8, desc[UR6][R4.64+0x8] ;  /* 0x0000080604088981 */ /* 0x000168000c1e1900 */
[----:B------:R0:W5:Y:S04]  /*26f0*/  @P0 LDG.E R12, desc[UR6][R6.64] ;  /* 0x00000006060c0981 */ /* 0x000168000c1e1900 */
[----:B------:R0:W5:Y:S04]  /*2700*/  @P0 LDG.E R11, desc[UR6][R6.64+0x4] ;  /* 0x00000406060b0981 */ /* 0x000168000c1e1900 */
[----:B------:R0:W5:Y:S02]  /*2710*/  @P0 LDG.E R8, desc[UR6][R6.64+0x8] ;  /* 0x0000080606080981 */ /* 0x000164000c1e1900 */
.L_x_19:
[----:B------:R-:W-:Y:S05]  /*2720*/  BSYNC.RECONVERGENT B1 ;  /* 0x0000000000017941 */ /* 0x000fea0003800200 */
.L_x_18:
        /* <DEDUP_REMOVED lines=11> */
.L_x_21:
[----:B------:R-:W-:Y:S05]  /*27e0*/  BSYNC.RECONVERGENT B1 ;  /* 0x0000000000017941 */ /* 0x000fea0003800200 */
.L_x_20:
        /* <DEDUP_REMOVED lines=11> */
.L_x_23:
[----:B------:R-:W-:Y:S05]  /*28a0*/  BSYNC.RECONVERGENT B1 ;  /* 0x0000000000017941 */ /* 0x000fea0003800200 */
.L_x_22:
        /* <DEDUP_REMOVED lines=11> */
.L_x_25:
[----:B------:R-:W-:Y:S05]  /*2960*/  BSYNC.RECONVERGENT B1 ;  /* 0x0000000000017941 */ /* 0x000fea0003800200 */
.L_x_24:
        /* <DEDUP_REMOVED lines=10> */
.L_x_17:
[----:B------:R-:W-:Y:S05]  /*2a10*/  BSYNC.RECONVERGENT B0 ;  /* 0x0000000000007941 */ /* 0x000fea0003800200 */
.L_x_7:
[----:B01234-:R-:W0:Y:S01]  /*2a20*/  S2R R4, SR_CgaCtaId ;  /* 0x0000000000047919 */ /* 0x01fe220000008800 */
[----:B------:R-:W-:-:S04]  /*2a30*/  MOV R5, 0x400 ;  /* 0x0000040000057802 */ /* 0x000fc80000000f00 */
[----:B0-----:R-:W-:-:S05]  /*2a40*/  LEA R5, R4, R5, 0x18 ;  /* 0x0000000504057211 */ /* 0x001fca00078ec0ff */
[----:B------:R-:W-:-:S05]  /*2a50*/  IMAD R7, R0, 0xc, R5 ;  /* 0x0000000c00077824 */ /* 0x000fca00078e0205 */
[----:B-----5:R-:W-:Y:S04]  /*2a60*/  STS [R7], R12 ;  /* 0x0000000c07007388 */ /* 0x020fe80000000800 */
        /* <DEDUP_REMOVED lines=17> */
[----:B------:R-:W-:Y:S01]  /*2b80*/  BSSY.RECONVERGENT B0, `(.L_x_26) ;  /* 0x0000017000007945 */ /* 0x000fe20003800200 */
[----:B------:R-:W-:-:S04]  /*2b90*/  VIMNMX R4, PT, PT, R4, R9, PT ;  /* 0x0000000904047248 */ /* 0x000fc80003fe0100 */
[C---:B------:R-:W-:Y:S01]  /*2ba0*/  ISETP.GE.AND P0, PT, R4.reuse, R10, PT ;  /* 0x0000000a0400720c */ /* 0x040fe20003f06270 */
[----:B0-----:R-:W-:Y:S01]  /*2bb0*/  IMAD.IADD R8, R4, 0x1, -R10 ;  /* 0x0000000104087824 */ /* 0x001fe200078e0a0a */
[----:B-1----:R-:W-:-:S04]  /*2bc0*/  VIMNMX R7, PT, PT, R3, R4, PT ;  /* 0x0000000403077248 */ /* 0x002fc80003fe0100 */
[----:B------:R-:W-:-:S04]  /*2bd0*/  SEL R8, R8, RZ, P0 ;  /* 0x000000ff08087207 */ /* 0x000fc80000000000 */
[----:B------:R-:W-:-:S13]  /*2be0*/  ISETP.GE.AND P0, PT, R8, R7, PT ;  /* 0x000000070800720c */ /* 0x000fda0003f06270 */
[----:B------:R-:W-:Y:S05]  /*2bf0*/  @P0 BRA `(.L_x_27) ;  /* 0x00000000003c0947 */ /* 0x000fea0003800000 */
[----:B------:R-:W-:-:S07]  /*2c00*/  IMAD.IADD R6, R3, 0x1, R4 ;  /* 0x0000000103067824 */ /* 0x000fce00078e0204 */
.L_x_28:
[----:B------:R-:W-:-:S05]  /*2c10*/  IMAD.IADD R10, R7, 0x1, -R8 ;  /* 0x00000001070a7824 */ /* 0x000fca00078e0a08 */
[----:B------:R-:W-:-:S04]  /*2c20*/  LEA.HI R11, R10, R10, RZ, 0x1 ;  /* 0x0000000a0a0b7211 */ /* 0x000fc800078f08ff */
[----:B------:R-:W-:-:S04]  /*2c30*/  LEA.HI.SX32 R10, R11, R8, 0x1f ;  /* 0x000000080b0a7211 */ /* 0x000fc800078ffaff */
[----:B------:R-:W-:-:S05]  /*2c40*/  LOP3.LUT R11, RZ, R10, RZ, 0x33, !PT ;  /* 0x0000000aff0b7212 */ /* 0x000fca00078e33ff */
[----:B------:R-:W-:Y:S02]  /*2c50*/  IMAD.IADD R12, R6, 0x1, R11 ;  /* 0x00000001060c7824 */ /* 0x000fe400078e020b */
[--C-:B------:R-:W-:Y:S02]  /*2c60*/  IMAD R11, R10, 0xc, R5.reuse ;  /* 0x0000000c0a0b7824 */ /* 0x100fe400078e0205 */
[----:B------:R-:W-:-:S04]  /*2c70*/  IMAD R12, R12, 0xc, R5 ;  /* 0x0000000c0c0c7824 */ /* 0x000fc800078e0205 */
[----:B------:R-:W-:Y:S04]  /*2c80*/  LDS R11, [R11+0x8] ;  /* 0x000008000b0b7984 */ /* 0x000fe80000000800 */
[----:B------:R-:W0:Y:S02]  /*2c90*/  LDS R12, [R12+0x8] ;  /* 0x000008000c0c7984 */ /* 0x000e240000000800 */
[----:B0-----:R-:W-:-:S04]  /*2ca0*/  ISETP.GE.AND P0, PT, R12, R11, PT ;  /* 0x0000000b0c00720c */ /* 0x001fc80003f06270 */
[----:B------:R-:W-:-:S09]  /*2cb0*/  SEL R7, R10, R7, !P0 ;  /* 0x000000070a077207 */ /* 0x000fd20004000000 */
[----:B------:R-:W-:-:S05]  /*2cc0*/  @P0 VIADD R8, R10, 0x1 ;  /* 0x000000010a080836 */ /* 0x000fca0000000000 */
[----:B------:R-:W-:-:S13]  /*2cd0*/  ISETP.GE.AND P0, PT, R8, R7, PT ;  /* 0x000000070800720c */ /* 0x000fda0003f06270 */
[----:B------:R-:W-:Y:S05]  /*2ce0*/  @!P0 BRA `(.L_x_28) ;  /* 0xfffffffc00c88947 */ /* 0x000fea000383ffff */
.L_x_27:
[----:B------:R-:W-:Y:S05]  /*2cf0*/  BSYNC.RECONVERGENT B0 ;  /* 0x0000000000007941 */ /* 0x000fea0003800200 */
.L_x_26:
[----:B------:R-:W-:Y:S01]  /*2d00*/  IADD3 R4, PT, PT, R3, R4, -R8 ;  /* 0x0000000403047210 */ /* 0x000fe20007ffe808 */
[C-C-:B------:R-:W-:Y:S01]  /*2d10*/  IMAD R25, R8.reuse, 0xc, R5.reuse ;  /* 0x0000000c08197824 */ /* 0x140fe200078e0205 */
[----:B------:R-:W-:Y:S01]  /*2d20*/  PLOP3.LUT P0, PT, PT, PT, PT, 0x8, 0x80 ;  /* 0x000000000080781c */ /* 0x000fe20003f0e170 */
[----:B------:R-:W-:Y:S01]  /*2d30*/  VIADD R12, R8, 0x1 ;  /* 0x00000001080c7836 */ /* 0x000fe20000000000 */
[C---:B------:R-:W-:Y:S01]  /*2d40*/  ISETP.GE.AND P1, PT, R4.reuse, R9, PT ;  /* 0x000000090400720c */ /* 0x040fe20003f26270 */
[C---:B------:R-:W-:Y:S01]  /*2d50*/  IMAD R11, R4.reuse, 0xc, R5 ;  /* 0x0000000c040b7824 */ /* 0x040fe200078e0205 */
[----:B------:R-:W-:Y:S01]  /*2d60*/  LDS R20, [R25+0x8] ;  /* 0x0000080019147984 */ /* 0x000fe20000000800 */
[----:B------:R-:W-:-:S03]  /*2d70*/  VIADD R10, R4, 0x1 ;  /* 0x00000001040a7836 */ /* 0x000fc60000000000 */
[----:B------:R-:W0:Y:S04]  /*2d80*/  LDS R21, [R11+0x8] ;  /* 0x000008000b157984 */ /* 0x000e280000000800 */
[----:B------:R-:W-:Y:S04]  /*2d90*/  LDS R7, [R25] ;  /* 0x0000000019077984 */ /* 0x000fe80000000800 */
[----:B------:R-:W-:Y:S04]  /*2da0*/  LDS R18, [R25+0x4] ;  /* 0x0000040019127984 */ /* 0x000fe80000000800 */
[----:B------:R-:W1:Y:S01]  /*2db0*/  LDS R19, [R11+0x4] ;  /* 0x000004000b137984 */ /* 0x000e620000000800 */
[----:B------:R-:W2:Y:S01]  /*2dc0*/  S2R R26, SR_CgaCtaId ;  /* 0x00000000001a7919 */ /* 0x000ea20000008800 */
        /* <DEDUP_REMOVED lines=14> */
[----:B------:R-:W3:Y:S03]  /*2eb0*/  @!P0 LDS R18, [R25+0x10] ;  /* 0x0000100019128984 */ /* 0x000ee60000000800 */
[----:B0-----:R-:W-:-:S04]  /*2ec0*/  @!P2 ISETP.GE.AND P3, PT, R21, R20, PT ;  /* 0x000000141500a20c */ /* 0x001fc80003f66270 */
[----:B------:R-:W-:Y:S02]  /*2ed0*/  @!P2 ISETP.GE.OR P1, PT, R12, R3, !P3 ;  /* 0x000000030c00a20c */ /* 0x000fe40005f26670 */
[----:B-1----:R-:W-:Y:S02]  /*2ee0*/  SEL R16, R4, R7, P0 ;  /* 0x0000000704107207 */ /* 0x002fe40000000000 */
[----:B------:R-:W-:Y:S01]  /*2ef0*/  SEL R17, R21, R20, P1 ;  /* 0x0000001415117207 */ /* 0x000fe20000800000 */
[----:B------:R-:W-:Y:S01]  /*2f00*/  @P0 LDS R4, [R11+0xc] ;  /* 0x00000c000b040984 */ /* 0x000fe20000000800 */
[----:B---3--:R-:W-:-:S03]  /*2f10*/  SEL R13, R19, R18, P1 ;  /* 0x00000012130d7207 */ /* 0x008fc60000800000 */
[----:B------:R-:W0:Y:S01]  /*2f20*/  @!P0 LDS R7, [R25+0xc] ;  /* 0x00000c0019078984 */ /* 0x000e220000000800 */
[----:B------:R-:W-:-:S03]  /*2f30*/  PLOP3.LUT P0, PT, PT, PT, PT, 0x8, 0x80 ;  /* 0x000000000080781c */ /* 0x000fc60003f0e170 */
[----:B------:R-:W-:Y:S02]  /*2f40*/  @P1 IMAD.MOV R24, RZ, RZ, R12 ;  /* 0x000000ffff181224 */ /* 0x000fe400078e020c */
[----:B------:R-:W-:Y:S02]  /*2f50*/  @!P1 IMAD.MOV R22, RZ, RZ, R10 ;  /* 0x000000ffff169224 */ /* 0x000fe400078e020a */
[--C-:B------:R-:W-:Y:S02]  /*2f60*/  @!P1 IMAD R10, R24, 0xc, R5.reuse ;  /* 0x0000000c180a9824 */ /* 0x100fe400078e0205 */
[C---:B------:R-:W-:Y:S01]  /*2f70*/  @P1 IMAD R23, R22.reuse, 0xc, R5 ;  /* 0x0000000c16171824 */ /* 0x040fe200078e0205 */
[----:B------:R-:W-:Y:S01]  /*2f80*/  ISETP.GE.AND P2, PT, R22, R9, PT ;  /* 0x000000091600720c */ /* 0x000fe20003f46270 */
[----:B------:R-:W-:Y:S01]  /*2f90*/  VIADD R28, R24, 0x1 ;  /* 0x00000001181c7836 */ /* 0x000fe20000000000 */
[----:B------:R-:W-:Y:S01]  /*2fa0*/  @!P1 LDS R20, [R10+0x8] ;  /* 0x000008000a149984 */ /* 0x000fe20000000800 */
[----:B------:R-:W-:-:S03]  /*2fb0*/  VIADD R8, R22, 0x1 ;  /* 0x0000000116087836 */ /* 0x000fc60000000000 */
[----:B------:R-:W1:Y:S04]  /*2fc0*/  @P1 LDS R21, [R23+0x8] ;  /* 0x0000080017151984 */ /* 0x000e680000000800 */
[----:B------:R-:W-:Y:S04]  /*2fd0*/  @!P1 LDS R18, [R10+0x4] ;  /* 0x000004000a129984 */ /* 0x000fe80000000800 */
[----:B------:R-:W3:Y:S01]  /*2fe0*/  @P1 LDS R19, [R23+0x4] ;  /* 0x0000040017131984 */ /* 0x000ee20000000800 */
[----:B0-----:R-:W-:-:S03]  /*2ff0*/  SEL R14, R4, R7, P1 ;  /* 0x00000007040e7207 */ /* 0x001fc60000800000 */
[----:B------:R3:W-:Y:S04]  /*3000*/  @!P1 LDS R7, [R10] ;  /* 0x000000000a079984 */ /* 0x0007e80000000800 */
[----:B------:R-:W0:Y:S01]  /*3010*/  @P1 LDS R4, [R23] ;  /* 0x0000000017041984 */ /* 0x000e220000000800 */
[----:B-1----:R-:W-:-:S04]  /*3020*/  @!P2 ISETP.GE.AND P3, PT, R21, R20, PT ;  /* 0x000000141500a20c */ /* 0x002fc80003f66270 */
[----:B------:R-:W-:-:S04]  /*3030*/  @!P2 ISETP.GE.OR P0, PT, R24, R3, !P3 ;  /* 0x000000031800a20c */ /* 0x000fc80005f06670 */
[----:B------:R-:W-:Y:S02]  /*3040*/  SEL R12, R21, R20, P0 ;  /* 0x00000014150c7207 */ /* 0x000fe40000000000 */
[----:B---3--:R-:W-:-:S07]  /*3050*/  SEL R10, R19, R18, P0 ;  /* 0x00000012130a7207 */ /* 0x008fce0000000000 */
[----:B------:R-:W-:Y:S02]  /*3060*/  @P0 IMAD.MOV R28, RZ, RZ, R24 ;  /* 0x000000ffff1c0224 */ /* 0x000fe400078e0218 */
[----:B------:R-:W-:Y:S02]  /*3070*/  @!P0 IMAD.MOV R8, RZ, RZ, R22 ;  /* 0x000000ffff088224 */ /* 0x000fe400078e0216 */
[--C-:B------:R-:W-:Y:S02]  /*3080*/  @!P0 IMAD R22, R28, 0xc, R5.reuse ;  /* 0x0000000c1c168824 */ /* 0x100fe400078e0205 */
[C---:B------:R-:W-:Y:S01]  /*3090*/  @P0 IMAD R27, R8.reuse, 0xc, R5 ;  /* 0x0000000c081b0824 */ /* 0x040fe200078e0205 */
[C---:B------:R-:W-:Y:S01]  /*30a0*/  ISETP.GE.AND P1, PT, R8.reuse, R9, PT ;  /* 0x000000090800720c */ /* 0x040fe20003f26270 */
[----:B------:R-:W-:Y:S01]  /*30b0*/  VIADD R25, R8, 0x1 ;  /* 0x0000000108197836 */ /* 0x000fe20000000000 */
[----:B------:R-:W-:Y:S01]  /*30c0*/  @!P0 LDS R20, [R22+0x8] ;  /* 0x0000080016148984 */ /* 0x000fe20000000800 */
[----:B------:R-:W-:Y:S01]  /*30d0*/  VIADD R24, R28, 0x1 ;  /* 0x000000011c187836 */ /* 0x000fe20000000000 */
[----:B0-----:R-:W-:-:S02]  /*30e0*/  SEL R11, R4, R7, P0 ;  /* 0x00000007040b7207 */ /* 0x001fc40000000000 */
[----:B------:R-:W0:Y:S04]  /*30f0*/  @P0 LDS R21, [R27+0x8] ;  /* 0x000008001b150984 */ /* 0x000e280000000800 */
[----:B------:R-:W-:Y:S04]  /*3100*/  @!P0 LDS R7, [R22] ;  /* 0x0000000016078984 */ /* 0x000fe80000000800 */
[----:B------:R-:W-:Y:S04]  /*3110*/  @!P0 LDS R18, [R22+0x4] ;  /* 0x0000040016128984 */ /* 0x000fe80000000800 */
[----:B------:R-:W1:Y:S04]  /*3120*/  @P0 LDS R19, [R27+0x4] ;  /* 0x000004001b130984 */ /* 0x000e680000000800 */
[----:B------:R3:W4:Y:S01]  /*3130*/  @P0 LDS R4, [R27] ;  /* 0x000000001b040984 */ /* 0x0007220000000800 */
[----:B------:R-:W-:-:S02]  /*3140*/  PLOP3.LUT P0, PT, PT, PT, PT, 0x8, 0x80 ;  /* 0x000000000080781c */ /* 0x000fc40003f0e170 */
[----:B---3--:R-:W-:Y:S02]  /*3150*/  MOV R27, 0x400 ;  /* 0x00000400001b7802 */ /* 0x008fe40000000f00 */
[----:B0-----:R-:W-:-:S04]  /*3160*/  @!P1 ISETP.GE.AND P2, PT, R21, R20, PT ;  /* 0x000000141500920c */ /* 0x001fc80003f46270 */
[----:B------:R-:W-:-:S04]  /*3170*/  @!P1 ISETP.GE.OR P0, PT, R28, R3, !P2 ;  /* 0x000000031c00920c */ /* 0x000fc80005706670 */
[----:B-1----:R-:W-:Y:S02]  /*3180*/  SEL R23, R19, R18, P0 ;  /* 0x0000001213177207 */ /* 0x002fe40000000000 */
[----:B----4-:R-:W-:-:S07]  /*3190*/  SEL R22, R4, R7, P0 ;  /* 0x0000000704167207 */ /* 0x010fce0000000000 */
[----:B------:R-:W-:Y:S01]  /*31a0*/  @!P0 IMAD.MOV R25, RZ, RZ, R8 ;  /* 0x000000ffff198224 */ /* 0x000fe200078e0208 */
[----:B--2---:R-:W-:Y:S01]  /*31b0*/  LEA R8, R26, R27, 0x18 ;  /* 0x0000001b1a087211 */ /* 0x004fe200078ec0ff */
[----:B------:R-:W-:-:S03]  /*31c0*/  @P0 IMAD.MOV R24, RZ, RZ, R28 ;  /* 0x000000ffff180224 */ /* 0x000fc600078e021c */
[----:B------:R-:W-:Y:S01]  /*31d0*/  ISETP.GE.AND P1, PT, R25, R9, PT ;  /* 0x000000091900720c */ /* 0x000fe20003f26270 */
[----:B------:R-:W-:Y:S01]  /*31e0*/  @!P0 IMAD R28, R24, 0xc, R5 ;  /* 0x0000000c181c8824 */ /* 0x000fe200078e0205 */
[----:B------:R-:W-:Y:S01]  /*31f0*/  SEL R5, R21, R20, P0 ;  /* 0x0000001415057207 */ /* 0x000fe20000000000 */
[----:B------:R-:W-:-:S03]  /*3200*/  @P0 IMAD R26, R25, 0xc, R8 ;  /* 0x0000000c191a0824 */ /* 0x000fc600078e0208 */
        /* <DEDUP_REMOVED lines=16> */
[----:B------:R-:W-:-:S03]  /*3310*/  ISETP.NE.AND P0, PT, R0, RZ, PT ;  /* 0x000000ff0000720c */ /* 0x000fc60003f05270 */
[----:B0-----:R-:W-:-:S04]  /*3320*/  IMAD R18, R18, 0x20, R3 ;  /* 0x0000002012127824 */ /* 0x001fc800078e0203 */
[----:B------:R-:W-:-:S04]  /*3330*/  IMAD R18, R18, 0x5, RZ ;  /* 0x0000000512127824 */ /* 0x000fc800078e02ff */
[----:B------:R-:W-:Y:S02]  /*3340*/  IMAD R3, R3, -0x4, R18 ;  /* 0xfffffffc03037824 */ /* 0x000fe400078e0212 */
[--C-:B------:R-:W-:Y:S02]  /*3350*/  IMAD R7, R18, 0xc, R8.reuse ;  /* 0x0000000c12077824 */ /* 0x100fe400078e0208 */
[----:B------:R-:W-:-:S03]  /*3360*/  IMAD R24, R3, 0xc, R8 ;  /* 0x0000000c03187824 */ /* 0x000fc600078e0208 */
[----:B------:R-:W-:Y:S04]  /*3370*/  STS [R7], R16 ;  /* 0x0000001007007388 */ /* 0x000fe80000000800 */
        /* <DEDUP_REMOVED lines=10> */
[----:B------:R0:W-:Y:S04]  /*3420*/  STS [R7+0x2c], R5 ;  /* 0x00002c0507007388 */ /* 0x0001e80000000800 */
[----:B------:R1:W-:Y:S04]  /*3430*/  STS [R7+0x30], R4 ;  /* 0x0000300407007388 */ /* 0x0003e80000000800 */
[----:B------:R-:W-:Y:S01]  /*3440*/  STS [R7+0x34], R19 ;  /* 0x0000341307007388 */ /* 0x000fe20000000800 */
[----:B0-----:R-:W-:-:S03]  /*3450*/  LOP3.LUT R5, R0, 0x3e0, RZ, 0xc0, !PT ;  /* 0x000003e000057812 */ /* 0x001fc600078ec0ff */
[----:B------:R0:W-:Y:S01]  /*3460*/  STS [R7+0x38], R20 ;  /* 0x0000381407007388 */ /* 0x0001e20000000800 */
[----:B------:R-:W-:-:S03]  /*3470*/  NOP ;  /* 0x0000000000007918 */ /* 0x000fc60000000000 */
[----:B------:R-:W-:Y:S01]  /*3480*/  LDS R17, [R24] ;  /* 0x0000000018117984 */ /* 0x000fe20000000800 */
[----:B-1----:R-:W-:Y:S01]  /*3490*/  LOP3.LUT R4, R0, 0x1f, RZ, 0xc0, !PT ;  /* 0x0000001f00047812 */ /* 0x002fe200078ec0ff */
[----:B0-----:R-:W0:Y:S02]  /*34a0*/  LDC.64 R6, c[0x0][0x3a0] ;  /* 0x0000e800ff067b82 */ /* 0x001e240000000a00 */
[----:B------:R-:W-:Y:S02]  /*34b0*/  LDS R18, [R24+0x4] ;  /* 0x0000040018127984 */ /* 0x000fe40000000800 */
[----:B------:R-:W-:Y:S02]  /*34c0*/  IMAD R4, R5, 0x5, R4 ;  /* 0x0000000505047824 */ /* 0x000fe400078e0204 */
[----:B------:R-:W-:Y:S01]  /*34d0*/  LDS R16, [R24+0x8] ;  /* 0x0000080018107984 */ /* 0x000fe20000000800 */
[----:B------:R-:W-:-:S03]  /*34e0*/  IMAD.MOV.U32 R5, RZ, RZ, RZ ;  /* 0x000000ffff057224 */ /* 0x000fc600078e00ff */
[----:B------:R-:W-:Y:S01]  /*34f0*/  LDS R14, [R24+0x180] ;  /* 0x00018000180e7984 */ /* 0x000fe20000000800 */
[----:B------:R-:W-:-:S03]  /*3500*/  IMAD.WIDE.U32 R2, R2, 0x500, R4 ;  /* 0x0000050002027825 */ /* 0x000fc600078e0004 */
[----:B------:R-:W-:Y:S01]  /*3510*/  LDS R12, [R24+0x184] ;  /* 0x00018400180c7984 */ /* 0x000fe20000000800 */
[----:B------:R-:W-:Y:S02]  /*3520*/  VIADD R5, R4, 0x20 ;  /* 0x0000002004057836 */ /* 0x000fe40000000000 */
[----:B------:R-:W-:Y:S01]  /*3530*/  IMAD R0, R3, 0xc, RZ ;  /* 0x0000000c03007824 */ /* 0x000fe200078e02ff */
[----:B------:R-:W-:Y:S04]  /*3540*/  LDS R10, [R24+0x188] ;  /* 0x00018800180a7984 */ /* 0x000fe80000000800 */
[----:B------:R-:W-:Y:S01]  /*3550*/  LDS R29, [R24+0x300] ;  /* 0x00030000181d7984 */ /* 0x000fe20000000800 */
[----:B0-----:R-:W-:-:S03]  /*3560*/  IMAD.WIDE.U32 R2, R2, 0xc, R6 ;  /* 0x0000000c02027825 */ /* 0x001fc600078e0006 */
[----:B------:R-:W-:Y:S01]  /*3570*/  LDS R27, [R24+0x304] ;  /* 0x00030400181b7984 */ /* 0x000fe20000000800 */
[----:B------:R-:W-:-:S03]  /*3580*/  VIADD R7, R4, 0x40 ;  /* 0x0000004004077836 */ /* 0x000fc60000000000 */
[----:B------:R-:W-:Y:S01]  /*3590*/  LDS R25, [R24+0x308] ;  /* 0x0003080018197984 */ /* 0x000fe20000000800 */
[----:B------:R-:W-:-:S03]  /*35a0*/  IMAD.IADD R3, R3, 0x1, R0 ;  /* 0x0000000103037824 */ /* 0x000fc600078e0200 */
[----:B------:R-:W-:Y:S04]  /*35b0*/  LDS R23, [R24+0x480] ;  /* 0x0004800018177984 */ /* 0x000fe80000000800 */
[----:B------:R-:W-:Y:S04]  /*35c0*/  LDS R21, [R24+0x484] ;  /* 0x0004840018157984 */ /* 0x000fe80000000800 */
[----:B------:R-:W-:Y:S04]  /*35d0*/  LDS R19, [R24+0x488] ;  /* 0x0004880018137984 */ /* 0x000fe80000000800 */
[----:B------:R-:W-:Y:S04]  /*35e0*/  LDS R11, [R24+0x600] ;  /* 0x00060000180b7984 */ /* 0x000fe80000000800 */
[----:B------:R-:W-:Y:S04]  /*35f0*/  LDS R13, [R24+0x604] ;  /* 0x00060400180d7984 */ /* 0x000fe80000000800 */
[----:B------:R-:W-:Y:S04]  /*3600*/  LDS R15, [R24+0x608] ;  /* 0x00060800180f7984 */ /* 0x000fe80000000800 */
[----:B------:R-:W-:Y:S01]  /*3610*/  @!P0 STS [R8+0x3c00], R9 ;  /* 0x003c000908008388 */ /* 0x000fe20000000800 */
[----:B------:R-:W-:Y:S06]  /*3620*/  BAR.SYNC.DEFER_BLOCKING 0x0 ;  /* 0x0000000000007b1d */ /* 0x000fec0000010000 */
[----:B------:R-:W0:Y:S02]  /*3630*/  LDS R20, [R8+0x3c00] ;  /* 0x003c000008147984 */ /* 0x000e240000000800 */
[----:B0-----:R-:W-:-:S02]  /*3640*/  ISETP.GE.AND P0, PT, R4, R20, PT ;  /* 0x000000140400720c */ /* 0x001fc40003f06270 */
[-C--:B------:R-:W-:Y:S01]  /*3650*/  ISETP.GE.AND P1, PT, R5, R20.reuse, PT ;  /* 0x000000140500720c */ /* 0x080fe20003f26270 */
[----:B------:R-:W-:Y:S01]  /*3660*/  VIADD R5, R4, 0x60 ;  /* 0x0000006004057836 */ /* 0x000fe20000000000 */
[----:B------:R-:W-:-:S04]  /*3670*/  ISETP.GE.AND P2, PT, R7, R20, PT ;  /* 0x000000140700720c */ /* 0x000fc80003f46270 */
[----:B------:R-:W-:Y:S01]  /*3680*/  ISETP.GE.AND P3, PT, R5, R20, PT ;  /* 0x000000140500720c */ /* 0x000fe20003f66270 */
[----:B------:R-:W-:-:S04]  /*3690*/  VIADD R5, R4, 0x80 ;  /* 0x0000008004057836 */ /* 0x000fc80000000000 */
[----:B------:R0:W-:Y:S04]  /*36a0*/  @!P0 STG.E desc[UR6][R2.64], R17 ;  /* 0x0000001102008986 */ /* 0x0001e8000c101906 */
[----:B------:R0:W-:Y:S04]  /*36b0*/  @!P0 STG.E desc[UR6][R2.64+0x4], R18 ;  /* 0x0000041202008986 */ /* 0x0001e8000c101906 */
[----:B------:R0:W-:Y:S01]  /*36c0*/  @!P0 STG.E desc[UR6][R2.64+0x8], R16 ;  /* 0x0000081002008986 */ /* 0x0001e2000c101906 */
[----:B------:R-:W-:-:S03]  /*36d0*/  ISETP.GE.AND P0, PT, R5, R20, PT ;  /* 0x000000140500720c */ /* 0x000fc60003f06270 */
[----:B------:R0:W-:Y:S04]  /*36e0*/  @!P1 STG.E desc[UR6][R2.64+0x180], R14 ;  /* 0x0001800e02009986 */ /* 0x0001e8000c101906 */
[----:B------:R0:W-:Y:S04]  /*36f0*/  @!P1 STG.E desc[UR6][R2.64+0x184], R12 ;  /* 0x0001840c02009986 */ /* 0x0001e8000c101906 */
[----:B------:R0:W-:Y:S04]  /*3700*/  @!P1 STG.E desc[UR6][R2.64+0x188], R10 ;  /* 0x0001880a02009986 */ /* 0x0001e8000c101906 */
[----:B------:R0:W-:Y:S04]  /*3710*/  @!P2 STG.E desc[UR6][R2.64+0x300], R29 ;  /* 0x0003001d0200a986 */ /* 0x0001e8000c101906 */
[----:B------:R0:W-:Y:S04]  /*3720*/  @!P2 STG.E desc[UR6][R2.64+0x304], R27 ;  /* 0x0003041b0200a986 */ /* 0x0001e8000c101906 */
[----:B------:R0:W-:Y:S04]  /*3730*/  @!P2 STG.E desc[UR6][R2.64+0x308], R25 ;  /* 0x000308190200a986 */ /* 0x0001e8000c101906 */
[----:B------:R0:W-:Y:S04]  /*3740*/  @!P3 STG.E desc[UR6][R2.64+0x480], R23 ;  /* 0x000480170200b986 */ /* 0x0001e8000c101906 */
[----:B------:R0:W-:Y:S04]  /*3750*/  @!P3 STG.E desc[UR6][R2.64+0x484], R21 ;  /* 0x000484150200b986 */ /* 0x0001e8000c101906 */
[----:B------:R0:W-:Y:S01]  /*3760*/  @!P3 STG.E desc[UR6][R2.64+0x488], R19 ;  /* 0x000488130200b986 */ /* 0x0001e2000c101906 */
[----:B------:R-:W-:Y:S05]  /*3770*/  @P0 EXIT ;  /* 0x000000000000094d */ /* 0x000fea0003800000 */
[----:B------:R-:W-:Y:S04]  /*3780*/  STG.E desc[UR6][R2.64+0x600], R11 ;  /* 0x0006000b02007986 */ /* 0x000fe8000c101906 */
[----:B------:R-:W-:Y:S04]  /*3790*/  STG.E desc[UR6][R2.64+0x604], R13 ;  /* 0x0006040d02007986 */ /* 0x000fe8000c101906 */
[----:B------:R-:W-:Y:S01]  /*37a0*/  STG.E desc[UR6][R2.64+0x608], R15 ;  /* 0x0006080f02007986 */ /* 0x000fe2000c101906 */
[----:B------:R-:W-:Y:S05]  /*37b0*/  EXIT ;  /* 0x000000000000794d */ /* 0x000fea0003800000 */
.L_x_29:
        /* <DEDUP_REMOVED lines=10> */
[----:B------:R0:W-:Y:S04]  /*3860*/  STS [R7+0x8], R6 ;  /* 0x0000080607007388 */ /* 0x0001e80000000800 */
[----:B------:R-:W-:Y:S04]  /*3870*/  STS [R7+0xc], R14 ;  /* 0x00000c0e07007388 */ /* 0x000fe80000000800 */
[----:B------:R-:W-:Y:S01]  /*3880*/  STS [R7+0x10], R13 ;  /* 0x0000100d07007388 */ /* 0x000fe20000000800 */
[----:B0-----:R-:W-:-:S03]  /*3890*/  LOP3.LUT R6, R0, 0x1f, RZ, 0xc0, !PT ;  /* 0x0000001f00067812 */ /* 0x001fc600078ec0ff */
[----:B------:R-:W-:Y:S04]  /*38a0*/  STS [R7+0x14], R17 ;  /* 0x0000141107007388 */ /* 0x000fe80000000800 */
[----:B------:R-:W-:Y:S04]  /*38b0*/  STS [R7+0x18], R11 ;  /* 0x0000180b07007388 */ /* 0x000fe80000000800 */
[----:B------:R-:W-:Y:S04]  /*38c0*/  STS [R7+0x1c], R10 ;  /* 0x00001c0a07007388 */ /* 0x000fe80000000800 */
[----:B------:R-:W-:Y:S04]  /*38d0*/  STS [R7+0x20], R12 ;  /* 0x0000200c07007388 */ /* 0x000fe80000000800 */
[----:B------:R0:W-:Y:S04]  /*38e0*/  STS [R7+0x24], R22 ;  /* 0x0000241607007388 */ /* 0x0001e80000000800 */
[----:B------:R-:W-:Y:S04]  /*38f0*/  STS [R7+0x28], R23 ;  /* 0x0000281707007388 */ /* 0x000fe80000000800 */
[----:B------:R-:W-:Y:S01]  /*3900*/  STS [R7+0x2c], R5 ;  /* 0x00002c0507007388 */ /* 0x000fe20000000800 */
[----:B0-----:R-:W-:-:S03]  /*3910*/  LOP3.LUT R22, R0, 0x3e0, RZ, 0xc0, !PT ;  /* 0x000003e000167812 */ /* 0x001fc600078ec0ff */
[----:B------:R0:W-:Y:S04]  /*3920*/  STS [R7+0x30], R4 ;  /* 0x0000300407007388 */ /* 0x0001e80000000800 */
[----:B------:R-:W-:Y:S04]  /*3930*/  STS [R7+0x34], R19 ;  /* 0x0000341307007388 */ /* 0x000fe80000000800 */
[----:B------:R1:W-:Y:S01]  /*3940*/  STS [R7+0x38], R20 ;  /* 0x0000381407007388 */ /* 0x0003e20000000800 */
[----:B------:R-:W-:-:S03]  /*3950*/  NOP ;  /* 0x0000000000007918 */ /* 0x000fc60000000000 */
[----:B------:R-:W-:Y:S01]  /*3960*/  LDS R18, [R24] ;  /* 0x0000000018127984 */ /* 0x000fe20000000800 */
[----:B0-----:R-:W0:Y:S01]  /*3970*/  LDC.64 R4, c[0x0][0x388] ;  /* 0x0000e200ff047b82 */ /* 0x001e220000000a00 */
[----:B-1----:R-:W-:Y:S02]  /*3980*/  IMAD.MOV.U32 R7, RZ, RZ, RZ ;  /* 0x000000ffff077224 */ /* 0x002fe400078e00ff */
[----:B------:R-:W-:Y:S01]  /*3990*/  LDS R16, [R24+0x4] ;  /* 0x0000040018107984 */ /* 0x000fe20000000800 */
[----:B------:R-:W-:-:S03]  /*39a0*/  IMAD.WIDE.U32 R2, R2, 0x500, R6 ;  /* 0x0000050002027825 */ /* 0x000fc600078e0006 */
[----:B------:R-:W-:Y:S01]  /*39b0*/  LDS R14, [R24+0x8] ;  /* 0x00000800180e7984 */ /* 0x000fe20000000800 */
[----:B------:R-:W-:-:S03]  /*39c0*/  IMAD R7, R22, 0x5, RZ ;  /* 0x0000000516077824 */ /* 0x000fc600078e02ff */
[----:B------:R-:W-:Y:S04]  /*39d0*/  LDS R12, [R24+0x180] ;  /* 0x00018000180c7984 */ /* 0x000fe80000000800 */
        /* <DEDUP_REMOVED lines=11> */
[----:B------:R1:W-:Y:S01]  /*3a90*/  @!P0 STS [R8+0x3c00], R9 ;  /* 0x003c000908008388 */ /* 0x0003e20000000800 */
[----:B------:R-:W-:Y:S01]  /*3aa0*/  BAR.SYNC.DEFER_BLOCKING 0x0 ;  /* 0x0000000000007b1d */ /* 0x000fe20000010000 */
[----:B------:R-:W-:-:S02]  /*3ab0*/  IADD3 R2, P0, PT, R7, R2, RZ ;  /* 0x0000000207027210 */ /* 0x000fc40007f1e0ff */
[----:B------:R-:W-:-:S03]  /*3ac0*/  LOP3.LUT R7, R7, 0x1f, R0, 0xf8, !PT ;  /* 0x0000001f07077812 */ /* 0x000fc600078ef800 */
[----:B------:R-:W-:Y:S02]  /*3ad0*/  IMAD.X R0, RZ, RZ, R3, P0 ;  /* 0x000000ffff007224 */ /* 0x000fe400000e0603 */
[----:B0-----:R-:W-:-:S04]  /*3ae0*/  IMAD.WIDE.U32 R2, R2, 0xc, R4 ;  /* 0x0000000c02027825 */ /* 0x001fc800078e0004 */
[C---:B------:R-:W-:Y:S02]  /*3af0*/  VIADD R5, R7.reuse, 0x20 ;  /* 0x0000002007057836 */ /* 0x040fe40000000000 */
[----:B-1----:R-:W-:Y:S02]  /*3b00*/  VIADD R9, R7, 0x40 ;  /* 0x0000004007097836 */ /* 0x002fe40000000000 */
[----:B------:R-:W-:-:S04]  /*3b10*/  IMAD R0, R0, 0xc, RZ ;  /* 0x0000000c00007824 */ /* 0x000fc800078e02ff */
[----:B------:R-:W-:Y:S01]  /*3b20*/  IMAD.IADD R3, R3, 0x1, R0 ;  /* 0x0000000103037824 */ /* 0x000fe200078e0200 */
[----:B------:R-:W0:Y:S02]  /*3b30*/  LDS R20, [R8+0x3c00] ;  /* 0x003c000008147984 */ /* 0x000e240000000800 */
[-C--:B0-----:R-:W-:Y:S01]  /*3b40*/  ISETP.GE.AND P1, PT, R5, R20.reuse, PT ;  /* 0x000000140500720c */ /* 0x081fe20003f26270 */
[C---:B------:R-:W-:Y:S01]  /*3b50*/  VIADD R5, R7.reuse, 0x60 ;  /* 0x0000006007057836 */ /* 0x040fe20000000000 */
[CC--:B------:R-:W-:Y:S01]  /*3b60*/  ISETP.GE.AND P0, PT, R7.reuse, R20.reuse, PT ;  /* 0x000000140700720c */ /* 0x0c0fe20003f06270 */
[----:B------:R-:W-:Y:S01]  /*3b70*/  VIADD R7, R7, 0x80 ;  /* 0x0000008007077836 */ /* 0x000fe20000000000 */
[-C--:B------:R-:W-:Y:S02]  /*3b80*/  ISETP.GE.AND P2, PT, R9, R20.reuse, PT ;  /* 0x000000140900720c */ /* 0x080fe40003f46270 */
[-C--:B------:R-:W-:Y:S02]  /*3b90*/  ISETP.GE.AND P3, PT, R5, R20.reuse, PT ;  /* 0x000000140500720c */ /* 0x080fe40003f66270 */
[----:B------:R-:W-:-:S05]  /*3ba0*/  ISETP.GE.AND P4, PT, R7, R20, PT ;  /* 0x000000140700720c */ /* 0x000fca0003f86270 */
        /* <DEDUP_REMOVED lines=17> */
.L_x_30:
[----:B------:R-:W-:-:S00]  /*3cc0*/  BRA `(.L_x_30) ;  /* 0xfffffffc00fc7947 */ /* 0x000fc0000383ffff */
[----:B------:R-:W-:-:S00]  /*3cd0*/  NOP ;  /* 0x0000000000007918 */ /* 0x000fc00000000000 */
        /* <DEDUP_REMOVED lines=10> */
.L_x_131:


//--------------------- .text._ZN3cub18CUB_300001_SM_10006detail10merge_sort30DeviceMergeSortPartitionKernelIN6thrust24THRUST_300001_SM_1000_NS10device_ptrI4EdgeEEm14EdgeComparatorS7_EEvbT_PT2_T0_SD_PSD_T1_SD_i --------------------------
	.section	.text._ZN3cub18CUB_300001_SM_10006detail10merge_sort30DeviceMergeSortPartitionKernelIN6thrust24THRUST_300001_SM_1000_NS10device_ptrI4EdgeEEm14EdgeComparatorS7_EEvbT_PT2_T0_SD_PSD_T1_SD_i,"ax",@progbits
	.align	128
        .global         _ZN3cub18CUB_300001_SM_10006detail10merge_sort30DeviceMergeSortPartitionKernelIN6thrust24THRUST_300001_SM_1000_NS10device_ptrI4EdgeEEm14EdgeComparatorS7_EEvbT_PT2_T0_SD_PSD_T1_SD_i
        .type           _ZN3cub18CUB_300001_SM_10006detail10merge_sort30DeviceMergeSortPartitionKernelIN6thrust24THRUST_300001_SM_1000_NS10device_ptrI4EdgeEEm14EdgeComparatorS7_EEvbT_PT2_T0_SD_PSD_T1_SD_i,@function
        .size           _ZN3cub18CUB_300001_SM_10006detail10merge_sort30DeviceMergeSortPartitionKernelIN6thrust24THRUST_300001_SM_1000_NS10device_ptrI4EdgeEEm14EdgeComparatorS7_EEvbT_PT2_T0_SD_PSD_T1_SD_i,(.L_x_132 - _ZN3cub18CUB_300001_SM_10006detail10merge_sort30DeviceMergeSortPartitionKernelIN6thrust24THRUST_300001_SM_1000_NS10device_ptrI4EdgeEEm14EdgeComparatorS7_EEvbT_PT2_T0_SD_PSD_T1_SD_i)
        .other          _ZN3cub18CUB_300001_SM_10006detail10merge_sort30DeviceMergeSortPartitionKernelIN6thrust24THRUST_300001_SM_1000_NS10device_ptrI4EdgeEEm14EdgeComparatorS7_EEvbT_PT2_T0_SD_PSD_T1_SD_i,@"STO_CUDA_ENTRY STV_DEFAULT"
_ZN3cub18CUB_300001_SM_10006detail10merge_sort30DeviceMergeSortPartitionKernelIN6thrust24THRUST_300001_SM_1000_NS10device_ptrI4EdgeEEm14EdgeComparatorS7_EEvbT_PT2_T0_SD_PSD_T1_SD_i:
.text._ZN3cub18CUB_300001_SM_10006detail10merge_sort30DeviceMergeSortPartitionKernelIN6thrust24THRUST_300001_SM_1000_NS10device_ptrI4EdgeEEm14EdgeComparatorS7_EEvbT_PT2_T0_SD_PSD_T1_SD_i:
[----:B------:R-:W-:Y:S01]  /*0000*/  LDC R1, c[0x0][0x37c] ;  /* 0x0000df00ff017b82 */ /* 0x000fe20000000800 */
[----:B------:R-:W0:Y:S01]  /*0010*/  S2R R5, SR_CTAID.X ;  /* 0x0000000000057919 */ /* 0x000e220000002500 */
[----:B------:R-:W0:Y:S01]  /*0020*/  LDCU UR4, c[0x0][0x360] ;  /* 0x00006c00ff0477ac */ /* 0x000e220008000800 */
[----:B------:R-:W0:Y:S01]  /*0030*/  S2R R0, SR_TID.X ;  /* 0x0000000000007919 */ /* 0x000e220000002100 */
[----:B------:R-:W1:Y:S01]  /*0040*/  LDCU.64 UR10, c[0x0][0x3a0] ;  /* 0x00007400ff0a77ac */ /* 0x000e620008000a00 */
[----:B0-----:R-:W-:-:S05]  /*0050*/  IMAD R5, R5, UR4, R0 ;  /* 0x0000000405057c24 */ /* 0x001fca000f8e0200 */
[----:B-1----:R-:W-:-:S04]  /*0060*/  ISETP.GE.U32.AND P0, PT, R5, UR10, PT ;  /* 0x0000000a05007c0c */ /* 0x002fc8000bf06070 */
[----:B------:R-:W-:-:S13]  /*0070*/  ISETP.GE.U32.AND.EX P0, PT, RZ, UR11, PT, P0 ;  /* 0x0000000bff007c0c */ /* 0x000fda000bf06100 */
[----:B------:R-:W-:Y:S05]  /*0080*/  @P0 EXIT ;  /* 0x000000000000094d */ /* 0x000fea0003800000 */
[----:B------:R-:W0:Y:S01]  /*0090*/  LDCU.64 UR6, c[0x0][0x3b8] ;  /* 0x00007700ff0677ac */ /* 0x000e220008000a00 */
[----:B------:R-:W1:Y:S01]  /*00a0*/  LDC R0, c[0x0][0x3c0] ;  /* 0x0000f000ff007b82 */ /* 0x000e620000000800 */
[----:B------:R-:W-:Y:S01]  /*00b0*/  IADD3 R6, P2, PT, R5, 0x1, RZ ;  /* 0x0000000105067810 */ /* 0x000fe20007f5e0ff */
[----:B------:R-:W-:Y:S01]  /*00c0*/  ACQBULK ;  /* 0x000000000000782e */ /* 0x000fe20000000000 */
[----:B------:R-:W2:Y:S02]  /*00d0*/  LDCU.64 UR8, c[0x0][0x358] ;  /* 0x00006b00ff0877ac */ /* 0x000ea40008000a00 */
[----:B------:R-:W-:Y:S01]  /*00e0*/  ISETP.NE.U32.AND P0, PT, R6, UR10, PT ;  /* 0x0000000a06007c0c */ /* 0x000fe2000bf05070 */
[----:B------:R-:W-:-:S05]  /*00f0*/  IMAD.X R6, RZ, RZ, RZ, P2 ;  /* 0x000000ffff067224 */ /* 0x000fca00010e06ff */
[----:B------:R-:W-:Y:S01]  /*0100*/  ISETP.NE.AND.EX P0, PT, R6, UR11, PT, P0 ;  /* 0x0000000b06007c0c */ /* 0x000fe2000bf05300 */
[----:B0-----:R-:W-:Y:S02]  /*0110*/  UIADD3 UR4, UPT, UPT, -UR6, URZ, URZ ;  /* 0x000000ff06047290 */ /* 0x001fe4000fffe1ff */
[----:B------:R-:W-:-:S04]  /*0120*/  USHF.R.U32.HI UR5, URZ, 0x1, UR7 ;  /* 0x00000001ff057899 */ /* 0x000fc80008011607 */
[----:B------:R-:W-:Y:S01]  /*0130*/  LOP3.LUT R7, R5, UR4, RZ, 0xc0, !PT ;  /* 0x0000000405077c12 */ /* 0x000fe2000f8ec0ff */
[----:B------:R-:W-:Y:S01]  /*0140*/  USHF.R.U64 UR4, UR6, 0x1, UR7 ;  /* 0x0000000106047899 */ /* 0x000fe20008001207 */
[----:B-1----:R-:W-:Y:S01]  /*0150*/  SHF.R.S32.HI R13, RZ, 0x1f, R0 ;  /* 0x0000001fff0d7819 */ /* 0x002fe20000011400 */
[----:B------:R-:W-:Y:S02]  /*0160*/  IMAD R4, R0, UR5, RZ ;  /* 0x0000000500047c24 */ /* 0x000fe4000f8e02ff */
[----:B------:R-:W-:-:S04]  /*0170*/  IMAD.WIDE.U32 R2, R7, R0, RZ ;  /* 0x0000000007027225 */ /* 0x000fc800078e00ff */
[----:B------:R-:W-:-:S04]  /*0180*/  IMAD.WIDE.U32 R8, R0, UR4, RZ ;  /* 0x0000000400087c25 */ /* 0x000fc8000f8e00ff */
[C---:B------:R-:W-:Y:S01]  /*0190*/  IMAD R11, R13.reuse, UR4, R4 ;  /* 0x000000040d0b7c24 */ /* 0x040fe2000f8e0204 */
[----:B------:R-:W0:Y:S01]  /*01a0*/  LDCU.64 UR4, c[0x0][0x398] ;  /* 0x00007300ff0477ac */ /* 0x000e220008000a00 */
[----:B------:R-:W-:Y:S01]  /*01b0*/  IMAD R3, R13, R7, R3 ;  /* 0x000000070d037224 */ /* 0x000fe200078e0203 */
[----:B------:R-:W-:Y:S01]  /*01c0*/  LOP3.LUT R7, RZ, R2, RZ, 0x33, !PT ;  /* 0x00000002ff077212 */ /* 0x000fe200078e33ff */
[----:B------:R-:W-:-:S03]  /*01d0*/  IMAD.IADD R9, R9, 0x1, R11 ;  /* 0x0000000109097824 */ /* 0x000fc600078e020b */
[----:B------:R-:W-:Y:S02]  /*01e0*/  ISETP.LT.U32.AND P1, PT, R8, R7, PT ;  /* 0x000000070800720c */ /* 0x000fe40003f21070 */
[----:B------:R-:W-:-:S04]  /*01f0*/  LOP3.LUT R4, RZ, R3, RZ, 0x33, !PT ;  /* 0x00000003ff047212 */ /* 0x000fc800078e33ff */
[----:B------:R-:W-:-:S04]  /*0200*/  ISETP.LT.U32.AND.EX P1, PT, R9, R4, PT, P1 ;  /* 0x000000040900720c */ /* 0x000fc80003f21110 */
[----:B------:R-:W-:Y:S02]  /*0210*/  SEL R7, R8, R7, P1 ;  /* 0x0000000708077207 */ /* 0x000fe40000800000 */
[----:B------:R-:W-:Y:S02]  /*0220*/  SEL R4, R9, R4, P1 ;  /* 0x0000000409047207 */ /* 0x000fe40000800000 */
[----:B------:R-:W-:Y:S02]  /*0230*/  IADD3 R10, P1, PT, R7, R2, RZ ;  /* 0x00000002070a7210 */ /* 0x000fe40007f3e0ff */
[----:B------:R-:W1:Y:S03]  /*0240*/  @!P0 LDC.64 R6, c[0x0][0x3a8] ;  /* 0x0000ea00ff068b82 */ /* 0x000e660000000a00 */
[----:B------:R-:W-:Y:S01]  /*0250*/  IMAD.X R4, R4, 0x1, R3, P1 ;  /* 0x0000000104047824 */ /* 0x000fe200008e0603 */
[----:B0-----:R-:W-:-:S04]  /*0260*/  ISETP.LT.U32.AND P1, PT, R10, UR4, PT ;  /* 0x000000040a007c0c */ /* 0x001fc8000bf21070 */
[----:B------:R-:W-:-:S04]  /*0270*/  ISETP.LT.U32.AND.EX P1, PT, R4, UR5, PT, P1 ;  /* 0x0000000504007c0c */ /* 0x000fc8000bf21110 */
[----:B------:R-:W-:Y:S02]  /*0280*/  SEL R10, R10, UR4, P1 ;  /* 0x000000040a0a7c07 */ /* 0x000fe40008800000 */
[----:B------:R-:W-:Y:S02]  /*0290*/  SEL R11, R4, UR5, P1 ;  /* 0x00000005040b7c07 */ /* 0x000fe40008800000 */
[----:B------:R-:W-:Y:S02]  /*02a0*/  LOP3.LUT R19, RZ, R10, RZ, 0x33, !PT ;  /* 0x0000000aff137212 */ /* 0x000fe400078e33ff */
[----:B------:R-:W-:Y:S02]  /*02b0*/  LOP3.LUT R21, RZ, R11, RZ, 0x33, !PT ;  /* 0x0000000bff157212 */ /* 0x000fe400078e33ff */
[----:B------:R-:W-:-:S04]  /*02c0*/  ISETP.LT.U32.AND P1, PT, R8, R19, PT ;  /* 0x000000130800720c */ /* 0x000fc80003f21070 */
[----:B------:R-:W-:Y:S02]  /*02d0*/  ISETP.LT.U32.AND.EX P1, PT, R9, R21, PT, P1 ;  /* 0x000000150900720c */ /* 0x000fe40003f21110 */
[----:B-1----:R-:W-:Y:S02]  /*02e0*/  @!P0 LEA R14, P2, R5, R6, 0x3 ;  /* 0x00000006050e8211 */ /* 0x002fe400078418ff */
[----:B------:R-:W-:Y:S02]  /*02f0*/  SEL R19, R8, R19, P1 ;  /* 0x0000001308137207 */ /* 0x000fe40000800000 */
[----:B------:R-:W-:Y:S02]  /*0300*/  SEL R21, R9, R21, P1 ;  /* 0x0000001509157207 */ /* 0x000fe40000800000 */
[----:B------:R-:W-:Y:S02]  /*0310*/  IADD3 R19, P3, PT, R19, R10, RZ ;  /* 0x0000000a13137210 */ /* 0x000fe40007f7e0ff */
[----:B------:R-:W-:-:S02]  /*0320*/  @!P0 LEA.HI.X R15, R5, R7, RZ, 0x3, P2 ;  /* 0x00000007050f8211 */ /* 0x000fc400010f1cff */
[C---:B------:R-:W-:Y:S01]  /*0330*/  ISETP.LT.U32.AND P1, PT, R2.reuse, UR4, PT ;  /* 0x0000000402007c0c */ /* 0x040fe2000bf21070 */
[----:B------:R-:W-:Y:S01]  /*0340*/  IMAD.X R21, R21, 0x1, R11, P3 ;  /* 0x0000000115157824 */ /* 0x000fe200018e060b */
[----:B------:R-:W-:Y:S01]  /*0350*/  ISETP.LT.U32.AND P2, PT, R19, UR4, PT ;  /* 0x0000000413007c0c */ /* 0x000fe2000bf41070 */
[----:B--2---:R0:W-:Y:S01]  /*0360*/  @!P0 STG.E.64 desc[UR8][R14.64], R10 ;  /* 0x0000000a0e008986 */ /* 0x0041e2000c101b08 */
[----:B------:R-:W-:Y:S02]  /*0370*/  ISETP.LT.U32.AND.EX P1, PT, R3, UR5, PT, P1 ;  /* 0x0000000503007c0c */ /* 0x000fe4000bf21110 */
[----:B------:R-:W-:Y:S02]  /*0380*/  ISETP.LT.U32.AND.EX P2, PT, R21, UR5, PT, P2 ;  /* 0x0000000515007c0c */ /* 0x000fe4000bf41120 */
[----:B------:R-:W-:Y:S02]  /*0390*/  SEL R7, R2, UR4, P1 ;  /* 0x0000000402077c07 */ /* 0x000fe40008800000 */
[----:B------:R-:W-:-:S02]  /*03a0*/  SEL R9, R3, UR5, P1 ;  /* 0x0000000503097c07 */ /* 0x000fc40008800000 */
[----:B------:R-:W-:Y:S02]  /*03b0*/  SEL R19, R19, UR4, P2 ;  /* 0x0000000413137c07 */ /* 0x000fe40009000000 */
[----:B------:R-:W-:Y:S01]  /*03c0*/  SEL R21, R21, UR5, P2 ;  /* 0x0000000515157c07 */ /* 0x000fe20009000000 */
[----:B------:R-:W-:Y:S06]  /*03d0*/  @!P0 EXIT ;  /* 0x000000000000894d */ /* 0x000fec0003800000 */
[----:B------:R-:W1:Y:S01]  /*03e0*/  LDCU.U8 UR5, c[0x0][0x380] ;  /* 0x00007000ff0577ac */ /* 0x000e620008000000 */
[----:B------:R-:W-:Y:S01]  /*03f0*/  IADD3 R17, P0, PT, R19, -R7, RZ ;  /* 0x8000000713117210 */ /* 0x000fe20007f1e0ff */
[----:B------:R-:W-:Y:S01]  /*0400*/  BSSY.RECONVERGENT B0, `(.L_x_31) ;  /* 0x0000078000007945 */ /* 0x000fe20003800200 */
[----:B------:R-:W-:-:S06]  /*0410*/  UIADD3 UR4, UPT, UPT, UR6, -0x1, URZ ;  /* 0xffffffff06047890 */ /* 0x000fcc000fffe0ff */
[----:B0-----:R-:W-:-:S05]  /*0420*/  LOP3.LUT R15, R5, UR4, RZ, 0xc0, !PT ;  /* 0x00000004050f7c12 */ /* 0x001fca000f8ec0ff */
[----:B------:R-:W-:Y:S01]  /*0430*/  IMAD.WIDE.U32 R2, R15, R0, RZ ;  /* 0x000000000f027225 */ /* 0x000fe200078e00ff */
[----:B-1----:R-:W-:-:S03]  /*0440*/  UPRMT UR4, UR5, 0x8880, URZ ;  /* 0x0000888005047896 */ /* 0x002fc600080000ff */
[----:B------:R-:W-:Y:S01]  /*0450*/  IMAD.X R0, R21, 0x1, ~R9, P0 ;  /* 0x0000000115007824 */ /* 0x000fe200000e0e09 */
[----:B------:R-:W-:Y:S01]  /*0460*/  ISETP.LT.U32.AND P0, PT, R2, R17, PT ;  /* 0x000000110200720c */ /* 0x000fe20003f01070 */
[----:B------:R-:W-:Y:S01]  /*0470*/  IMAD R13, R13, R15, R3 ;  /* 0x0000000f0d0d7224 */ /* 0x000fe200078e0203 */
[----:B------:R-:W-:-:S04]  /*0480*/  UISETP.NE.AND UP0, UPT, UR4, URZ, UPT ;  /* 0x000000ff0400728c */ /* 0x000fc8000bf05270 */
[----:B------:R-:W-:-:S04]  /*0490*/  ISETP.LT.U32.AND.EX P0, PT, R13, R0, PT, P0 ;  /* 0x000000000d00720c */ /* 0x000fc80003f01100 */
[----:B------:R-:W-:Y:S02]  /*04a0*/  SEL R15, R2, R17, P0 ;  /* 0x00000011020f7207 */ /* 0x000fe40000000000 */
[----:B------:R-:W-:Y:S01]  /*04b0*/  SEL R13, R13, R0, P0 ;  /* 0x000000000d0d7207 */ /* 0x000fe20000000000 */
[----:B------:R-:W-:Y:S06]  /*04c0*/  BRA.U !UP0, `(.L_x_32) ;  /* 0x0000000108dc7547 */ /* 0x000fec000b800000 */
[----:B------:R-:W-:Y:S01]  /*04d0*/  IADD3 R2, P0, PT, R19, -R10, RZ ;  /* 0x8000000a13027210 */ /* 0x000fe20007f1e0ff */
[----:B------:R-:W-:Y:S01]  /*04e0*/  BSSY.RECONVERGENT B1, `(.L_x_33) ;  /* 0x0000034000017945 */ /* 0x000fe20003800200 */
[----:B------:R-:W-:-:S03]  /*04f0*/  IADD3 R8, P2, PT, R10, -R7, RZ ;  /* 0x800000070a087210 */ /* 0x000fc60007f5e0ff */
[----:B------:R-:W-:Y:S01]  /*0500*/  IMAD.X R6, R21, 0x1, ~R11, P0 ;  /* 0x0000000115067824 */ /* 0x000fe200000e0e0b */
[----:B------:R-:W-:Y:S01]  /*0510*/  ISETP.GT.U32.AND P0, PT, R15, R2, PT ;  /* 0x000000020f00720c */ /* 0x000fe20003f04070 */
[----:B------:R-:W-:Y:S01]  /*0520*/  IMAD.X R12, R11, 0x1, ~R9, P2 ;  /* 0x000000010b0c7824 */ /* 0x000fe200010e0e09 */
[----:B------:R-:W-:Y:S02]  /*0530*/  ISETP.LT.U32.AND P1, PT, R8, R15, PT ;  /* 0x0000000f0800720c */ /* 0x000fe40003f21070 */
[----:B------:R-:W-:Y:S02]  /*0540*/  ISETP.GT.U32.AND.EX P0, PT, R13, R6, PT, P0 ;  /* 0x000000060d00720c */ /* 0x000fe40003f04100 */
[----:B------:R-:W-:Y:S02]  /*0550*/  ISETP.LT.U32.AND.EX P1, PT, R12, R13, PT, P1 ;  /* 0x0000000d0c00720c */ /* 0x000fe40003f21110 */
[----:B------:R-:W-:Y:S02]  /*0560*/  SEL R4, R15, R2, P0 ;  /* 0x000000020f047207 */ /* 0x000fe40000000000 */
[----:B------:R-:W-:-:S02]  /*0570*/  SEL R0, R13, R6, P0 ;  /* 0x000000060d007207 */ /* 0x000fc40000000000 */
[----:B------:R-:W-:Y:S02]  /*0580*/  IADD3 R4, P0, PT, R4, -R2, RZ ;  /* 0x8000000204047210 */ /* 0x000fe40007f1e0ff */
[----:B------:R-:W-:Y:S02]  /*0590*/  SEL R17, R8, R15, P1 ;  /* 0x0000000f08117207 */ /* 0x000fe40000800000 */
[----:B------:R-:W-:Y:S01]  /*05a0*/  SEL R19, R12, R13, P1 ;  /* 0x0000000d0c137207 */ /* 0x000fe20000800000 */
[----:B------:R-:W-:Y:S01]  /*05b0*/  IMAD.X R0, R0, 0x1, ~R6, P0 ;  /* 0x0000000100007824 */ /* 0x000fe200000e0e06 */
[----:B------:R-:W-:-:S04]  /*05c0*/  ISETP.GE.U32.AND P0, PT, R4, R17, PT ;  /* 0x000000110400720c */ /* 0x000fc80003f06070 */
[----:B------:R-:W-:-:S13]  /*05d0*/  ISETP.GE.U32.AND.EX P0, PT, R0, R19, PT, P0 ;  /* 0x000000130000720c */ /* 0x000fda0003f06100 */
[----:B------:R-:W-:Y:S05]  /*05e0*/  @P0 BRA `(.L_x_34) ;  /* 0x00000000008c0947 */ /* 0x000fea0003800000 */
[----:B------:R-:W0:Y:S01]  /*05f0*/  LDC.64 R2, c[0x0][0x388] ;  /* 0x0000e200ff027b82 */ /* 0x000e220000000a00 */
[----:B------:R-:W-:Y:S01]  /*0600*/  IADD3 R6, P0, PT, R15, R10, RZ ;  /* 0x0000000a0f067210 */ /* 0x000fe20007f1e0ff */
[----:B------:R-:W-:Y:S02]  /*0610*/  IMAD.MOV.U32 R15, RZ, RZ, R17 ;  /* 0x000000ffff0f7224 */ /* 0x000fe400078e0011 */
[----:B------:R-:W-:Y:S02]  /*0620*/  IMAD.MOV.U32 R17, RZ, RZ, R19 ;  /* 0x000000ffff117224 */ /* 0x000fe400078e0013 */
[----:B------:R-:W-:-:S08]  /*0630*/  IMAD.X R8, R13, 0x1, R11, P0 ;  /* 0x000000010d087824 */ /* 0x000fd000000e060b */
.L_x_35:
[----:B------:R-:W-:-:S05]  /*0640*/  IADD3 R11, P0, PT, -R4, R15, RZ ;  /* 0x0000000f040b7210 */ /* 0x000fca0007f1e1ff */
[----:B------:R-:W-:-:S05]  /*0650*/  IMAD.X R10, R17, 0x1, ~R0, P0 ;  /* 0x00000001110a7824 */ /* 0x000fca00000e0e00 */
[--C-:B------:R-:W-:Y:S02]  /*0660*/  SHF.R.U64 R11, R11, 0x1, R10.reuse ;  /* 0x000000010b0b7819 */ /* 0x100fe4000000120a */
[----:B------:R-:W-:Y:S02]  /*0670*/  SHF.R.U32.HI R13, RZ, 0x1, R10 ;  /* 0x00000001ff0d7819 */ /* 0x000fe4000001160a */
[----:B------:R-:W-:-:S04]  /*0680*/  IADD3 R16, P0, PT, R4, R11, RZ ;  /* 0x0000000b04107210 */ /* 0x000fc80007f1e0ff */
[----:B------:R-:W-:Y:S01]  /*0690*/  LOP3.LUT R11, RZ, R16, RZ, 0x33, !PT ;  /* 0x00000010ff0b7212 */ /* 0x000fe200078e33ff */
[----:B------:R-:W-:Y:S01]  /*06a0*/  IMAD.X R14, R0, 0x1, R13, P0 ;  /* 0x00000001000e7824 */ /* 0x000fe200000e060d */
[----:B------:R-:W-:Y:S02]  /*06b0*/  IADD3 R19, P0, PT, R16, R7, RZ ;  /* 0x0000000710137210 */ /* 0x000fe40007f1e0ff */
[----:B------:R-:W-:Y:S02]  /*06c0*/  IADD3 R11, P1, PT, R11, R6, RZ ;  /* 0x000000060b0b7210 */ /* 0x000fe40007f3e0ff */
[----:B------:R-:W-:Y:S01]  /*06d0*/  LOP3.LUT R13, RZ, R14, RZ, 0x33, !PT ;  /* 0x0000000eff0d7212 */ /* 0x000fe200078e33ff */
[----:B------:R-:W-:-:S04]  /*06e0*/  IMAD.X R10, R14, 0x1, R9, P0 ;  /* 0x000000010e0a7824 */ /* 0x000fc800000e0609 */
[----:B------:R-:W-:Y:S02]  /*06f0*/  IMAD.X R18, R13, 0x1, R8, P1 ;  /* 0x000000010d127824 */ /* 0x000fe400008e0608 */
[----:B0-----:R-:W-:-:S04]  /*0700*/  IMAD.WIDE.U32 R12, R19, 0xc, R2 ;  /* 0x0000000c130c7825 */ /* 0x001fc800078e0002 */
[----:B------:R-:W-:Y:S02]  /*0710*/  IMAD R19, R10, 0xc, RZ ;  /* 0x0000000c0a137824 */ /* 0x000fe400078e02ff */
[----:B------:R-:W-:-:S04]  /*0720*/  IMAD.WIDE.U32 R10, R11, 0xc, R2 ;  /* 0x0000000c0b0a7825 */ /* 0x000fc800078e0002 */
[----:B------:R-:W-:Y:S02]  /*0730*/  IMAD R21, R18, 0xc, RZ ;  /* 0x0000000c12157824 */ /* 0x000fe400078e02ff */
[----:B------:R-:W-:Y:S02]  /*0740*/  IMAD.IADD R13, R13, 0x1, R19 ;  /* 0x000000010d0d7824 */ /* 0x000fe400078e0213 */
[----:B------:R-:W-:-:S03]  /*0750*/  IMAD.IADD R11, R11, 0x1, R21 ;  /* 0x000000010b0b7824 */ /* 0x000fc600078e0215 */
[----:B------:R-:W2:Y:S04]  /*0760*/  LDG.E R12, desc[UR8][R12.64+0x8] ;  /* 0x000008080c0c7981 */ /* 0x000ea8000c1e1900 */
[----:B------:R-:W2:Y:S01]  /*0770*/  LDG.E R11, desc[UR8][R10.64+0x8] ;  /* 0x000008080a0b7981 */ /* 0x000ea2000c1e1900 */
[----:B------:R-:W-:-:S05]  /*0780*/  IADD3 R19, P1, PT, R16, 0x1, RZ ;  /* 0x0000000110137810 */ /* 0x000fca0007f3e0ff */
[----:B------:R-:W-:Y:S01]  /*0790*/  IMAD.X R21, RZ, RZ, R14, P1 ;  /* 0x000000ffff157224 */ /* 0x000fe200008e060e */
[----:B--2---:R-:W-:-:S04]  /*07a0*/  ISETP.GE.AND P0, PT, R11, R12, PT ;  /* 0x0000000c0b00720c */ /* 0x004fc80003f06270 */
[----:B------:R-:W-:Y:S02]  /*07b0*/  SEL R4, R4, R19, !P0 ;  /* 0x0000001304047207 */ /* 0x000fe40004000000 */
[----:B------:R-:W-:Y:S02]  /*07c0*/  SEL R15, R16, R15, !P0 ;  /* 0x0000000f100f7207 */ /* 0x000fe40004000000 */
[----:B------:R-:W-:Y:S02]  /*07d0*/  SEL R0, R0, R21, !P0 ;  /* 0x0000001500007207 */ /* 0x000fe40004000000 */
[----:B------:R-:W-:Y:S02]  /*07e0*/  SEL R17, R14, R17, !P0 ;  /* 0x000000110e117207 */ /* 0x000fe40004000000 */
[----:B------:R-:W-:-:S04]  /*07f0*/  ISETP.GE.U32.AND P0, PT, R4, R15, PT ;  /* 0x0000000f0400720c */ /* 0x000fc80003f06070 */
[----:B------:R-:W-:-:S13]  /*0800*/  ISETP.GE.U32.AND.EX P0, PT, R0, R17, PT, P0 ;  /* 0x000000110000720c */ /* 0x000fda0003f06100 */
[----:B------:R-:W-:Y:S05]  /*0810*/  @!P0 BRA `(.L_x_35) ;  /* 0xfffffffc00888947 */ /* 0x000fea000383ffff */
.L_x_34:
[----:B------:R-:W-:Y:S05]  /*0820*/  BSYNC.RECONVERGENT B1 ;  /* 0x0000000000017941 */ /* 0x000fea0003800200 */
.L_x_33:
[----:B------:R-:W-:Y:S05]  /*0830*/  BRA `(.L_x_36) ;  /* 0x0000000000d07947 */ /* 0x000fea0003800000 */
.L_x_32:
[----:B------:R-:W-:Y:S02]  /*0840*/  IADD3 R4, P0, PT, R19, -R10, RZ ;  /* 0x8000000a13047210 */ /* 0x000fe40007f1e0ff */
        /* <DEDUP_REMOVED lines=21> */
.L_x_37:
        /* <DEDUP_REMOVED lines=30> */
.L_x_36:
[----:B------:R-:W-:Y:S05]  /*0b80*/  BSYNC.RECONVERGENT B0 ;  /* 0x0000000000007941 */ /* 0x000fea0003800200 */
.L_x_31:
[----:B------:R-:W0:Y:S01]  /*0b90*/  LDCU.64 UR4, c[0x0][0x3a8] ;  /* 0x00007500ff0477ac */ /* 0x000e220008000a00 */
[----:B------:R-:W-:-:S05]  /*0ba0*/  IADD3 R2, P0, PT, R4, R7, RZ ;  /* 0x0000000704027210 */ /* 0x000fca0007f1e0ff */
[----:B------:R-:W-:Y:S01]  /*0bb0*/  IMAD.X R3, R0, 0x1, R9, P0 ;  /* 0x0000000100037824 */ /* 0x000fe200000e0609 */
[----:B0-----:R-:W-:-:S04]  /*0bc0*/  LEA R4, P1, R5, UR4, 0x3 ;  /* 0x0000000405047c11 */ /* 0x001fc8000f8218ff */
[----:B------:R-:W-:-:S05]  /*0bd0*/  LEA.HI.X R5, R5, UR5, RZ, 0x3, P1 ;  /* 0x0000000505057c11 */ /* 0x000fca00088f1cff */
[----:B------:R-:W-:Y:S01]  /*0be0*/  STG.E.64 desc[UR8][R4.64], R2 ;  /* 0x0000000204007986 */ /* 0x000fe2000c101b08 */
[----:B------:R-:W-:Y:S05]  /*0bf0*/  EXIT ;  /* 0x000000000000794d */ /* 0x000fea0003800000 */
.L_x_38:
        /* <DEDUP_REMOVED lines=16> */
.L_x_132:


//--------------------- .text._ZN3cub18CUB_300001_SM_10006detail10merge_sort30DeviceMergeSortBlockSortKernelINS2_10policy_hubIN6thrust24THRUST_300001_SM_1000_NS10device_ptrI4EdgeEEE9Policy600ES9_PNS0_8NullTypeES9_SD_m14EdgeComparatorS8_SC_EEvbT0_T1_T2_T3_T4_PT6_PT7_T5_NS1_7vsmem_tE --------------------------
	.section	.text._ZN3cub18CUB_300001_SM_10006detail10merge_sort30DeviceMergeSortBlockSortKernelINS2_10policy_hubIN6thrust24THRUST_300001_SM_1000_NS10device_ptrI4EdgeEEE9Policy600ES9_PNS0_8NullTypeES9_SD_m14EdgeComparatorS8_SC_EEvbT0_T1_T2_T3_T4_PT6_PT7_T5_NS1_7vsmem_tE,"ax",@progbits
	.align	128
        .global         _ZN3cub18CUB_300001_SM_10006detail10merge_sort30DeviceMergeSortBlockSortKernelINS2_10policy_hubIN6thrust24THRUST_300001_SM_1000_NS10device_ptrI4EdgeEEE9Policy600ES9_PNS0_8NullTypeES9_SD_m14EdgeComparatorS8_SC_EEvbT0_T1_T2_T3_T4_PT6_PT7_T5_NS1_7vsmem_tE
        .type           _ZN3cub18CUB_300001_SM_10006detail10merge_sort30DeviceMergeSortBlockSortKernelINS2_10policy_hubIN6thrust24THRUST_300001_SM_1000_NS10device_ptrI4EdgeEEE9Policy600ES9_PNS0_8NullTypeES9_SD_m14EdgeComparatorS8_SC_EEvbT0_T1_T2_T3_T4_PT6_PT7_T5_NS1_7vsmem_tE,@function
        .size           _ZN3cub18CUB_300001_SM_10006detail10merge_sort30DeviceMergeSortBlockSortKernelINS2_10policy_hubIN6thrust24THRUST_300001_SM_1000_NS10device_ptrI4EdgeEEE9Policy600ES9_PNS0_8NullTypeES9_SD_m14EdgeComparatorS8_SC_EEvbT0_T1_T2_T3_T4_PT6_PT7_T5_NS1_7vsmem_tE,(.L_x_133 - _ZN3cub18CUB_300001_SM_10006detail10merge_sort30DeviceMergeSortBlockSortKernelINS2_10policy_hubIN6thrust24THRUST_300001_SM_1000_NS10device_ptrI4EdgeEEE9Policy600ES9_PNS0_8NullTypeES9_SD_m14EdgeComparatorS8_SC_EEvbT0_T1_T2_T3_T4_PT6_PT7_T5_NS1_7vsmem_tE)
        .other          _ZN3cub18CUB_300001_SM_10006detail10merge_sort30DeviceMergeSortBlockSortKernelINS2_10policy_hubIN6thrust24THRUST_300001_SM_1000_NS10device_ptrI4EdgeEEE9Policy600ES9_PNS0_8NullTypeES9_SD_m14EdgeComparatorS8_SC_EEvbT0_T1_T2_T3_T4_PT6_PT7_T5_NS1_7vsmem_tE,@"STO_CUDA_ENTRY STV_DEFAULT"
_ZN3cub18CUB_300001_SM_10006detail10merge_sort30DeviceMergeSortBlockSortKernelINS2_10policy_hubIN6thrust24THRUST_300001_SM_1000_NS10device_ptrI4EdgeEEE9Policy600ES9_PNS0_8NullTypeES9_SD_m14EdgeComparatorS8_SC_EEvbT0_T1_T2_T3_T4_PT6_PT7_T5_NS1_7vsmem_tE:
.text._ZN3cub18CUB_300001_SM_10006detail10merge_sort30DeviceMergeSortBlockSortKernelINS2_10policy_hubIN6thrust24THRUST_300001_SM_1000_NS10device_ptrI4EdgeEEE9Policy600ES9_PNS0_8NullTypeES9_SD_m14EdgeComparatorS8_SC_EEvbT0_T1_T2_T3_T4_PT6_PT7_T5_NS1_7vsmem_tE:
[----:B------:R-:W-:Y:S01]  /*0000*/  LDC R1, c[0x0][0x37c] ;  /* 0x0000df00ff017b82 */ /* 0x000fe20000000800 */
[----:B------:R-:W0:Y:S01]  /*0010*/  S2R R0, SR_CTAID.X ;  /* 0x0000000000007919 */ /* 0x000e220000002500 */
[----:B------:R-:W1:Y:S01]  /*0020*/  LDCU UR4, c[0x0][0x370] ;  /* 0x00006e00ff0477ac */ /* 0x000e620008000800 */
[----:B------:R-:W2:Y:S01]  /*0030*/  LDCU.64 UR6, c[0x0][0x358] ;  /* 0x00006b00ff0677ac */ /* 0x000ea20008000a00 */
[----:B-1----:R-:W-:-:S04]  /*0040*/  UIADD3 UR4, UP0, UPT, UR4, -0x1, URZ ;  /* 0xffffffff04047890 */ /* 0x002fc8000ff1e0ff */
[----:B------:R-:W-:-:S06]  /*0050*/  UIADD3.X UR5, UPT, UPT, URZ, -0x1, URZ, UP0, !UPT ;  /* 0xffffffffff057890 */ /* 0x000fcc00087fe4ff */
[----:B------:R-:W-:Y:S01]  /*0060*/  IMAD.U32 R2, RZ, RZ, UR5 ;  /* 0x00000005ff027e24 */ /* 0x000fe2000f8e00ff */
[C---:B0-----:R-:W-:Y:S01]  /*0070*/  ISETP.LT.U32.AND P0, PT, R0.reuse, UR4, PT ;  /* 0x0000000400007c0c */ /* 0x041fe2000bf01070 */
[----:B------:R-:W-:-:S03]  /*0080*/  IMAD.WIDE.U32 R6, R0, 0x500, RZ ;  /* 0x0000050000067825 */ /* 0x000fc600078e00ff */
[----:B------:R-:W-:-:S13]  /*0090*/  ISETP.GT.U32.AND.EX P0, PT, R2, RZ, PT, P0 ;  /* 0x000000ff0200720c */ /* 0x000fda0003f04100 */
[----:B--2---:R-:W-:Y:S05]  /*00a0*/  @!P0 BRA `(.L_x_39) ;  /* 0x0000001800fc8947 */ /* 0x004fea0003800000 */
[----:B------:R-:W0:Y:S01]  /*00b0*/  S2R R4, SR_TID.X ;  /* 0x0000000000047919 */ /* 0x000e220000002100 */
[----:B------:R-:W1:Y:S01]  /*00c0*/  LDC.64 R8, c[0x0][0x388] ;  /* 0x0000e200ff087b82 */ /* 0x000e620000000a00 */
[----:B------:R-:W-:Y:S01]  /*00d0*/  ACQBULK ;  /* 0x000000000000782e */ /* 0x000fe20000000000 */
[----:B0-----:R-:W-:-:S05]  /*00e0*/  LOP3.LUT R2, R4, 0x3e0, RZ, 0xc0, !PT ;  /* 0x000003e004027812 */ /* 0x001fca00078ec0ff */
[----:B------:R-:W-:-:S05]  /*00f0*/  IMAD R3, R2, 0x5, RZ ;  /* 0x0000000502037824 */ /* 0x000fca00078e02ff */
[----:B------:R-:W-:-:S04]  /*0100*/  LOP3.LUT R3, R3, 0x1f, R4, 0xf8, !PT ;  /* 0x0000001f03037812 */ /* 0x000fc800078ef804 */
[----:B------:R-:W-:-:S05]  /*0110*/  IADD3 R3, P0, PT, R6, R3, RZ ;  /* 0x0000000306037210 */ /* 0x000fca0007f1e0ff */
[----:B------:R-:W-:Y:S02]  /*0120*/  IMAD.X R2, RZ, RZ, R7, P0 ;  /* 0x000000ffff027224 */ /* 0x000fe400000e0607 */
[----:B-1----:R-:W-:-:S04]  /*0130*/  IMAD.WIDE.U32 R6, R3, 0xc, R8 ;  /* 0x0000000c03067825 */ /* 0x002fc800078e0008 */
[----:B------:R-:W-:-:S04]  /*0140*/  IMAD R5, R2, 0xc, RZ ;  /* 0x0000000c02057824 */ /* 0x000fc800078e02ff */
[----:B------:R-:W-:-:S05]  /*0150*/  IMAD.IADD R7, R7, 0x1, R5 ;  /* 0x0000000107077824 */ /* 0x000fca00078e0205 */
[----:B------:R-:W2:Y:S04]  /*0160*/  LDG.E R9, desc[UR6][R6.64+0x4] ;  /* 0x0000040606097981 */ /* 0x000ea8000c1e1900 */
[----:B------:R-:W3:Y:S04]  /*0170*/  LDG.E R8, desc[UR6][R6.64] ;  /* 0x0000000606087981 */ /* 0x000ee8000c1e1900 */
[----:B------:R-:W4:Y:S04]  /*0180*/  LDG.E R10, desc[UR6][R6.64+0x8] ;  /* 0x00000806060a7981 */ /* 0x000f28000c1e1900 */
[----:B------:R-:W5:Y:S04]  /*0190*/  LDG.E R11, desc[UR6][R6.64+0x180] ;  /* 0x00018006060b7981 */ /* 0x000f68000c1e1900 */
        /* <DEDUP_REMOVED lines=10> */
[----:B------:R-:W5:Y:S01]  /*0240*/  LDG.E R22, desc[UR6][R6.64+0x608] ;  /* 0x0006080606167981 */ /* 0x000f62000c1e1900 */
[----:B------:R-:W0:Y:S01]  /*0250*/  S2R R24, SR_CgaCtaId ;  /* 0x0000000000187919 */ /* 0x000e220000008800 */
[----:B------:R-:W1:Y:S01]  /*0260*/  S2R R26, SR_LANEID ;  /* 0x00000000001a7919 */ /* 0x000e620000000000 */
[----:B------:R-:W-:-:S02]  /*0270*/  MOV R5, 0x400 ;  /* 0x0000040000057802 */ /* 0x000fc40000000f00 */
[----:B------:R-:W-:Y:S02]  /*0280*/  SHF.R.U32.HI R23, RZ, 0x5, R4 ;  /* 0x00000005ff177819 */ /* 0x000fe40000011604 */
[----:B0-----:R-:W-:-:S03]  /*0290*/  LEA R5, R24, R5, 0x18 ;  /* 0x0000000518057211 */ /* 0x001fc600078ec0ff */
[----:B-1----:R-:W-:-:S04]  /*02a0*/  IMAD R24, R23, 0xa0, R26 ;  /* 0x000000a017187824 */ /* 0x002fc800078e021a */
[----:B------:R-:W-:-:S05]  /*02b0*/  IMAD R23, R24, 0xc, R5 ;  /* 0x0000000c18177824 */ /* 0x000fca00078e0205 */
[----:B--2---:R0:W-:Y:S04]  /*02c0*/  STS [R23+0x4], R9 ;  /* 0x0000040917007388 */ /* 0x0041e80000000800 */
[----:B---3--:R-:W-:Y:S01]  /*02d0*/  STS [R23], R8 ;  /* 0x0000000817007388 */ /* 0x008fe20000000800 */
[----:B0-----:R-:W-:-:S03]  /*02e0*/  IMAD R9, R26, 0x30, R23 ;  /* 0x000000301a097824 */ /* 0x001fc600078e0217 */
[----:B----4-:R-:W-:Y:S04]  /*02f0*/  STS [R23+0x8], R10 ;  /* 0x0000080a17007388 */ /* 0x010fe80000000800 */
[----:B-----5:R-:W-:Y:S04]  /*0300*/  STS [R23+0x180], R11 ;  /* 0x0001800b17007388 */ /* 0x020fe80000000800 */
        /* <DEDUP_REMOVED lines=10> */
[----:B------:R-:W-:Y:S01]  /*03b0*/  STS [R23+0x608], R22 ;  /* 0x0006081617007388 */ /* 0x000fe20000000800 */
[----:B------:R-:W-:-:S03]  /*03c0*/  NOP ;  /* 0x0000000000007918 */ /* 0x000fc60000000000 */
[----:B------:R-:W-:Y:S04]  /*03d0*/  LDS R8, [R9] ;  /* 0x0000000009087984 */ /* 0x000fe80000000800 */
        /* <DEDUP_REMOVED lines=10> */
[----:B------:R-:W0:Y:S04]  /*0480*/  LDS R15, [R9+0x2c] ;  /* 0x00002c00090f7984 */ /* 0x000e280000000800 */
[----:B------:R-:W-:Y:S04]  /*0490*/  LDS R16, [R9+0x30] ;  /* 0x0000300009107984 */ /* 0x000fe80000000800 */
[----:B------:R-:W-:Y:S04]  /*04a0*/  LDS R17, [R9+0x34] ;  /* 0x0000340009117984 */ /* 0x000fe80000000800 */
[----:B------:R1:W2:Y:S01]  /*04b0*/  LDS R18, [R9+0x38] ;  /* 0x0000380009127984 */ /* 0x0002a20000000800 */
[----:B------:R-:W-:Y:S01]  /*04c0*/  BAR.SYNC.DEFER_BLOCKING 0x0 ;  /* 0x0000000000007b1d */ /* 0x000fe20000010000 */
[----:B0-----:R-:W-:Y:S01]  /*04d0*/  ISETP.GE.AND P1, PT, R15, R24, PT ;  /* 0x000000180f00720c */ /* 0x001fe20003f26270 */
[----:B------:R-:W-:Y:S01]  /*04e0*/  IMAD.MOV.U32 R23, RZ, RZ, R15 ;  /* 0x000000ffff177224 */ /* 0x000fe200078e000f */
[----:B------:R-:W-:Y:S01]  /*04f0*/  ISETP.GE.AND P0, PT, R13, R6, PT ;  /* 0x000000060d00720c */ /* 0x000fe20003f06270 */
[----:B-1----:R-:W-:Y:S01]  /*0500*/  IMAD.MOV.U32 R9, RZ, RZ, R11 ;  /* 0x000000ffff097224 */ /* 0x002fe200078e000b */
[----:B------:R-:W-:-:S03]  /*0510*/  MOV R21, R13 ;  /* 0x0000000d00157202 */ /* 0x000fc60000000f00 */
[----:B------:R-:W-:Y:S01]  /*0520*/  PREEXIT ;  /* 0x000000000000782d */ /* 0x000fe20000000000 */
[----:B--2---:R-:W-:Y:S01]  /*0530*/  MOV R22, R18 ;  /* 0x0000001200167202 */ /* 0x004fe20000000f00 */
[----:B------:R-:W-:Y:S01]  /*0540*/  IMAD R5, R4, 0x3c, R5 ;  /* 0x0000003c04057824 */ /* 0x000fe200078e0205 */
[----:B------:R-:W-:-:S03]  /*0550*/  MOV R25, R17 ;  /* 0x0000001100197202 */ /* 0x000fc60000000f00 */
[----:B------:R-:W-:Y:S01]  /*0560*/  @!P1 IMAD.MOV.U32 R23, RZ, RZ, R24 ;  /* 0x000000ffff179224 */ /* 0x000fe200078e0018 */
[----:B------:R-:W-:Y:S01]  /*0570*/  @!P1 MOV R24, R15 ;  /* 0x0000000f00189202 */ /* 0x000fe20000000f00 */
[----:B------:R-:W-:Y:S01]  /*0580*/  @!P0 IMAD.MOV.U32 R21, RZ, RZ, R6 ;  /* 0x000000ffff158224 */ /* 0x000fe200078e0006 */
[----:B------:R-:W-:Y:S01]  /*0590*/  @!P0 MOV R9, R7 ;  /* 0x0000000700098202 */ /* 0x000fe20000000f00 */
[----:B------:R-:W-:Y:S01]  /*05a0*/  @!P0 IMAD.MOV.U32 R6, RZ, RZ, R13 ;  /* 0x000000ffff068224 */ /* 0x000fe200078e000d */
[----:B------:R-:W-:Y:S01]  /*05b0*/  ISETP.GE.AND P3, PT, R18, R23, PT ;  /* 0x000000171200720c */ /* 0x000fe20003f66270 */
[----:B------:R-:W-:Y:S01]  /*05c0*/  IMAD.MOV.U32 R13, RZ, RZ, R14 ;  /* 0x000000ffff0d7224 */ /* 0x000fe200078e000e */
[----:B------:R-:W-:Y:S01]  /*05d0*/  ISETP.GE.AND P2, PT, R24, R21, PT ;  /* 0x000000151800720c */ /* 0x000fe20003f46270 */
[----:B------:R-:W-:Y:S02]  /*05e0*/  @!P1 IMAD.MOV.U32 R13, RZ, RZ, R20 ;  /* 0x000000ffff0d9224 */ /* 0x000fe400078e0014 */
[----:B------:R-:W-:-:S02]  /*05f0*/  @!P0 IMAD.MOV.U32 R7, RZ, RZ, R11 ;  /* 0x000000ffff078224 */ /* 0x000fc400078e000b */
[----:B------:R-:W-:Y:S02]  /*0600*/  @!P1 IMAD.MOV.U32 R20, RZ, RZ, R14 ;  /* 0x000000ffff149224 */ /* 0x000fe400078e000e */
[----:B------:R-:W-:Y:S02]  /*0610*/  IMAD.MOV.U32 R11, RZ, RZ, R10 ;  /* 0x000000ffff0b7224 */ /* 0x000fe400078e000a */
[----:B------:R-:W-:Y:S01]  /*0620*/  IMAD.MOV.U32 R14, RZ, RZ, R24 ;  /* 0x000000ffff0e7224 */ /* 0x000fe200078e0018 */
[----:B------:R-:W-:Y:S01]  /*0630*/  MOV R15, R20 ;  /* 0x00000014000f7202 */ /* 0x000fe20000000f00 */
[----:B------:R-:W-:Y:S02]  /*0640*/  @!P3 IMAD.MOV.U32 R22, RZ, RZ, R23 ;  /* 0x000000ffff16b224 */ /* 0x000fe400078e0017 */
[----:B------:R-:W-:Y:S01]  /*0650*/  @!P0 IMAD.MOV.U32 R11, RZ, RZ, R8 ;  /* 0x000000ffff0b8224 */ /* 0x000fe200078e0008 */
[----:B------:R-:W-:Y:S01]  /*0660*/  @!P0 MOV R8, R10 ;  /* 0x0000000a00088202 */ /* 0x000fe20000000f00 */
[----:B------:R-:W-:Y:S01]  /*0670*/  @!P3 IMAD.MOV.U32 R23, RZ, RZ, R18 ;  /* 0x000000ffff17b224 */ /* 0x000fe200078e0012 */
[----:B------:R-:W-:Y:S01]  /*0680*/  MOV R18, R16 ;  /* 0x0000001000127202 */ /* 0x000fe20000000f00 */
[----:B------:R-:W-:Y:S01]  /*0690*/  @!P2 IMAD.MOV.U32 R14, RZ, RZ, R21 ;  /* 0x000000ffff0ea224 */ /* 0x000fe200078e0015 */
[----:B------:R-:W-:Y:S01]  /*06a0*/  @!P2 MOV R15, R9 ;  /* 0x00000009000fa202 */ /* 0x000fe20000000f00 */
[----:B------:R-:W-:-:S02]  /*06b0*/  IMAD.MOV.U32 R10, RZ, RZ, R12 ;  /* 0x000000ffff0a7224 */ /* 0x000fc400078e000c */
[----:B------:R-:W-:Y:S02]  /*06c0*/  @!P1 IMAD.MOV.U32 R10, RZ, RZ, R19 ;  /* 0x000000ffff0a9224 */ /* 0x000fe400078e0013 */
[----:B------:R-:W-:Y:S02]  /*06d0*/  @!P2 IMAD.MOV.U32 R21, RZ, RZ, R24 ;  /* 0x000000ffff15a224 */ /* 0x000fe400078e0018 */
[----:B------:R-:W-:Y:S01]  /*06e0*/  @!P1 IMAD.MOV.U32 R19, RZ, RZ, R12 ;  /* 0x000000ffff139224 */ /* 0x000fe200078e000c */
[----:B------:R-:W-:Y:S01]  /*06f0*/  ISETP.GE.AND P1, PT, R23, R14, PT ;  /* 0x0000000e1700720c */ /* 0x000fe20003f26270 */
[----:B------:R-:W-:Y:S01]  /*0700*/  @!P3 IMAD.MOV.U32 R25, RZ, RZ, R13 ;  /* 0x000000ffff19b224 */ /* 0x000fe200078e000d */
[----:B------:R-:W-:Y:S01]  /*0710*/  ISETP.GE.AND P0, PT, R21, R6, PT ;  /* 0x000000061500720c */ /* 0x000fe20003f06270 */
[----:B------:R-:W-:Y:S01]  /*0720*/  @!P3 IMAD.MOV.U32 R13, RZ, RZ, R17 ;  /* 0x000000ffff0db224 */ /* 0x000fe200078e0011 */
[----:B------:R-:W-:Y:S01]  /*0730*/  MOV R12, R22 ;  /* 0x00000016000c7202 */ /* 0x000fe20000000f00 */
        /* <DEDUP_REMOVED lines=8> */
[----:B------:R-:W-:-:S02]  /*07c0*/  @!P1 IMAD.MOV.U32 R14, RZ, RZ, R23 ;  /* 0x000000ffff0e9224 */ /* 0x000fc400078e0017 */
[----:B------:R-:W-:Y:S01]  /*07d0*/  IMAD.MOV.U32 R23, RZ, RZ, R21 ;  /* 0x000000ffff177224 */ /* 0x000fe200078e0015 */
[----:B------:R-:W-:Y:S01]  /*07e0*/  @!P1 MOV R26, R16 ;  /* 0x00000010001a9202 */ /* 0x000fe20000000f00 */
[----:B------:R-:W-:Y:S01]  /*07f0*/  @!P0 IMAD.MOV.U32 R23, RZ, RZ, R6 ;  /* 0x000000ffff178224 */ /* 0x000fe200078e0006 */
[----:B------:R-:W-:Y:S01]  /*0800*/  @!P0 MOV R6, R21 ;  /* 0x0000001500068202 */ /* 0x000fe20000000f00 */
[----:B------:R-:W-:Y:S02]  /*0810*/  IMAD.MOV.U32 R19, RZ, RZ, R13 ;  /* 0x000000ffff137224 */ /* 0x000fe400078e000d */
[----:B------:R-:W-:Y:S01]  /*0820*/  @!P2 IMAD.MOV.U32 R9, RZ, RZ, R20 ;  /* 0x000000ffff09a224 */ /* 0x000fe200078e0014 */
[----:B------:R-:W-:Y:S01]  /*0830*/  ISETP.GE.AND P2, PT, R22, R17, PT ;  /* 0x000000111600720c */ /* 0x000fe20003f46270 */
[----:B------:R-:W-:Y:S02]  /*0840*/  @!P1 IMAD.MOV.U32 R19, RZ, RZ, R15 ;  /* 0x000000ffff139224 */ /* 0x000fe400078e000f */
[----:B------:R-:W-:-:S02]  /*0850*/  @!P1 IMAD.MOV.U32 R15, RZ, RZ, R13 ;  /* 0x000000ffff0f9224 */ /* 0x000fc400078e000d */
[----:B------:R-:W-:Y:S01]  /*0860*/  @!P1 IMAD.MOV.U32 R16, RZ, RZ, R10 ;  /* 0x000000ffff109224 */ /* 0x000fe200078e000a */
[----:B------:R-:W-:Y:S01]  /*0870*/  ISETP.GE.AND P1, PT, R14, R23, PT ;  /* 0x000000170e00720c */ /* 0x000fe20003f26270 */
[----:B------:R-:W-:Y:S01]  /*0880*/  IMAD.MOV.U32 R24, RZ, RZ, R9 ;  /* 0x000000ffff187224 */ /* 0x000fe200078e0009 */
[----:B------:R-:W-:Y:S01]  /*0890*/  MOV R10, R15 ;  /* 0x0000000f000a7202 */ /* 0x000fe20000000f00 */
[----:B------:R-:W-:Y:S02]  /*08a0*/  @!P0 IMAD.MOV.U32 R24, RZ, RZ, R7 ;  /* 0x000000ffff188224 */ /* 0x000fe400078e0007 */
[----:B------:R-:W-:Y:S02]  /*08b0*/  @!P0 IMAD.MOV.U32 R7, RZ, RZ, R9 ;  /* 0x000000ffff078224 */ /* 0x000fe400078e0009 */
[----:B------:R-:W-:Y:S01]  /*08c0*/  @!P2 MOV R12, R17 ;  /* 0x00000011000ca202 */ /* 0x000fe20000000f00 */
[----:B------:R-:W-:Y:S02]  /*08d0*/  IMAD.MOV.U32 R9, RZ, RZ, R14 ;  /* 0x000000ffff097224 */ /* 0x000fe400078e000e */
[----:B------:R-:W-:-:S02]  /*08e0*/  @!P2 IMAD.MOV.U32 R17, RZ, RZ, R22 ;  /* 0x000000ffff11a224 */ /* 0x000fc400078e0016 */
[----:B------:R-:W-:Y:S01]  /*08f0*/  IMAD.MOV.U32 R21, RZ, RZ, R11 ;  /* 0x000000ffff157224 */ /* 0x000fe200078e000b */
[----:B------:R-:W-:Y:S01]  /*0900*/  @!P1 MOV R10, R24 ;  /* 0x00000018000a9202 */ /* 0x000fe20000000f00 */
[----:B------:R-:W-:Y:S02]  /*0910*/  @!P1 IMAD.MOV.U32 R9, RZ, RZ, R23 ;  /* 0x000000ffff099224 */ /* 0x000fe400078e0017 */
[----:B------:R-:W-:Y:S01]  /*0920*/  @!P1 IMAD.MOV.U32 R23, RZ, RZ, R14 ;  /* 0x000000ffff179224 */ /* 0x000fe200078e000e */
[----:B------:R-:W-:Y:S01]  /*0930*/  MOV R14, R17 ;  /* 0x00000011000e7202 */ /* 0x000fe20000000f00 */
[----:B------:R-:W-:Y:S01]  /*0940*/  @!P0 IMAD.MOV.U32 R21, RZ, RZ, R8 ;  /* 0x000000ffff158224 */ /* 0x000fe200078e0008 */
[----:B------:R-:W-:Y:S01]  /*0950*/  ISETP.GE.AND P3, PT, R17, R9, PT ;  /* 0x000000091100720c */ /* 0x000fe20003f66270 */
[----:B------:R-:W-:Y:S01]  /*0960*/  @!P0 IMAD.MOV.U32 R8, RZ, RZ, R11 ;  /* 0x000000ffff088224 */ /* 0x000fe200078e000b */
[----:B------:R-:W-:Y:S01]  /*0970*/  ISETP.GE.AND P0, PT, R23, R6, PT ;  /* 0x000000061700720c */ /* 0x000fe20003f06270 */
[--C-:B------:R-:W-:Y:S01]  /*0980*/  IMAD.MOV.U32 R13, RZ, RZ, R25.reuse ;  /* 0x000000ffff0d7224 */ /* 0x100fe200078e0019 */
[----:B------:R-:W-:Y:S01]  /*0990*/  @!P2 MOV R13, R19 ;  /* 0x00000013000da202 */ /* 0x000fe20000000f00 */
[----:B------:R-:W-:-:S02]  /*09a0*/  @!P2 IMAD.MOV.U32 R19, RZ, RZ, R25 ;  /* 0x000000ffff13a224 */ /* 0x000fc400078e0019 */
[----:B------:R-:W-:Y:S02]  /*09b0*/  IMAD.MOV.U32 R11, RZ, RZ, R16 ;  /* 0x000000ffff0b7224 */ /* 0x000fe400078e0010 */
[----:B------:R-:W-:Y:S02]  /*09c0*/  IMAD.MOV.U32 R20, RZ, RZ, R18 ;  /* 0x000000ffff147224 */ /* 0x000fe400078e0012 */
[----:B------:R-:W-:Y:S02]  /*09d0*/  @!P1 IMAD.MOV.U32 R11, RZ, RZ, R21 ;  /* 0x000000ffff0b9224 */ /* 0x000fe400078e0015 */
[----:B------:R-:W-:Y:S02]  /*09e0*/  @!P2 IMAD.MOV.U32 R20, RZ, RZ, R26 ;  /* 0x000000ffff14a224 */ /* 0x000fe400078e001a */
[----:B------:R-:W-:Y:S02]  /*09f0*/  @!P1 IMAD.MOV.U32 R24, RZ, RZ, R15 ;  /* 0x000000ffff189224 */ /* 0x000fe400078e000f */
[----:B------:R-:W-:-:S02]  /*0a00*/  @!P1 IMAD.MOV.U32 R21, RZ, RZ, R16 ;  /* 0x000000ffff159224 */ /* 0x000fc400078e0010 */
[----:B------:R-:W-:Y:S02]  /*0a10*/  @!P2 IMAD.MOV.U32 R26, RZ, RZ, R18 ;  /* 0x000000ffff1aa224 */ /* 0x000fe400078e0012 */
[----:B------:R-:W-:Y:S02]  /*0a20*/  IMAD.MOV.U32 R15, RZ, RZ, R19 ;  /* 0x000000ffff0f7224 */ /* 0x000fe400078e0013 */
[----:B------:R-:W-:Y:S02]  /*0a30*/  @!P3 IMAD.MOV.U32 R15, RZ, RZ, R10 ;  /* 0x000000ffff0fb224 */ /* 0x000fe400078e000a */
[----:B------:R-:W-:Y:S01]  /*0a40*/  @!P3 IMAD.MOV.U32 R14, RZ, RZ, R9 ;  /* 0x000000ffff0eb224 */ /* 0x000fe200078e0009 */
[----:B------:R-:W-:Y:S01]  /*0a50*/  @!P3 MOV R9, R17 ;  /* 0x000000110009b202 */ /* 0x000fe20000000f00 */
[----:B------:R-:W-:Y:S01]  /*0a60*/  @!P3 IMAD.MOV.U32 R10, RZ, RZ, R19 ;  /* 0x000000ffff0ab224 */ /* 0x000fe200078e0013 */
[----:B------:R-:W-:Y:S01]  /*0a70*/  MOV R17, R23 ;  /* 0x0000001700117202 */ /* 0x000fe20000000f00 */
[----:B------:R-:W-:Y:S01]  /*0a80*/  IMAD.MOV.U32 R19, RZ, RZ, R21 ;  /* 0x000000ffff137224 */ /* 0x000fe200078e0015 */
[----:B------:R-:W-:Y:S01]  /*0a90*/  @!P0 MOV R19, R8 ;  /* 0x0000000800138202 */ /* 0x000fe20000000f00 */
[----:B------:R-:W-:Y:S01]  /*0aa0*/  IMAD.MOV.U32 R16, RZ, RZ, R26 ;  /* 0x000000ffff107224 */ /* 0x000fe200078e001a */
[----:B------:R-:W-:Y:S01]  /*0ab0*/  @!P0 MOV R17, R6 ;  /* 0x0000000600118202 */ /* 0x000fe20000000f00 */
[----:B------:R-:W-:-:S02]  /*0ac0*/  IMAD.MOV.U32 R18, RZ, RZ, R24 ;  /* 0x000000ffff127224 */ /* 0x000fc400078e0018 */
[----:B------:R-:W-:Y:S02]  /*0ad0*/  @!P3 IMAD.MOV.U32 R16, RZ, RZ, R11 ;  /* 0x000000ffff10b224 */ /* 0x000fe400078e000b */
[----:B------:R-:W-:Y:S02]  /*0ae0*/  @!P0 IMAD.MOV.U32 R18, RZ, RZ, R7 ;  /* 0x000000ffff128224 */ /* 0x000fe400078e0007 */
[----:B------:R-:W-:Y:S02]  /*0af0*/  @!P0 IMAD.MOV.U32 R8, RZ, RZ, R21 ;  /* 0x000000ffff088224 */ /* 0x000fe400078e0015 */
[----:B------:R-:W-:Y:S02]  /*0b00*/  @!P3 IMAD.MOV.U32 R11, RZ, RZ, R26 ;  /* 0x000000ffff0bb224 */ /* 0x000fe400078e001a */
[----:B------:R-:W-:Y:S02]  /*0b10*/  @!P0 IMAD.MOV.U32 R6, RZ, RZ, R23 ;  /* 0x000000ffff068224 */ /* 0x000fe400078e0017 */
[----:B------:R-:W-:-:S02]  /*0b20*/  @!P0 IMAD.MOV.U32 R7, RZ, RZ, R24 ;  /* 0x000000ffff078224 */ /* 0x000fc400078e0018 */
[----:B------:R-:W-:-:S07]  /*0b30*/  IMAD.MOV.U32 R21, RZ, RZ, 0x2 ;  /* 0x00000002ff157424 */ /* 0x000fce00078e00ff */
.L_x_43:
[--C-:B------:R-:W-:Y:S01]  /*0b40*/  IMAD.MOV R23, RZ, RZ, -R21.reuse ;  /* 0x000000ffff177224 */ /* 0x100fe200078e0a15 */
[----:B------:R-:W-:Y:S01]  /*0b50*/  SHF.R.U32.HI R24, RZ, 0x1, R21 ;  /* 0x00000001ff187819 */ /* 0x000fe20000011615 */
[----:B------:R-:W-:Y:S03]  /*0b60*/  BAR.SYNC.DEFER_BLOCKING 0x0 ;  /* 0x0000000000007b1d */ /* 0x000fe60000010000 */
[----:B------:R-:W-:Y:S02]  /*0b70*/  LOP3.LUT R22, R4, R23, RZ, 0xc0, !PT ;  /* 0x0000001704167212 */ /* 0x000fe400078ec0ff */
[----:B------:R-:W-:Y:S01]  /*0b80*/  IADD3 R23, PT, PT, R21, -0x1, RZ ;  /* 0xffffffff15177810 */ /* 0x000fe20007ffe0ff */
[----:B------:R-:W-:Y:S02]  /*0b90*/  BSSY.RECONVERGENT B0, `(.L_x_40) ;  /* 0x0000037000007945 */ /* 0x000fe40003800200 */
[----:B------:R-:W-:Y:S01]  /*0ba0*/  IMAD R22, R22, 0x5, RZ ;  /* 0x0000000516167824 */ /* 0x000fe200078e02ff */
[----:B------:R-:W-:Y:S01]  /*0bb0*/  LOP3.LUT R23, R23, R4, RZ, 0xc0, !PT ;  /* 0x0000000417177212 */ /* 0x000fe200078ec0ff */
[----:B------:R-:W0:Y:S03]  /*0bc0*/  S2R R31, SR_CgaCtaId ;  /* 0x00000000001f7919 */ /* 0x000e260000008800 */
[----:B------:R-:W-:Y:S01]  /*0bd0*/  VIMNMX.U32 R25, PT, PT, R22, 0x500, PT ;  /* 0x0000050016197848 */ /* 0x000fe20003fe0000 */
[----:B------:R-:W-:-:S04]  /*0be0*/  IMAD R27, R23, 0x5, RZ ;  /* 0x00000005171b7824 */ /* 0x000fc800078e02ff */
[----:B------:R-:W-:Y:S01]  /*0bf0*/  IMAD R22, R24, 0x5, R25 ;  /* 0x0000000518167824 */ /* 0x000fe200078e0219 */
[----:B------:R-:W-:-:S04]  /*0c00*/  VIMNMX.U32 R27, PT, PT, R27, 0x500, PT ;  /* 0x000005001b1b7848 */ /* 0x000fc80003fe0000 */
[----:B------:R-:W-:Y:S01]  /*0c10*/  VIMNMX.U32 R22, PT, PT, R22, 0x500, PT ;  /* 0x0000050016167848 */ /* 0x000fe20003fe0000 */
[----:B------:R1:W-:Y:S03]  /*0c20*/  STS [R5], R8 ;  /* 0x0000000805007388 */ /* 0x0003e60000000800 */
[----:B------:R-:W-:Y:S01]  /*0c30*/  VIADDMNMX R29, R22, -R25, R27, PT ;  /* 0x80000019161d7246 */ /* 0x000fe2000380011b */
[--C-:B------:R-:W-:Y:S01]  /*0c40*/  IMAD R24, R24, 0x5, R22.reuse ;  /* 0x0000000518187824 */ /* 0x100fe200078e0216 */
[----:B------:R2:W-:Y:S04]  /*0c50*/  STS [R5+0x4], R7 ;  /* 0x0000040705007388 */ /* 0x0005e80000000800 */
[----:B------:R-:W-:Y:S01]  /*0c60*/  VIMNMX.U32 R23, PT, PT, R24, 0x500, PT ;  /* 0x0000050018177848 */ /* 0x000fe20003fe0000 */
[----:B------:R2:W-:Y:S04]  /*0c70*/  STS [R5+0x8], R6 ;  /* 0x0000080605007388 */ /* 0x0005e80000000800 */
[----:B------:R-:W-:Y:S01]  /*0c80*/  IMAD.IADD R24, R23, 0x1, -R22 ;  /* 0x0000000117187824 */ /* 0x000fe200078e0a16 */
[----:B------:R2:W-:Y:S04]  /*0c90*/  STS [R5+0xc], R19 ;  /* 0x00000c1305007388 */ /* 0x0005e80000000800 */
[C---:B------:R-:W-:Y:S01]  /*0ca0*/  ISETP.GE.AND P0, PT, R27.reuse, R24, PT ;  /* 0x000000181b00720c */ /* 0x040fe20003f06270 */
[----:B------:R-:W-:Y:S01]  /*0cb0*/  IMAD.IADD R24, R27, 0x1, -R24 ;  /* 0x000000011b187824 */ /* 0x000fe200078e0a18 */
[----:B------:R2:W-:Y:S04]  /*0cc0*/  STS [R5+0x10], R18 ;  /* 0x0000101205007388 */ /* 0x0005e80000000800 */
[----:B-1----:R-:W-:Y:S01]  /*0cd0*/  SEL R8, R24, RZ, P0 ;  /* 0x000000ff18087207 */ /* 0x002fe20000000000 */
[----:B------:R2:W-:Y:S01]  /*0ce0*/  STS [R5+0x14], R17 ;  /* 0x0000141105007388 */ /* 0x0005e20000000800 */
[----:B------:R-:W-:-:S02]  /*0cf0*/  MOV R24, 0x400 ;  /* 0x0000040000187802 */ /* 0x000fc40000000f00 */
[----:B------:R-:W-:Y:S01]  /*0d00*/  ISETP.GE.AND P0, PT, R8, R29, PT ;  /* 0x0000001d0800720c */ /* 0x000fe20003f06270 */
[----:B------:R2:W-:Y:S01]  /*0d10*/  STS [R5+0x18], R11 ;  /* 0x0000180b05007388 */ /* 0x0005e20000000800 */
[----:B0-----:R-:W-:-:S03]  /*0d20*/  LEA R24, R31, R24, 0x18 ;  /* 0x000000181f187211 */ /* 0x001fc600078ec0ff */
[----:B------:R2:W-:Y:S04]  /*0d30*/  STS [R5+0x1c], R10 ;  /* 0x00001c0a05007388 */ /* 0x0005e80000000800 */
[----:B------:R2:W-:Y:S04]  /*0d40*/  STS [R5+0x20], R9 ;  /* 0x0000200905007388 */ /* 0x0005e80000000800 */
[----:B------:R2:W-:Y:S04]  /*0d50*/  STS [R5+0x24], R16 ;  /* 0x0000241005007388 */ /* 0x0005e80000000800 */
[----:B------:R2:W-:Y:S04]  /*0d60*/  STS [R5+0x28], R15 ;  /* 0x0000280f05007388 */ /* 0x0005e80000000800 */
[----:B------:R2:W-:Y:S04]  /*0d70*/  STS [R5+0x2c], R14 ;  /* 0x00002c0e05007388 */ /* 0x0005e80000000800 */
[----:B------:R2:W-:Y:S04]  /*0d80*/  STS [R5+0x30], R20 ;  /* 0x0000301405007388 */ /* 0x0005e80000000800 */
[----:B------:R2:W-:Y:S04]  /*0d90*/  STS [R5+0x34], R13 ;  /* 0x0000340d05007388 */ /* 0x0005e80000000800 */
[----:B------:R2:W-:Y:S01]  /*0da0*/  STS [R5+0x38], R12 ;  /* 0x0000380c05007388 */ /* 0x0005e20000000800 */
[----:B------:R-:W-:Y:S06]  /*0db0*/  BAR.SYNC.DEFER_BLOCKING 0x0 ;  /* 0x0000000000007b1d */ /* 0x000fec0000010000 */
[----:B------:R-:W-:Y:S05]  /*0dc0*/  @P0 BRA `(.L_x_41) ;  /* 0x00000000004c0947 */ /* 0x000fea0003800000 */
[----:B--2---:R-:W0:Y:S01]  /*0dd0*/  S2R R7, SR_CgaCtaId ;  /* 0x0000000000077919 */ /* 0x004e220000008800 */
[----:B------:R-:W-:Y:S01]  /*0de0*/  MOV R6, 0x400 ;  /* 0x0000040000067802 */ /* 0x000fe20000000f00 */
[----:B------:R-:W-:-:S03]  /*0df0*/  IMAD.IADD R12, R27, 0x1, R22 ;  /* 0x000000011b0c7824 */ /* 0x000fc600078e0216 */
[----:B0-----:R-:W-:-:S07]  /*0e00*/  LEA R14, R7, R6, 0x18 ;  /* 0x00000006070e7211 */ /* 0x001fce00078ec0ff */
.L_x_42:
[----:B------:R-:W-:-:S04]  /*0e10*/  IADD3 R6, PT, PT, R29, -R8, RZ ;  /* 0x800000081d067210 */ /* 0x000fc80007ffe0ff */
[----:B------:R-:W-:-:S04]  /*0e20*/  LEA.HI R7, R6, R6, RZ, 0x1 ;  /* 0x0000000606077211 */ /* 0x000fc800078f08ff */
[----:B------:R-:W-:-:S04]  /*0e30*/  LEA.HI.SX32 R6, R7, R8, 0x1f ;  /* 0x0000000807067211 */ /* 0x000fc800078ffaff */
[----:B------:R-:W-:Y:S01]  /*0e40*/  LOP3.LUT R9, RZ, R6, RZ, 0x33, !PT ;  /* 0x00000006ff097212 */ /* 0x000fe200078e33ff */
[----:B------:R-:W-:-:S04]  /*0e50*/  IMAD.IADD R7, R25, 0x1, R6 ;  /* 0x0000000119077824 */ /* 0x000fc800078e0206 */
        /* <DEDUP_REMOVED lines=10> */
.L_x_41:
[----:B------:R-:W-:Y:S05]  /*0f00*/  BSYNC.RECONVERGENT B0 ;  /* 0x0000000000007941 */ /* 0x000fea0003800200 */
.L_x_40:
[----:B--2---:R-:W-:Y:S02]  /*0f10*/  IADD3 R9, PT, PT, R25, R8, RZ ;  /* 0x0000000819097210 */ /* 0x004fe40007ffe0ff */
[----:B------:R-:W-:Y:S02]  /*0f20*/  IADD3 R7, PT, PT, -R8, R22, R27 ;  /* 0x0000001608077210 */ /* 0x000fe40007ffe11b */
[----:B------:R-:W-:Y:S01]  /*0f30*/  PLOP3.LUT P1, PT, PT, PT, PT, 0x8, 0x80 ;  /* 0x000000000080781c */ /* 0x000fe20003f2e170 */
[--C-:B------:R-:W-:Y:S01]  /*0f40*/  IMAD R16, R9, 0xc, R24.reuse ;  /* 0x0000000c09107824 */ /* 0x100fe200078e0218 */
[C---:B------:R-:W-:Y:S01]  /*0f50*/  ISETP.GE.AND P0, PT, R7.reuse, R23, PT ;  /* 0x000000170700720c */ /* 0x040fe20003f06270 */
[C---:B------:R-:W-:Y:S02]  /*0f60*/  IMAD R15, R7.reuse, 0xc, R24 ;  /* 0x0000000c070f7824 */ /* 0x040fe400078e0218 */
[----:B------:R-:W-:Y:S01]  /*0f70*/  VIADD R8, R7, 0x1 ;  /* 0x0000000107087836 */ /* 0x000fe20000000000 */
[----:B------:R-:W-:Y:S04]  /*0f80*/  LDS R27, [R16+0x8] ;  /* 0x00000800101b7984 */ /* 0x000fe80000000800 */
[----:B------:R-:W0:Y:S04]  /*0f90*/  LDS R12, [R15+0x8] ;  /* 0x000008000f0c7984 */ /* 0x000e280000000800 */
[----:B------:R-:W-:Y:S04]  /*0fa0*/  LDS R20, [R16] ;  /* 0x0000000010147984 */ /* 0x000fe80000000800 */
[----:B------:R-:W-:Y:S04]  /*0fb0*/  LDS R25, [R15] ;  /* 0x000000000f197984 */ /* 0x000fe80000000800 */
[----:B------:R-:W-:Y:S04]  /*0fc0*/  LDS R26, [R16+0x4] ;  /* 0x00000400101a7984 */ /* 0x000fe80000000800 */
[----:B------:R-:W-:Y:S01]  /*0fd0*/  LDS R13, [R15+0x4] ;  /* 0x000004000f0d7984 */ /* 0x000fe20000000800 */
[----:B0-----:R-:W-:-:S04]  /*0fe0*/  @!P0 ISETP.GE.AND P2, PT, R12, R27, PT ;  /* 0x0000001b0c00820c */ /* 0x001fc80003f46270 */
[----:B------:R-:W-:Y:S02]  /*0ff0*/  @!P0 ISETP.GE.OR P1, PT, R9, R22, !P2 ;  /* 0x000000160900820c */ /* 0x000fe40005726670 */
[----:B------:R-:W-:Y:S02]  /*1000*/  PLOP3.LUT P0, PT, PT, PT, PT, 0x8, 0x80 ;  /* 0x000000000080781c */ /* 0x000fe40003f0e170 */
[----:B------:R-:W-:-:S09]  /*1010*/  SEL R6, R12, R27, P1 ;  /* 0x0000001b0c067207 */ /* 0x000fd20000800000 */
[----:B------:R-:W-:Y:S01]  /*1020*/  @P1 LDS R12, [R15+0x14] ;  /* 0x000014000f0c1984 */ /* 0x000fe20000000800 */
[----:B------:R-:W-:Y:S02]  /*1030*/  @!P1 IMAD.MOV R8, RZ, RZ, R7 ;  /* 0x000000ffff089224 */ /* 0x000fe400078e0207 */
[C---:B------:R-:W-:Y:S01]  /*1040*/  VIADD R7, R9.reuse, 0x1 ;  /* 0x0000000109077836 */ /* 0x040fe20000000000 */
[----:B------:R-:W0:Y:S01]  /*1050*/  @!P1 LDS R27, [R16+0x14] ;  /* 0x00001400101b9984 */ /* 0x000e220000000800 */
[----:B------:R-:W-:Y:S01]  /*1060*/  @P1 IADD3 R7, PT, PT, R9, RZ, RZ ;  /* 0x000000ff09071210 */ /* 0x000fe20007ffe0ff */
[C---:B------:R-:W-:Y:S01]  /*1070*/  VIADD R9, R8.reuse, 0x1 ;  /* 0x0000000108097836 */ /* 0x040fe20000000000 */
[----:B------:R-:W-:-:S03]  /*1080*/  ISETP.GE.AND P2, PT, R8, R23, PT ;  /* 0x000000170800720c */ /* 0x000fc60003f46270 */
[----:B------:R-:W-:-:S10]  /*1090*/  VIADD R11, R7, 0x1 ;  /* 0x00000001070b7836 */ /* 0x000fd40000000000 */
[----:B0-----:R-:W-:-:S04]  /*10a0*/  @!P2 ISETP.GE.AND P3, PT, R12, R27, PT ;  /* 0x0000001b0c00a20c */ /* 0x001fc80003f66270 */
[----:B------:R-:W-:-:S04]  /*10b0*/  @!P2 ISETP.GE.OR P0, PT, R7, R22, !P3 ;  /* 0x000000160700a20c */ /* 0x000fc80005f06670 */
[----:B------:R-:W-:-:S09]  /*10c0*/  SEL R17, R12, R27, P0 ;  /* 0x0000001b0c117207 */ /* 0x000fd20000000000 */
[----:B------:R-:W-:Y:S01]  /*10d0*/  @!P0 IADD3 R9, PT, PT, R8, RZ, RZ ;  /* 0x000000ff08098210 */ /* 0x000fe20007ffe0ff */
[----:B------:R-:W-:Y:S01]  /*10e0*/  @P0 IMAD.MOV R11, RZ, RZ, R7 ;  /* 0x000000ffff0b0224 */ /* 0x000fe200078e0207 */
[----:B------:R-:W-:Y:S02]  /*10f0*/  SEL R8, R25, R20, P1 ;  /* 0x0000001419087207 */ /* 0x000fe40000800000 */
[----:B------:R-:W-:Y:S01]  /*1100*/  SEL R7, R13, R26, P1 ;  /* 0x0000001a0d077207 */ /* 0x000fe20000800000 */
[--C-:B------:R-:W-:Y:S01]  /*1110*/  @!P0 IMAD R10, R11, 0xc, R24.reuse ;  /* 0x0000000c0b0a8824 */ /* 0x100fe200078e0218 */
[----:B------:R-:W-:Y:S01]  /*1120*/  @P1 LDS R25, [R15+0xc] ;  /* 0x00000c000f191984 */ /* 0x000fe20000000800 */
[C---:B------:R-:W-:Y:S01]  /*1130*/  @P0 IMAD R14, R9.reuse, 0xc, R24 ;  /* 0x0000000c090e0824 */ /* 0x040fe200078e0218 */
[----:B------:R-:W-:Y:S01]  /*1140*/  ISETP.GE.AND P2, PT, R9, R23, PT ;  /* 0x000000170900720c */ /* 0x000fe20003f46270 */
[----:B------:R-:W-:Y:S01]  /*1150*/  VIADD R29, R11, 0x1 ;  /* 0x000000010b1d7836 */ /* 0x000fe20000000000 */
[----:B------:R-:W-:Y:S04]  /*1160*/  @!P0 LDS R27, [R10+0x8] ;  /* 0x000008000a1b8984 */ /* 0x000fe80000000800 */
[----:B------:R-:W0:Y:S04]  /*1170*/  @P0 LDS R12, [R14+0x8] ;  /* 0x000008000e0c0984 */ /* 0x000e280000000800 */
[----:B------:R1:W-:Y:S04]  /*1180*/  @P1 LDS R13, [R15+0x10] ;  /* 0x000010000f0d1984 */ /* 0x0003e80000000800 */
[----:B------:R-:W2:Y:S04]  /*1190*/  @!P1 LDS R20, [R16+0xc] ;  /* 0x00000c0010149984 */ /* 0x000ea80000000800 */
[----:B------:R-:W3:Y:S01]  /*11a0*/  @!P1 LDS R26, [R16+0x10] ;  /* 0x00001000101a9984 */ /* 0x000ee20000000800 */
[----:B------:R-:W-:Y:S01]  /*11b0*/  PLOP3.LUT P1, PT, PT, PT, PT, 0x8, 0x80 ;  /* 0x000000000080781c */ /* 0x000fe20003f2e170 */
[----:B-1----:R-:W-:Y:S01]  /*11c0*/  VIADD R15, R9, 0x1 ;  /* 0x00000001090f7836 */ /* 0x002fe20000000000 */
[----:B0-----:R-:W-:-:S04]  /*11d0*/  @!P2 ISETP.GE.AND P3, PT, R12, R27, PT ;  /* 0x0000001b0c00a20c */ /* 0x001fc80003f66270 */
[----:B------:R-:W-:Y:S02]  /*11e0*/  @!P2 ISETP.GE.OR P1, PT, R11, R22, !P3 ;  /* 0x000000160b00a20c */ /* 0x000fe40005f26670 */
[----:B--2---:R-:W-:Y:S02]  /*11f0*/  SEL R19, R25, R20, P0 ;  /* 0x0000001419137207 */ /* 0x004fe40000000000 */
[----:B------:R-:W-:Y:S01]  /*1200*/  @!P0 LDS R20, [R10] ;  /* 0x000000000a148984 */ /* 0x000fe20000000800 */
[----:B---3--:R-:W-:-:S03]  /*1210*/  SEL R18, R13, R26, P0 ;  /* 0x0000001a0d127207 */ /* 0x008fc60000000000 */
[----:B------:R-:W-:Y:S05]  /*1220*/  @!P0 LDS R26, [R10+0x4] ;  /* 0x000004000a1a8984 */ /* 0x000fea0000000800 */
[----:B------:R-:W-:Y:S01]  /*1230*/  @!P1 IADD3 R15, PT, PT, R9, RZ, RZ ;  /* 0x000000ff090f9210 */ /* 0x000fe20007ffe0ff */
[----:B------:R-:W-:Y:S01]  /*1240*/  @P1 IMAD.MOV R29, RZ, RZ, R11 ;  /* 0x000000ffff1d1224 */ /* 0x000fe200078e020b */
[----:B------:R-:W0:Y:S01]  /*1250*/  @P0 LDS R25, [R14] ;  /* 0x000000000e190984 */ /* 0x000e220000000800 */
[----:B------:R-:W-:Y:S02]  /*1260*/  SEL R9, R12, R27, P1 ;  /* 0x0000001b0c097207 */ /* 0x000fe40000800000 */
[--C-:B------:R-:W-:Y:S01]  /*1270*/  @!P1 IMAD R16, R29, 0xc, R24.reuse ;  /* 0x0000000c1d109824 */ /* 0x100fe200078e0218 */
[----:B------:R-:W1:Y:S01]  /*1280*/  @P0 LDS R13, [R14+0x4] ;  /* 0x000004000e0d0984 */ /* 0x000e620000000800 */
[C---:B------:R-:W-:Y:S01]  /*1290*/  @P1 IMAD R28, R15.reuse, 0xc, R24 ;  /* 0x0000000c0f1c1824 */ /* 0x040fe200078e0218 */
[----:B------:R-:W-:Y:S01]  /*12a0*/  ISETP.GE.AND P2, PT, R15, R23, PT ;  /* 0x000000170f00720c */ /* 0x000fe20003f46270 */
[----:B------:R-:W-:Y:S01]  /*12b0*/  VIADD R31, R29, 0x1 ;  /* 0x000000011d1f7836 */ /* 0x000fe20000000000 */
[----:B------:R-:W-:Y:S01]  /*12c0*/  @!P1 LDS R27, [R16+0x8] ;  /* 0x00000800101b9984 */ /* 0x000fe20000000800 */
[----:B------:R-:W-:Y:S01]  /*12d0*/  PLOP3.LUT P0, PT, PT, PT, PT, 0x8, 0x80 ;  /* 0x000000000080781c */ /* 0x000fe20003f0e170 */
[----:B------:R-:W-:-:S02]  /*12e0*/  VIADD R30, R15, 0x1 ;  /* 0x000000010f1e7836 */ /* 0x000fc40000000000 */
[----:B------:R-:W2:Y:S01]  /*12f0*/  @P1 LDS R12, [R28+0x8] ;  /* 0x000008001c0c1984 */ /* 0x000ea20000000800 */
[----:B0-----:R-:W-:-:S03]  /*1300*/  SEL R11, R25, R20, P1 ;  /* 0x00000014190b7207 */ /* 0x001fc60000800000 */
[----:B------:R-:W-:Y:S01]  /*1310*/  @!P1 LDS R20, [R16] ;  /* 0x0000000010149984 */ /* 0x000fe20000000800 */
[----:B-1----:R-:W-:-:S03]  /*1320*/  SEL R10, R13, R26, P1 ;  /* 0x0000001a0d0a7207 */ /* 0x002fc60000800000 */
[----:B------:R-:W-:Y:S04]  /*1330*/  @!P1 LDS R26, [R16+0x4] ;  /* 0x00000400101a9984 */ /* 0x000fe80000000800 */
[----:B------:R-:W0:Y:S04]  /*1340*/  @P1 LDS R13, [R28+0x4] ;  /* 0x000004001c0d1984 */ /* 0x000e280000000800 */
[----:B------:R-:W1:Y:S01]  /*1350*/  @P1 LDS R25, [R28] ;  /* 0x000000001c191984 */ /* 0x000e620000000800 */
[----:B--2---:R-:W-:-:S04]  /*1360*/  @!P2 ISETP.GE.AND P1, PT, R12, R27, PT ;  /* 0x0000001b0c00a20c */ /* 0x004fc80003f26270 */
[----:B------:R-:W-:-:S04]  /*1370*/  @!P2 ISETP.GE.OR P0, PT, R29, R22, !P1 ;  /* 0x000000161d00a20c */ /* 0x000fc80004f06670 */
[----:B------:R-:W-:-:S09]  /*1380*/  SEL R14, R12, R27, P0 ;  /* 0x0000001b0c0e7207 */ /* 0x000fd20000000000 */
[----:B------:R-:W-:Y:S01]  /*1390*/  @P0 IMAD.MOV R31, RZ, RZ, R29 ;  /* 0x000000ffff1f0224 */ /* 0x000fe200078e021d */
[----:B------:R-:W-:-:S03]  /*13a0*/  @!P0 IADD3 R30, PT, PT, R15, RZ, RZ ;  /* 0x000000ff0f1e8210 */ /* 0x000fc60007ffe0ff */
[--C-:B------:R-:W-:Y:S01]  /*13b0*/  @!P0 IMAD R29, R31, 0xc, R24.reuse ;  /* 0x0000000c1f1d8824 */ /* 0x100fe200078e0218 */
[C---:B------:R-:W-:Y:S01]  /*13c0*/  ISETP.GE.AND P1, PT, R30.reuse, R23, PT ;  /* 0x000000171e00720c */ /* 0x040fe20003f26270 */
[----:B------:R-:W-:-:S03]  /*13d0*/  @P0 IMAD R24, R30, 0xc, R24 ;  /* 0x0000000c1e180824 */ /* 0x000fc600078e0218 */
[----:B------:R-:W-:Y:S04]  /*13e0*/  @!P0 LDS R27, [R29+0x8] ;  /* 0x000008001d1b8984 */ /* 0x000fe80000000800 */
[----:B------:R-:W2:Y:S01]  /*13f0*/  @P0 LDS R12, [R24+0x8] ;  /* 0x00000800180c0984 */ /* 0x000ea20000000800 */
[----:B0-----:R-:W-:-:S03]  /*1400*/  SEL R15, R13, R26, P0 ;  /* 0x0000001a0d0f7207 */ /* 0x001fc60000000000 */
[----:B------:R-:W-:Y:S01]  /*1410*/  @!P0 LDS R26, [R29+0x4] ;  /* 0x000004001d1a8984 */ /* 0x000fe20000000800 */
[----:B-1----:R-:W-:-:S03]  /*1420*/  SEL R16, R25, R20, P0 ;  /* 0x0000001419107207 */ /* 0x002fc60000000000 */
[----:B------:R-:W-:Y:S04]  /*1430*/  @!P0 LDS R20, [R29] ;  /* 0x000000001d148984 */ /* 0x000fe80000000800 */
[----:B------:R-:W0:Y:S04]  /*1440*/  @P0 LDS R13, [R24+0x4] ;  /* 0x00000400180d0984 */ /* 0x000e280000000800 */
[----:B------:R-:W1:Y:S01]  /*1450*/  @P0 LDS R25, [R24] ;  /* 0x0000000018190984 */ /* 0x000e620000000800 */
[----:B------:R-:W-:Y:S02]  /*1460*/  PLOP3.LUT P0, PT, PT, PT, PT, 0x8, 0x80 ;  /* 0x000000000080781c */ /* 0x000fe40003f0e170 */
[----:B--2---:R-:W-:-:S04]  /*1470*/  @!P1 ISETP.GE.AND P2, PT, R12, R27, PT ;  /* 0x0000001b0c00920c */ /* 0x004fc80003f46270 */
[----:B------:R-:W-:Y:S02]  /*1480*/  @!P1 ISETP.GE.OR P0, PT, R31, R22, !P2 ;  /* 0x000000161f00920c */ /* 0x000fe40005706670 */
[C---:B------:R-:W-:Y:S01]  /*1490*/  ISETP.GE.U32.AND P1, PT, R21.reuse, 0x81, PT ;  /* 0x000000811500780c */ /* 0x040fe20003f26070 */
[----:B------:R-:W-:Y:S01]  /*14a0*/  IMAD.SHL.U32 R21, R21, 0x2, RZ ;  /* 0x0000000215157824 */ /* 0x000fe200078e00ff */
[----:B------:R-:W-:Y:S02]  /*14b0*/  SEL R12, R12, R27, P0 ;  /* 0x0000001b0c0c7207 */ /* 0x000fe40000000000 */
[----:B0-----:R-:W-:Y:S02]  /*14c0*/  SEL R13, R13, R26, P0 ;  /* 0x0000001a0d0d7207 */ /* 0x001fe40000000000 */
[----:B-1----:R-:W-:-:S07]  /*14d0*/  SEL R20, R25, R20, P0 ;  /* 0x0000001419147207 */ /* 0x002fce0000000000 */
[----:B------:R-:W-:Y:S05]  /*14e0*/  @!P1 BRA `(.L_x_43) ;  /* 0xfffffff400949947 */ /* 0x000fea000383ffff */
[----:B------:R-:W0:Y:S01]  /*14f0*/  S2R R5, SR_TID.X ;  /* 0x0000000000057919 */ /* 0x000e220000002100 */
[----:B------:R-:W1:Y:S01]  /*1500*/  LDCU.U8 UR4, c[0x0][0x380] ;  /* 0x00007000ff0477ac */ /* 0x000e620008000000 */
[----:B------:R-:W-:Y:S01]  /*1510*/  MOV R22, 0x400 ;  /* 0x0000040000167802 */ /* 0x000fe20000000f00 */
[----:B------:R-:W2:Y:S01]  /*1520*/  S2R R23, SR_CgaCtaId ;  /* 0x0000000000177919 */ /* 0x000ea20000008800 */
[----:B------:R-:W3:Y:S01]  /*1530*/  S2R R21, SR_LANEID ;  /* 0x0000000000157919 */ /* 0x000ee20000000000 */
[----:B-1----:R-:W-:-:S04]  /*1540*/  UPRMT UR4, UR4, 0x8880, URZ ;  /* 0x0000888004047896 */ /* 0x002fc800080000ff */
[----:B------:R-:W-:Y:S01]  /*1550*/  UISETP.NE.AND UP0, UPT, UR4, URZ, UPT ;  /* 0x000000ff0400728c */ /* 0x000fe2000bf05270 */
[----:B0-----:R-:W-:Y:S02]  /*1560*/  SHF.R.U32.HI R4, RZ, 0x5, R5 ;  /* 0x00000005ff047819 */ /* 0x001fe40000011605 */
[----:B--2---:R-:W-:-:S03]  /*1570*/  LEA R23, R23, R22, 0x18 ;  /* 0x0000001617177211 */ /* 0x004fc600078ec0ff */
[----:B---3--:R-:W-:-:S04]  /*1580*/  IMAD R4, R4, 0xa0, R21 ;  /* 0x000000a004047824 */ /* 0x008fc800078e0215 */
[----:B------:R-:W-:-:S04]  /*1590*/  IMAD R4, R4, 0xc, R23 ;  /* 0x0000000c04047824 */ /* 0x000fc800078e0217 */
[----:B------:R-:W-:Y:S01]  /*15a0*/  IMAD R23, R21, 0x30, R4 ;  /* 0x0000003015177824 */ /* 0x000fe200078e0204 */
[----:B------:R-:W-:Y:S06]  /*15b0*/  BAR.SYNC.DEFER_BLOCKING 0x0 ;  /* 0x0000000000007b1d */ /* 0x000fec0000010000 */
[----:B------:R-:W-:Y:S05]  /*15c0*/  BRA.U !UP0, `(.L_x_44) ;  /* 0x0000000108e47547 */ /* 0x000fea000b800000 */
[----:B------:R0:W-:Y:S01]  /*15d0*/  STS [R23], R8 ;  /* 0x0000000817007388 */ /* 0x0001e20000000800 */
[----:B------:R-:W1:Y:S03]  /*15e0*/  LDC.64 R2, c[0x0][0x398] ;  /* 0x0000e600ff027b82 */ /* 0x000e660000000a00 */
[----:B------:R-:W-:Y:S04]  /*15f0*/  STS [R23+0x4], R7 ;  /* 0x0000040717007388 */ /* 0x000fe80000000800 */
[----:B------:R2:W-:Y:S01]  /*1600*/  STS [R23+0x8], R6 ;  /* 0x0000080617007388 */ /* 0x0005e20000000800 */
[----:B0-----:R-:W-:-:S03]  /*1610*/  LOP3.LUT R8, R5, 0x3e0, RZ, 0xc0, !PT ;  /* 0x000003e005087812 */ /* 0x001fc600078ec0ff */
[----:B------:R-:W-:Y:S01]  /*1620*/  STS [R23+0xc], R19 ;  /* 0x00000c1317007388 */ /* 0x000fe20000000800 */
[----:B------:R-:W-:Y:S01]  /*1630*/  LOP3.LUT R5, R5, 0x1f, RZ, 0xc0, !PT ;  /* 0x0000001f05057812 */ /* 0x000fe200078ec0ff */
[----:B------:R-:W-:Y:S02]  /*1640*/  IMAD R8, R8, 0x5, RZ ;  /* 0x0000000508087824 */ /* 0x000fe400078e02ff */
[----:B------:R-:W-:Y:S01]  /*1650*/  STS [R23+0x10], R18 ;  /* 0x0000101217007388 */ /* 0x000fe20000000800 */
[----:B--2---:R-:W-:-:S03]  /*1660*/  IMAD.WIDE.U32 R6, R0, 0x500, RZ ;  /* 0x0000050000067825 */ /* 0x004fc600078e00ff */
[----:B------:R-:W-:Y:S01]  /*1670*/  STS [R23+0x14], R17 ;  /* 0x0000141117007388 */ /* 0x000fe20000000800 */
[----:B------:R-:W-:-:S03]  /*1680*/  IADD3 R5, P0, P1, R8, R6, R5 ;  /* 0x0000000608057210 */ /* 0x000fc6000791e005 */
[----:B------:R-:W-:Y:S01]  /*1690*/  STS [R23+0x18], R11 ;  /* 0x0000180b17007388 */ /* 0x000fe20000000800 */
[----:B------:R-:W-:-:S03]  /*16a0*/  IADD3.X R6, PT, PT, RZ, R7, RZ, P0, P1 ;  /* 0x00000007ff067210 */ /* 0x000fc600007e24ff */
[----:B------:R-:W-:Y:S01]  /*16b0*/  STS [R23+0x1c], R10 ;  /* 0x00001c0a17007388 */ /* 0x000fe20000000800 */
[----:B-1----:R-:W-:-:S03]  /*16c0*/  IMAD.WIDE.U32 R2, R5, 0xc, R2 ;  /* 0x0000000c05027825 */ /* 0x002fc600078e0002 */
[----:B------:R-:W-:Y:S01]  /*16d0*/  STS [R23+0x20], R9 ;  /* 0x0000200917007388 */ /* 0x000fe20000000800 */
[----:B------:R-:W-:-:S03]  /*16e0*/  IMAD R5, R6, 0xc, RZ ;  /* 0x0000000c06057824 */ /* 0x000fc600078e02ff */
[----:B------:R-:W-:Y:S01]  /*16f0*/  STS [R23+0x24], R16 ;  /* 0x0000241017007388 */ /* 0x000fe20000000800 */
[----:B------:R-:W-:-:S03]  /*1700*/  IMAD.IADD R3, R3, 0x1, R5 ;  /* 0x0000000103037824 */ /* 0x000fc600078e0205 */
[----:B------:R-:W-:Y:S04]  /*1710*/  STS [R23+0x28], R15 ;  /* 0x0000280f17007388 */ /* 0x000fe80000000800 */
[----:B------:R-:W-:Y:S04]  /*1720*/  STS [R23+0x2c], R14 ;  /* 0x00002c0e17007388 */ /* 0x000fe80000000800 */
[----:B------:R-:W-:Y:S04]  /*1730*/  STS [R23+0x30], R20 ;  /* 0x0000301417007388 */ /* 0x000fe80000000800 */
[----:B------:R-:W-:Y:S04]  /*1740*/  STS [R23+0x34], R13 ;  /* 0x0000340d17007388 */ /* 0x000fe80000000800 */
[----:B------:R-:W-:Y:S01]  /*1750*/  STS [R23+0x38], R12 ;  /* 0x0000380c17007388 */ /* 0x000fe20000000800 */
[----:B------:R-:W-:-:S03]  /*1760*/  NOP ;  /* 0x0000000000007918 */ /* 0x000fc60000000000 */
[----:B------:R-:W0:Y:S04]  /*1770*/  LDS R9, [R4] ;  /* 0x0000000004097984 */ /* 0x000e280000000800 */
        /* <DEDUP_REMOVED lines=30> */
.L_x_44:
[----:B------:R-:W-:Y:S04]  /*1960*/  STS [R23], R8 ;  /* 0x0000000817007388 */ /* 0x000fe80000000800 */
[----:B------:R-:W-:Y:S04]  /*1970*/  STS [R23+0x4], R7 ;  /* 0x0000040717007388 */ /* 0x000fe80000000800 */
[----:B------:R0:W-:Y:S04]  /*1980*/  STS [R23+0x8], R6 ;  /* 0x0000080617007388 */ /* 0x0001e80000000800 */
[----:B------:R-:W-:Y:S04]  /*1990*/  STS [R23+0xc], R19 ;  /* 0x00000c1317007388 */ /* 0x000fe80000000800 */
[----:B------:R-:W-:Y:S01]  /*19a0*/  STS [R23+0x10], R18 ;  /* 0x0000101217007388 */ /* 0x000fe20000000800 */
[----:B0-----:R-:W0:Y:S03]  /*19b0*/  LDC.64 R6, c[0x0][0x3b0] ;  /* 0x0000ec00ff067b82 */ /* 0x001e260000000a00 */
[----:B------:R-:W-:Y:S04]  /*19c0*/  STS [R23+0x14], R17 ;  /* 0x0000141117007388 */ /* 0x000fe80000000800 */
[----:B------:R-:W-:Y:S04]  /*19d0*/  STS [R23+0x18], R11 ;  /* 0x0000180b17007388 */ /* 0x000fe80000000800 */
[----:B------:R-:W-:Y:S04]  /*19e0*/  STS [R23+0x1c], R10 ;  /* 0x00001c0a17007388 */ /* 0x000fe80000000800 */
[----:B------:R-:W-:Y:S04]  /*19f0*/  STS [R23+0x20], R9 ;  /* 0x0000200917007388 */ /* 0x000fe80000000800 */
[----:B------:R-:W-:Y:S04]  /*1a00*/  STS [R23+0x24], R16 ;  /* 0x0000241017007388 */ /* 0x000fe80000000800 */
[----:B------:R-:W-:Y:S01]  /*1a10*/  STS [R23+0x28], R15 ;  /* 0x0000280f17007388 */ /* 0x000fe20000000800 */
[----:B0-----:R-:W-:-:S03]  /*1a20*/  IMAD.WIDE.U32 R6, R3, 0xc, R6 ;  /* 0x0000000c03067825 */ /* 0x001fc600078e0006 */
[----:B------:R-:W-:Y:S01]  /*1a30*/  STS [R23+0x2c], R14 ;  /* 0x00002c0e17007388 */ /* 0x000fe20000000800 */
[----:B------:R-:W-:Y:S01]  /*1a40*/  IMAD R3, R2, 0xc, RZ ;  /* 0x0000000c02037824 */ /* 0x000fe200078e02ff */
[----:B------:R-:W-:Y:S02]  /*1a50*/  MOV R2, R6 ;  /* 0x0000000600027202 */ /* 0x000fe40000000f00 */
[----:B------:R-:W-:Y:S01]  /*1a60*/  STS [R23+0x30], R20 ;  /* 0x0000301417007388 */ /* 0x000fe20000000800 */
[----:B------:R-:W-:-:S03]  /*1a70*/  IMAD.IADD R3, R3, 0x1, R7 ;  /* 0x0000000103037824 */ /* 0x000fc600078e0207 */
        /* <DEDUP_REMOVED lines=34> */
.L_x_39:
[----:B------:R-:W0:Y:S01]  /*1ca0*/  LDC.64 R2, c[0x0][0x388] ;  /* 0x0000e200ff027b82 */ /* 0x000e220000000a00 */
[----:B------:R-:W-:Y:S01]  /*1cb0*/  IMAD.WIDE.U32 R4, R0, 0x500, RZ ;  /* 0x0000050000047825 */ /* 0x000fe200078e00ff */
[----:B------:R-:W-:-:S03]  /*1cc0*/  ACQBULK ;  /* 0x000000000000782e */ /* 0x000fc60000000000 */
[----:B------:R-:W-:Y:S01]  /*1cd0*/  IMAD R5, R5, 0xc, RZ ;  /* 0x0000000c05057824 */ /* 0x000fe200078e02ff */
[----:B------:R-:W1:Y:S02]  /*1ce0*/  S2R R6, SR_TID.X ;  /* 0x0000000000067919 */ /* 0x000e640000002100 */
[----:B------:R-:W2:Y:S01]  /*1cf0*/  LDC R7, c[0x0][0x3a8] ;  /* 0x0000ea00ff077b82 */ /* 0x000ea20000000800 */
[----:B0-----:R-:W-:-:S04]  /*1d00*/  IMAD.WIDE.U32 R2, R4, 0xc, R2 ;  /* 0x0000000c04027825 */ /* 0x001fc800078e0002 */
[----:B------:R-:W-:-:S05]  /*1d10*/  IMAD.IADD R3, R3, 0x1, R5 ;  /* 0x0000000103037824 */ /* 0x000fca00078e0205 */
[----:B------:R-:W3:Y:S04]  /*1d20*/  LDG.E R10, desc[UR6][R2.64+0x8] ;  /* 0x00000806020a7981 */ /* 0x000ee8000c1e1900 */
[----:B------:R-:W4:Y:S04]  /*1d30*/  LDG.E R12, desc[UR6][R2.64+0x4] ;  /* 0x00000406020c7981 */ /* 0x000f28000c1e1900 */
[----:B------:R0:W5:Y:S01]  /*1d40*/  LDG.E R8, desc[UR6][R2.64] ;  /* 0x0000000602087981 */ /* 0x000162000c1e1900 */
[----:B-1----:R-:W-:Y:S01]  /*1d50*/  LOP3.LUT R5, R6, 0x3e0, RZ, 0xc0, !PT ;  /* 0x000003e006057812 */ /* 0x002fe200078ec0ff */
[----:B------:R-:W-:-:S04]  /*1d60*/  IMAD.MOV R4, RZ, RZ, -R4 ;  /* 0x000000ffff047224 */ /* 0x000fc800078e0a04 */
[----:B------:R-:W-:Y:S01]  /*1d70*/  IMAD R5, R5, 0x5, RZ ;  /* 0x0000000505057824 */ /* 0x000fe200078e02ff */
[----:B--2---:R-:W-:-:S04]  /*1d80*/  VIADDMNMX R4, R4, R7, 0x500, PT ;  /* 0x0000050004047446 */ /* 0x004fc80003800107 */
[----:B------:R-:W-:-:S04]  /*1d90*/  LOP3.LUT R5, R5, 0x1f, R6, 0xf8, !PT ;  /* 0x0000001f05057812 */ /* 0x000fc800078ef806 */
[C---:B------:R-:W-:Y:S01]  /*1da0*/  IADD3 R9, PT, PT, R5.reuse, 0x40, RZ ;  /* 0x0000004005097810 */ /* 0x040fe20007ffe0ff */
[C---:B------:R-:W-:Y:S01]  /*1db0*/  VIADD R7, R5.reuse, 0x20 ;  /* 0x0000002005077836 */ /* 0x040fe20000000000 */
[CC--:B------:R-:W-:Y:S01]  /*1dc0*/  ISETP.GE.AND P0, PT, R5.reuse, R4.reuse, PT ;  /* 0x000000040500720c */ /* 0x0c0fe20003f06270 */
[----:B------:R-:W-:Y:S01]  /*1dd0*/  VIADD R11, R5, 0x60 ;  /* 0x00000060050b7836 */ /* 0x000fe20000000000 */
[-C--:B------:R-:W-:Y:S01]  /*1de0*/  ISETP.GE.AND P2, PT, R9, R4.reuse, PT ;  /* 0x000000040900720c */ /* 0x080fe20003f46270 */
[----:B------:R-:W-:Y:S01]  /*1df0*/  VIADD R13, R5, 0x80 ;  /* 0x00000080050d7836 */ /* 0x000fe20000000000 */
[-C--:B------:R-:W-:Y:S01]  /*1e00*/  ISETP.GE.AND P1, PT, R7, R4.reuse, PT ;  /* 0x000000040700720c */ /* 0x080fe20003f26270 */
[----:B------:R-:W-:Y:S01]  /*1e10*/  IMAD R15, R5, 0xc, RZ ;  /* 0x0000000c050f7824 */ /* 0x000fe200078e02ff */
[-C--:B------:R-:W-:Y:S02]  /*1e20*/  ISETP.GE.AND P3, PT, R11, R4.reuse, PT ;  /* 0x000000040b00720c */ /* 0x080fe40003f66270 */
[----:B------:R-:W-:-:S02]  /*1e30*/  ISETP.GE.AND P4, PT, R13, R4, PT ;  /* 0x000000040d00720c */ /* 0x000fc40003f86270 */
[----:B0-----:R-:W-:-:S05]  /*1e40*/  IADD3 R2, P5, PT, R15, R2, RZ ;  /* 0x000000020f027210 */ /* 0x001fca0007fbe0ff */
[----:B------:R-:W-:Y:S02]  /*1e50*/  IMAD.X R3, RZ, RZ, R3, P5 ;  /* 0x000000ffff037224 */ /* 0x000fe400028e0603 */
[----:B---3--:R-:W-:-:S03]  /*1e60*/  IMAD.MOV.U32 R14, RZ, RZ, R10 ;  /* 0x000000ffff0e7224 */ /* 0x008fc600078e000a */
[----:B------:R-:W2:Y:S01]  /*1e70*/  @!P0 LDG.E R10, desc[UR6][R2.64+0x8] ;  /* 0x00000806020a8981 */ /* 0x000ea2000c1e1900 */
[----:B----4-:R-:W-:Y:S01]  /*1e80*/  MOV R16, R12 ;  /* 0x0000000c00107202 */ /* 0x010fe20000000f00 */
[--C-:B------:R-:W-:Y:S01]  /*1e90*/  IMAD.MOV.U32 R20, RZ, RZ, R14.reuse ;  /* 0x000000ffff147224 */ /* 0x100fe200078e000e */
[----:B------:R-:W-:Y:S01]  /*1ea0*/  MOV R26, R14 ;  /* 0x0000000e001a7202 */ /* 0x000fe20000000f00 */
[----:B------:R-:W-:Y:S01]  /*1eb0*/  IMAD.MOV.U32 R32, RZ, RZ, R14 ;  /* 0x000000ffff207224 */ /* 0x000fe200078e000e */
[----:B------:R-:W-:Y:S01]  /*1ec0*/  MOV R34, R16 ;  /* 0x0000001000227202 */ /* 0x000fe20000000f00 */
[----:B-----5:R-:W-:Y:S01]  /*1ed0*/  IMAD.MOV.U32 R18, RZ, RZ, R8 ;  /* 0x000000ffff127224 */ /* 0x020fe200078e0008 */
[----:B------:R-:W3:Y:S01]  /*1ee0*/  @!P0 LDG.E R12, desc[UR6][R2.64+0x4] ;  /* 0x00000406020c8981 */ /* 0x000ee2000c1e1900 */
[--C-:B------:R-:W-:Y:S02]  /*1ef0*/  IMAD.MOV.U32 R22, RZ, RZ, R16.reuse ;  /* 0x000000ffff167224 */ /* 0x100fe400078e0010 */
[----:B------:R-:W-:Y:S01]  /*1f00*/  IMAD.MOV.U32 R28, RZ, RZ, R16 ;  /* 0x000000ffff1c7224 */ /* 0x000fe200078e0010 */
[----:B------:R-:W4:Y:S01]  /*1f10*/  @!P0 LDG.E R8, desc[UR6][R2.64] ;  /* 0x0000000602088981 */ /* 0x000f22000c1e1900 */
[----:B------:R-:W-:-:S02]  /*1f20*/  IMAD.MOV.U32 R24, RZ, RZ, R18 ;  /* 0x000000ffff187224 */ /* 0x000fc400078e0012 */
[--C-:B------:R-:W-:Y:S01]  /*1f30*/  IMAD.MOV.U32 R30, RZ, RZ, R18.reuse ;  /* 0x000000ffff1e7224 */ /* 0x100fe200078e0012 */
[----:B------:R-:W5:Y:S01]  /*1f40*/  @!P1 LDG.E R22, desc[UR6][R2.64+0x184] ;  /* 0x0001840602169981 */ /* 0x000f62000c1e1900 */
[----:B------:R-:W-:-:S03]  /*1f50*/  IMAD.MOV.U32 R36, RZ, RZ, R18 ;  /* 0x000000ffff247224 */ /* 0x000fc600078e0012 */
[----:B------:R-:W5:Y:S04]  /*1f60*/  @!P1 LDG.E R24, desc[UR6][R2.64+0x180] ;  /* 0x0001800602189981 */ /* 0x000f68000c1e1900 */
        /* <DEDUP_REMOVED lines=9> */
[----:B------:R-:W5:Y:S01]  /*2000*/  @!P4 LDG.E R14, desc[UR6][R2.64+0x608] ;  /* 0x00060806020ec981 */ /* 0x000f62000c1e1900 */
[----:B------:R-:W0:Y:S01]  /*2010*/  S2R R13, SR_CgaCtaId ;  /* 0x00000000000d7919 */ /* 0x000e220000008800 */
[----:B------:R-:W1:Y:S01]  /*2020*/  S2R R7, SR_LANEID ;  /* 0x0000000000077919 */ /* 0x000e620000000000 */
[----:B------:R-:W-:-:S02]  /*2030*/  MOV R11, 0x400 ;  /* 0x00000400000b7802 */ /* 0x000fc40000000f00 */
[----:B------:R-:W-:Y:S02]  /*2040*/  SHF.R.U32.HI R9, RZ, 0x5, R6 ;  /* 0x00000005ff097819 */ /* 0x000fe40000011606 */
[----:B0-----:R-:W-:-:S03]  /*2050*/  LEA R11, R13, R11, 0x18 ;  /* 0x0000000b0d0b7211 */ /* 0x001fc600078ec0ff */
[----:B-1----:R-:W-:-:S04]  /*2060*/  IMAD R9, R9, 0xa0, R7 ;  /* 0x000000a009097824 */ /* 0x002fc800078e0207 */
[----:B------:R-:W-:-:S04]  /*2070*/  IMAD R19, R9, 0xc, R11 ;  /* 0x0000000c09137824 */ /* 0x000fc800078e020b */
[----:B------:R-:W-:Y:S01]  /*2080*/  IMAD R9, R7, 0x30, R19 ;  /* 0x0000003007097824 */ /* 0x000fe200078e0213 */
[----:B--2---:R-:W-:Y:S04]  /*2090*/  STS [R19+0x8], R10 ;  /* 0x0000080a13007388 */ /* 0x004fe80000000800 */
[----:B---3--:R-:W-:Y:S04]  /*20a0*/  STS [R19+0x4], R12 ;  /* 0x0000040c13007388 */ /* 0x008fe80000000800 */
[----:B----4-:R-:W-:Y:S04]  /*20b0*/  STS [R19], R8 ;  /* 0x0000000813007388 */ /* 0x010fe80000000800 */
        /* <DEDUP_REMOVED lines=15> */
[----:B------:R-:W0:Y:S04]  /*21b0*/  LDS R15, [R9+0x8] ;  /* 0x00000800090f7984 */ /* 0x000e280000000800 */
[----:B------:R-:W-:Y:S04]  /*21c0*/  LDS R7, [R9+0xc] ;  /* 0x00000c0009077984 */ /* 0x000fe80000000800 */
[----:B------:R-:W-:Y:S04]  /*21d0*/  LDS R8, [R9+0x10] ;  /* 0x0000100009087984 */ /* 0x000fe80000000800 */
[----:B------:R-:W1:Y:S04]  /*21e0*/  LDS R10, [R9+0x14] ;  /* 0x00001400090a7984 */ /* 0x000e680000000800 */
[----:B------:R-:W-:Y:S04]  /*21f0*/  LDS R23, [R9+0x18] ;  /* 0x0000180009177984 */ /* 0x000fe80000000800 */
[----:B------:R-:W-:Y:S04]  /*2200*/  LDS R25, [R9+0x1c] ;  /* 0x00001c0009197984 */ /* 0x000fe80000000800 */
[----:B------:R-:W2:Y:S04]  /*2210*/  LDS R27, [R9+0x20] ;  /* 0x00002000091b7984 */ /* 0x000ea80000000800 */
[----:B------:R-:W-:Y:S04]  /*2220*/  LDS R22, [R9+0x24] ;  /* 0x0000240009167984 */ /* 0x000fe80000000800 */
[----:B------:R-:W-:Y:S04]  /*2230*/  LDS R3, [R9+0x28] ;  /* 0x0000280009037984 */ /* 0x000fe80000000800 */
[----:B------:R-:W3:Y:S04]  /*2240*/  LDS R20, [R9+0x2c] ;  /* 0x00002c0009147984 */ /* 0x000ee80000000800 */
[----:B------:R-:W-:Y:S04]  /*2250*/  LDS R2, [R9+0x30] ;  /* 0x0000300009027984 */ /* 0x000fe80000000800 */
[----:B------:R-:W-:Y:S04]  /*2260*/  LDS R21, [R9+0x34] ;  /* 0x0000340009157984 */ /* 0x000fe80000000800 */
[----:B------:R4:W5:Y:S01]  /*2270*/  LDS R24, [R9+0x38] ;  /* 0x0000380009187984 */ /* 0x0009620000000800 */
[----:B------:R-:W-:Y:S01]  /*2280*/  BAR.SYNC.DEFER_BLOCKING 0x0 ;  /* 0x0000000000007b1d */ /* 0x000fe20000010000 */
[----:B----4-:R-:W-:Y:S01]  /*2290*/  IMAD R9, R6, 0x5, RZ ;  /* 0x0000000506097824 */ /* 0x010fe200078e02ff */
[----:B0-----:R-:W-:Y:S01]  /*22a0*/  MOV R16, R15 ;  /* 0x0000000f00107202 */ /* 0x001fe20000000f00 */
[----:B------:R-:W-:Y:S01]  /*22b0*/  IMAD.MOV.U32 R14, RZ, RZ, R15 ;  /* 0x000000ffff0e7224 */ /* 0x000fe200078e000f */
[----:B------:R-:W-:Y:S01]  /*22c0*/  MOV R12, R17 ;  /* 0x00000011000c7202 */ /* 0x000fe20000000f00 */
[C---:B------:R-:W-:Y:S01]  /*22d0*/  VIADD R13, R9.reuse, 0x3 ;  /* 0x00000003090d7836 */ /* 0x040fe20000000000 */
[----:B------:R-:W-:-:S02]  /*22e0*/  IADD3 R11, PT, PT, R9, 0x1, RZ ;  /* 0x00000001090b7810 */ /* 0x000fc40007ffe0ff */
[----:B------:R-:W-:Y:S01]  /*22f0*/  PREEXIT ;  /* 0x000000000000782d */ /* 0x000fe20000000000 */
[-C--:B------:R-:W-:Y:S01]  /*2300*/  ISETP.GE.U32.AND P0, PT, R9, R4.reuse, PT ;  /* 0x000000040900720c */ /* 0x080fe20003f06070 */
[----:B------:R-:W-:Y:S01]  /*2310*/  BSSY.RECONVERGENT B0, `(.L_x_45) ;  /* 0x000008d000007945 */ /* 0x000fe20003800200 */
[-C--:B------:R-:W-:Y:S01]  /*2320*/  ISETP.GE.U32.AND P4, PT, R11, R4.reuse, PT ;  /* 0x000000040b00720c */ /* 0x080fe20003f86070 */
[----:B------:R-:W-:Y:S01]  /*2330*/  VIADD R11, R9, 0x2 ;  /* 0x00000002090b7836 */ /* 0x000fe20000000000 */
[-C--:B------:R-:W-:Y:S01]  /*2340*/  ISETP.GE.U32.AND P2, PT, R13, R4.reuse, PT ;  /* 0x000000040d00720c */ /* 0x080fe20003f46070 */
[----:B------:R-:W-:Y:S02]  /*2350*/  VIADD R9, R9, 0x4 ;  /* 0x0000000409097836 */ /* 0x000fe40000000000 */
[----:B------:R-:W-:Y:S01]  /*2360*/  IMAD.MOV.U32 R13, RZ, RZ, R17 ;  /* 0x000000ffff0d7224 */ /* 0x000fe200078e0011 */
[-C--:B------:R-:W-:Y:S01]  /*2370*/  ISETP.GE.U32.AND P3, PT, R11, R4.reuse, PT ;  /* 0x000000040b00720c */ /* 0x080fe20003f66070 */
[----:B------:R-:W-:Y:S01]  /*2380*/  IMAD.MOV.U32 R11, RZ, RZ, R18 ;  /* 0x000000ffff0b7224 */ /* 0x000fe200078e0012 */
[----:B------:R-:W-:-:S05]  /*2390*/  ISETP.GE.U32.AND P1, PT, R9, R4, PT ;  /* 0x000000040900720c */ /* 0x000fca0003f26070 */
[----:B-1----:R-:W-:Y:S01]  /*23a0*/  @!P4 ISETP.GE.AND P5, PT, R15, R10, PT ;  /* 0x0000000a0f00c20c */ /* 0x002fe20003fa6270 */
[----:B------:R-:W-:Y:S01]  /*23b0*/  @!P4 IMAD.MOV.U32 R14, RZ, RZ, R10 ;  /* 0x000000ffff0ec224 */ /* 0x000fe200078e000a */
[----:B------:R-:W-:Y:S01]  /*23c0*/  @!P4 VIMNMX R16, PT, PT, R10, R15, !PT ;  /* 0x0000000f0a10c248 */ /* 0x000fe20007fe0100 */
[----:B------:R-:W-:Y:S01]  /*23d0*/  IMAD.MOV.U32 R10, RZ, RZ, R18 ;  /* 0x000000ffff0a7224 */ /* 0x000fe200078e0012 */
[----:B------:R-:W-:Y:S01]  /*23e0*/  @!P4 SEL R12, R8, R17, !P5 ;  /* 0x00000011080cc207 */ /* 0x000fe20006800000 */
[----:B------:R-:W-:Y:S01]  /*23f0*/  @!P4 IMAD.MOV.U32 R13, RZ, RZ, R8 ;  /* 0x000000ffff0dc224 */ /* 0x000fe200078e0008 */
[----:B------:R-:W-:Y:S01]  /*2400*/  @!P4 SEL R10, R7, R18, !P5 ;  /* 0x00000012070ac207 */ /* 0x000fe20006800000 */
[----:B------:R-:W-:Y:S01]  /*2410*/  IMAD.MOV.U32 R9, RZ, RZ, R16 ;  /* 0x000000ffff097224 */ /* 0x000fe200078e0010 */
[----:B------:R-:W-:Y:S01]  /*2420*/  @!P4 MOV R11, R7 ;  /* 0x00000007000bc202 */ /* 0x000fe20000000f00 */
[----:B------:R-:W-:Y:S01]  /*2430*/  IMAD.MOV.U32 R8, RZ, RZ, R12 ;  /* 0x000000ffff087224 */ /* 0x000fe200078e000c */
[----:B--2---:R-:W-:Y:S01]  /*2440*/  @!P3 ISETP.GE.AND P4, PT, R16, R27, PT ;  /* 0x0000001b1000b20c */ /* 0x004fe20003f86270 */
[----:B------:R-:W-:Y:S01]  /*2450*/  IMAD.MOV.U32 R7, RZ, RZ, R10 ;  /* 0x000000ffff077224 */ /* 0x000fe200078e000a */
[----:B------:R-:W-:-:S02]  /*2460*/  @!P3 VIMNMX R9, PT, PT, R27, R16, !PT ;  /* 0x000000101b09b248 */ /* 0x000fc40007fe0100 */
[----:B------:R-:W-:Y:S01]  /*2470*/  @!P3 SEL R8, R25, R12, !P4 ;  /* 0x0000000c1908b207 */ /* 0x000fe20006000000 */
[----:B------:R-:W-:Y:S01]  /*2480*/  @!P3 IMAD.MOV.U32 R12, RZ, RZ, R25 ;  /* 0x000000ffff0cb224 */ /* 0x000fe200078e0019 */
[----:B------:R-:W-:Y:S01]  /*2490*/  @!P3 SEL R7, R23, R10, !P4 ;  /* 0x0000000a1707b207 */ /* 0x000fe20006000000 */
[----:B------:R-:W-:Y:S01]  /*24a0*/  @!P3 IMAD.MOV.U32 R10, RZ, RZ, R23 ;  /* 0x000000ffff0ab224 */ /* 0x000fe200078e0017 */
[----:B------:R-:W-:Y:S01]  /*24b0*/  @!P3 MOV R16, R27 ;  /* 0x0000001b0010b202 */ /* 0x000fe20000000f00 */
[----:B------:R-:W-:Y:S01]  /*24c0*/  IMAD.MOV.U32 R25, RZ, RZ, R9 ;  /* 0x000000ffff197224 */ /* 0x000fe200078e0009 */
[----:B---3--:R-:W-:Y:S01]  /*24d0*/  @!P2 ISETP.GE.AND P3, PT, R9, R20, PT ;  /* 0x000000140900a20c */ /* 0x008fe20003f66270 */
[----:B------:R-:W-:Y:S01]  /*24e0*/  IMAD.MOV.U32 R23, RZ, RZ, R7 ;  /* 0x000000ffff177224 */ /* 0x000fe200078e0007 */
[-C--:B------:R-:W-:Y:S02]  /*24f0*/  MOV R26, R8.reuse ;  /* 0x00000008001a7202 */ /* 0x080fe40000000f00 */
[----:B------:R-:W-:Y:S01]  /*2500*/  @!P2 VIMNMX R25, PT, PT, R20, R9, !PT ;  /* 0x000000091419a248 */ /* 0x000fe20007fe0100 */
[----:B------:R-:W-:Y:S01]  /*2510*/  @!P2 IMAD.MOV.U32 R9, RZ, RZ, R20 ;  /* 0x000000ffff09a224 */ /* 0x000fe200078e0014 */
[----:B------:R-:W-:Y:S01]  /*2520*/  @!P2 SEL R26, R3, R8, !P3 ;  /* 0x00000008031aa207 */ /* 0x000fe20005800000 */
[----:B------:R-:W-:Y:S01]  /*2530*/  @!P2 IMAD.MOV.U32 R8, RZ, RZ, R3 ;  /* 0x000000ffff08a224 */ /* 0x000fe200078e0003 */
[----:B------:R-:W-:-:S02]  /*2540*/  @!P2 SEL R23, R22, R7, !P3 ;  /* 0x000000071617a207 */ /* 0x000fc40005800000 */
[----:B------:R-:W-:Y:S02]  /*2550*/  @!P2 MOV R7, R22 ;  /* 0x000000160007a202 */ /* 0x000fe40000000f00 */
[----:B-----5:R-:W-:Y:S02]  /*2560*/  SEL R20, R24, R25, !P1 ;  /* 0x0000001918147207 */ /* 0x020fe40004800000 */
[----:B------:R-:W-:Y:S02]  /*2570*/  SEL R22, R21, R26, !P1 ;  /* 0x0000001a15167207 */ /* 0x000fe40004800000 */
[----:B------:R-:W-:Y:S01]  /*2580*/  SEL R23, R2, R23, !P1 ;  /* 0x0000001702177207 */ /* 0x000fe20004800000 */
[----:B------:R-:W-:Y:S06]  /*2590*/  @P0 BRA `(.L_x_46) ;  /* 0x0000000400900947 */ /* 0x000fec0003800000 */
[----:B------:R-:W-:Y:S01]  /*25a0*/  ISETP.GE.AND P1, PT, R9, R16, PT ;  /* 0x000000100900720c */ /* 0x000fe20003f26270 */
[----:B------:R-:W-:Y:S01]  /*25b0*/  IMAD.MOV.U32 R21, RZ, RZ, R9 ;  /* 0x000000ffff157224 */ /* 0x000fe200078e0009 */
[----:B------:R-:W-:Y:S01]  /*25c0*/  ISETP.GE.AND P0, PT, R14, R15, PT ;  /* 0x0000000f0e00720c */ /* 0x000fe20003f06270 */
[----:B------:R-:W-:Y:S02]  /*25d0*/  IMAD.MOV.U32 R3, RZ, RZ, R14 ;  /* 0x000000ffff037224 */ /* 0x000fe400078e000e */
[----:B------:R-:W-:Y:S02]  /*25e0*/  IMAD.MOV.U32 R2, RZ, RZ, R13 ;  /* 0x000000ffff027224 */ /* 0x000fe400078e000d */
[----:B------:R-:W-:Y:S02]  /*25f0*/  IMAD.MOV.U32 R24, RZ, RZ, R20 ;  /* 0x000000ffff187224 */ /* 0x000fe400078e0014 */
[----:B------:R-:W-:Y:S02]  /*2600*/  IMAD.MOV.U32 R25, RZ, RZ, R22 ;  /* 0x000000ffff197224 */ /* 0x000fe400078e0016 */
[----:B------:R-:W-:-:S02]  /*2610*/  IMAD.MOV.U32 R26, RZ, RZ, R23 ;  /* 0x000000ffff1a7224 */ /* 0x000fc400078e0017 */
[----:B------:R-:W-:Y:S02]  /*2620*/  @!P1 IMAD.MOV.U32 R21, RZ, RZ, R16 ;  /* 0x000000ffff159224 */ /* 0x000fe400078e0010 */
[----:B------:R-:W-:Y:S01]  /*2630*/  @!P1 IMAD.MOV.U32 R16, RZ, RZ, R9 ;  /* 0x000000ffff109224 */ /* 0x000fe200078e0009 */
[----:B------:R-:W-:Y:S01]  /*2640*/  @!P0 MOV R3, R15 ;  /* 0x0000000f00038202 */ /* 0x000fe20000000f00 */
[----:B------:R-:W-:Y:S01]  /*2650*/  @!P0 IMAD.MOV.U32 R2, RZ, RZ, R17 ;  /* 0x000000ffff028224 */ /* 0x000fe200078e0011 */
[----:B------:R-:W-:Y:S01]  /*2660*/  ISETP.GE.AND P3, PT, R20, R21, PT ;  /* 0x000000151400720c */ /* 0x000fe20003f66270 */
[--C-:B------:R-:W-:Y:S01]  /*2670*/  IMAD.MOV.U32 R9, RZ, RZ, R11.reuse ;  /* 0x000000ffff097224 */ /* 0x100fe200078e000b */
[----:B------:R-:W-:Y:S01]  /*2680*/  ISETP.GE.AND P2, PT, R16, R3, PT ;  /* 0x000000031000720c */ /* 0x000fe20003f46270 */
[----:B------:R-:W-:Y:S01]  /*2690*/  @!P0 IMAD.MOV.U32 R15, RZ, RZ, R14 ;  /* 0x000000ffff0f8224 */ /* 0x000fe200078e000e */
[----:B------:R-:W-:Y:S01]  /*26a0*/  @!P0 MOV R17, R13 ;  /* 0x0000000d00118202 */ /* 0x000fe20000000f00 */
[----:B------:R-:W-:Y:S01]  /*26b0*/  IMAD.MOV.U32 R13, RZ, RZ, R8 ;  /* 0x000000ffff0d7224 */ /* 0x000fe200078e0008 */
[----:B------:R-:W-:Y:S01]  /*26c0*/  @!P0 MOV R9, R18 ;  /* 0x0000001200098202 */ /* 0x000fe20000000f00 */
[----:B------:R-:W-:Y:S01]  /*26d0*/  @!P1 IMAD.MOV.U32 R13, RZ, RZ, R12 ;  /* 0x000000ffff0d9224 */ /* 0x000fe200078e000c */
[----:B------:R-:W-:Y:S01]  /*26e0*/  @!P1 MOV R12, R8 ;  /* 0x00000008000c9202 */ /* 0x000fe20000000f00 */
[----:B------:R-:W-:Y:S01]  /*26f0*/  @!P0 IMAD.MOV.U32 R18, RZ, RZ, R11 ;  /* 0x000000ffff128224 */ /* 0x000fe200078e000b */
[----:B------:R-:W-:Y:S01]  /*2700*/  MOV R8, R16 ;  /* 0x0000001000087202 */ /* 0x000fe20000000f00 */
[----:B------:R-:W-:-:S02]  /*2710*/  IMAD.MOV.U32 R11, RZ, RZ, R7 ;  /* 0x000000ffff0b7224 */ /* 0x000fc400078e0007 */
[----:B------:R-:W-:Y:S02]  /*2720*/  @!P3 IMAD.MOV.U32 R24, RZ, RZ, R21 ;  /* 0x000000ffff18b224 */ /* 0x000fe400078e0015 */
        /* <DEDUP_REMOVED lines=8> */
[----:B------:R-:W-:Y:S01]  /*27b0*/  @!P3 IMAD.MOV.U32 R25, RZ, RZ, R13 ;  /* 0x000000ffff19b224 */ /* 0x000fe200078e000d */
[----:B------:R-:W-:Y:S01]  /*27c0*/  MOV R14, R10 ;  /* 0x0000000a000e7202 */ /* 0x000fe20000000f00 */
[----:B------:R-:W-:Y:S01]  /*27d0*/  @!P3 IMAD.MOV.U32 R26, RZ, RZ, R11 ;  /* 0x000000ffff1ab224 */ /* 0x000fe200078e000b */
[----:B------:R-:W-:Y:S01]  /*27e0*/  @!P2 MOV R14, R9 ;  /* 0x00000009000ea202 */ /* 0x000fe20000000f00 */
[----:B------:R-:W-:Y:S01]  /*27f0*/  @!P3 IMAD.MOV.U32 R13, RZ, RZ, R22 ;  /* 0x000000ffff0db224 */ /* 0x000fe200078e0016 */
[----:B------:R-:W-:Y:S01]  /*2800*/  MOV R20, R24 ;  /* 0x0000001800147202 */ /* 0x000fe20000000f00 */
[----:B------:R-:W-:Y:S01]  /*2810*/  IMAD.MOV.U32 R7, RZ, RZ, R12 ;  /* 0x000000ffff077224 */ /* 0x000fe200078e000c */
[----:B------:R-:W-:Y:S01]  /*2820*/  MOV R22, R25 ;  /* 0x0000001900167202 */ /* 0x000fe20000000f00 */
[----:B------:R-:W-:-:S02]  /*2830*/  @!P3 IMAD.MOV.U32 R11, RZ, RZ, R23 ;  /* 0x000000ffff0bb224 */ /* 0x000fc400078e0017 */
[----:B------:R-:W-:Y:S01]  /*2840*/  @!P1 IMAD.MOV.U32 R29, RZ, RZ, R8 ;  /* 0x000000ffff1d9224 */ /* 0x000fe200078e0008 */
[----:B------:R-:W-:Y:S01]  /*2850*/  @!P1 MOV R8, R21 ;  /* 0x0000001500089202 */ /* 0x000fe20000000f00 */
[----:B------:R-:W-:Y:S02]  /*2860*/  @!P2 IMAD.MOV.U32 R7, RZ, RZ, R2 ;  /* 0x000000ffff07a224 */ /* 0x000fe400078e0002 */
[----:B------:R-:W-:Y:S02]  /*2870*/  IMAD.MOV.U32 R21, RZ, RZ, R3 ;  /* 0x000000ffff157224 */ /* 0x000fe400078e0003 */
[----:B------:R-:W-:Y:S02]  /*2880*/  @!P0 IMAD.MOV.U32 R21, RZ, RZ, R15 ;  /* 0x000000ffff158224 */ /* 0x000fe400078e000f */
[----:B------:R-:W-:Y:S02]  /*2890*/  IMAD.MOV.U32 R28, RZ, RZ, R13 ;  /* 0x000000ffff1c7224 */ /* 0x000fe400078e000d */
[----:B------:R-:W-:-:S02]  /*28a0*/  IMAD.MOV.U32 R30, RZ, RZ, R11 ;  /* 0x000000ffff1e7224 */ /* 0x000fc400078e000b */
[----:B------:R-:W-:Y:S01]  /*28b0*/  @!P1 IMAD.MOV.U32 R28, RZ, RZ, R7 ;  /* 0x000000ffff1c9224 */ /* 0x000fe200078e0007 */
[----:B------:R-:W-:Y:S01]  /*28c0*/  @!P1 MOV R7, R13 ;  /* 0x0000000d00079202 */ /* 0x000fe20000000f00 */
[----:B------:R-:W-:Y:S01]  /*28d0*/  @!P1 IMAD.MOV.U32 R30, RZ, RZ, R14 ;  /* 0x000000ffff1e9224 */ /* 0x000fe200078e000e */
[----:B------:R-:W-:Y:S01]  /*28e0*/  @!P1 MOV R14, R11 ;  /* 0x0000000b000e9202 */ /* 0x000fe20000000f00 */
[----:B------:R-:W-:Y:S01]  /*28f0*/  @!P2 IMAD.MOV.U32 R2, RZ, RZ, R12 ;  /* 0x000000ffff02a224 */ /* 0x000fe200078e000c */
[----:B------:R-:W-:Y:S01]  /*2900*/  ISETP.GE.AND P1, PT, R8, R21, PT ;  /* 0x000000150800720c */ /* 0x000fe20003f26270 */
[----:B------:R-:W-:Y:S01]  /*2910*/  @!P2 IMAD.MOV.U32 R9, RZ, RZ, R10 ;  /* 0x000000ffff09a224 */ /* 0x000fe200078e000a */
[----:B------:R-:W-:Y:S01]  /*2920*/  ISETP.GE.AND P2, PT, R24, R29, PT ;  /* 0x0000001d1800720c */ /* 0x000fe20003f46270 */
[----:B------:R-:W-:Y:S01]  /*2930*/  IMAD.MOV.U32 R16, RZ, RZ, R8 ;  /* 0x000000ffff107224 */ /* 0x000fe200078e0008 */
[----:B------:R-:W-:Y:S01]  /*2940*/  MOV R12, R7 ;  /* 0x00000007000c7202 */ /* 0x000fe20000000f00 */
[----:B------:R-:W-:Y:S01]  /*2950*/  @!P0 IMAD.MOV.U32 R15, RZ, RZ, R3 ;  /* 0x000000ffff0f8224 */ /* 0x000fe200078e0003 */
[----:B------:R-:W-:Y:S01]  /*2960*/  MOV R3, R9 ;  /* 0x0000000900037202 */ /* 0x000fe20000000f00 */
[----:B------:R-:W-:-:S02]  /*2970*/  IMAD.MOV.U32 R27, RZ, RZ, R2 ;  /* 0x000000ffff1b7224 */ /* 0x000fc400078e0002 */
[----:B------:R-:W-:Y:S02]  /*2980*/  @!P0 IMAD.MOV.U32 R27, RZ, RZ, R17 ;  /* 0x000000ffff1b8224 */ /* 0x000fe400078e0011 */
[----:B------:R-:W-:Y:S02]  /*2990*/  @!P0 IMAD.MOV.U32 R3, RZ, RZ, R18 ;  /* 0x000000ffff038224 */ /* 0x000fe400078e0012 */
[----:B------:R-:W-:Y:S01]  /*29a0*/  @!P1 IMAD.MOV.U32 R16, RZ, RZ, R21 ;  /* 0x000000ffff109224 */ /* 0x000fe200078e0015 */
[----:B------:R-:W-:Y:S01]  /*29b0*/  @!P1 MOV R21, R8 ;  /* 0x0000000800159202 */ /* 0x000fe20000000f00 */
        /* <DEDUP_REMOVED lines=8> */
[----:B------:R-:W-:Y:S01]  /*2a40*/  IMAD.MOV.U32 R10, RZ, RZ, R14 ;  /* 0x000000ffff0a7224 */ /* 0x000fe200078e000e */
[----:B------:R-:W-:Y:S01]  /*2a50*/  @!P1 MOV R10, R3 ;  /* 0x00000003000a9202 */ /* 0x000fe20000000f00 */
[----:B------:R-:W-:-:S02]  /*2a60*/  @!P1 IMAD.MOV.U32 R12, RZ, RZ, R27 ;  /* 0x000000ffff0c9224 */ /* 0x000fc400078e001b */
[----:B------:R-:W-:Y:S02]  /*2a70*/  @!P2 IMAD.MOV.U32 R28, RZ, RZ, R25 ;  /* 0x000000ffff1ca224 */ /* 0x000fe400078e0019 */
[----:B------:R-:W-:Y:S02]  /*2a80*/  @!P2 IMAD.MOV.U32 R23, RZ, RZ, R30 ;  /* 0x000000ffff17a224 */ /* 0x000fe400078e001e */
[----:B------:R-:W-:Y:S01]  /*2a90*/  @!P1 IMAD.MOV.U32 R27, RZ, RZ, R7 ;  /* 0x000000ffff1b9224 */ /* 0x000fe200078e0007 */
[----:B------:R-:W-:Y:S01]  /*2aa0*/  MOV R8, R28 ;  /* 0x0000001c00087202 */ /* 0x000fe20000000f00 */
[----:B------:R-:W-:Y:S02]  /*2ab0*/  @!P2 IMAD.MOV.U32 R30, RZ, RZ, R26 ;  /* 0x000000ffff1ea224 */ /* 0x000fe400078e001a */
[----:B------:R-:W-:Y:S01]  /*2ac0*/  @!P1 IMAD.MOV.U32 R3, RZ, RZ, R14 ;  /* 0x000000ffff039224 */ /* 0x000fe200078e000e */
[----:B------:R-:W-:Y:S01]  /*2ad0*/  MOV R13, R27 ;  /* 0x0000001b000d7202 */ /* 0x000fe20000000f00 */
[----:B------:R-:W-:-:S02]  /*2ae0*/  IMAD.MOV.U32 R9, RZ, RZ, R29 ;  /* 0x000000ffff097224 */ /* 0x000fc400078e001d */
[----:B------:R-:W-:Y:S01]  /*2af0*/  IMAD.MOV.U32 R7, RZ, RZ, R30 ;  /* 0x000000ffff077224 */ /* 0x000fe200078e001e */
[----:B------:R-:W-:Y:S01]  /*2b00*/  @!P3 MOV R7, R10 ;  /* 0x0000000a0007b202 */ /* 0x000fe20000000f00 */
[----:B------:R-:W-:Y:S02]  /*2b10*/  IMAD.MOV.U32 R14, RZ, RZ, R21 ;  /* 0x000000ffff0e7224 */ /* 0x000fe400078e0015 */
[----:B------:R-:W-:Y:S01]  /*2b20*/  IMAD.MOV.U32 R11, RZ, RZ, R3 ;  /* 0x000000ffff0b7224 */ /* 0x000fe200078e0003 */
[----:B------:R-:W-:Y:S01]  /*2b30*/  @!P0 MOV R11, R18 ;  /* 0x00000012000b8202 */ /* 0x000fe20000000f00 */
[----:B------:R-:W-:Y:S01]  /*2b40*/  @!P3 IMAD.MOV.U32 R9, RZ, RZ, R16 ;  /* 0x000000ffff09b224 */ /* 0x000fe200078e0010 */
[----:B------:R-:W-:Y:S01]  /*2b50*/  @!P3 MOV R16, R29 ;  /* 0x0000001d0010b202 */ /* 0x000fe20000000f00 */
[----:B------:R-:W-:Y:S02]  /*2b60*/  @!P3 IMAD.MOV.U32 R8, RZ, RZ, R12 ;  /* 0x000000ffff08b224 */ /* 0x000fe400078e000c */
[----:B------:R-:W-:Y:S01]  /*2b70*/  @!P0 IMAD.MOV.U32 R14, RZ, RZ, R15 ;  /* 0x000000ffff0e8224 */ /* 0x000fe200078e000f */
[----:B------:R-:W-:Y:S01]  /*2b80*/  @!P0 MOV R15, R21 ;  /* 0x00000015000f8202 */ /* 0x000fe20000000f00 */
[----:B------:R-:W-:-:S02]  /*2b90*/  @!P0 IMAD.MOV.U32 R13, RZ, RZ, R17 ;  /* 0x000000ffff0d8224 */ /* 0x000fc400078e0011 */
[----:B------:R-:W-:Y:S02]  /*2ba0*/  @!P3 IMAD.MOV.U32 R12, RZ, RZ, R28 ;  /* 0x000000ffff0cb224 */ /* 0x000fe400078e001c */
[----:B------:R-:W-:Y:S02]  /*2bb0*/  @!P3 IMAD.MOV.U32 R10, RZ, RZ, R30 ;  /* 0x000000ffff0ab224 */ /* 0x000fe400078e001e */
[----:B------:R-:W-:Y:S02]  /*2bc0*/  @!P0 IMAD.MOV.U32 R17, RZ, RZ, R27 ;  /* 0x000000ffff118224 */ /* 0x000fe400078e001b */
[----:B------:R-:W-:-:S07]  /*2bd0*/  @!P0 IMAD.MOV.U32 R18, RZ, RZ, R3 ;  /* 0x000000ffff128224 */ /* 0x000fce00078e0003 */
.L_x_46:
[----:B------:R-:W-:Y:S05]  /*2be0*/  BSYNC.RECONVERGENT B0 ;  /* 0x0000000000007941 */ /* 0x000fea0003800200 */
.L_x_45:
[----:B------:R-:W-:-:S07]  /*2bf0*/  IMAD.MOV.U32 R2, RZ, RZ, 0x2 ;  /* 0x00000002ff027424 */ /* 0x000fce00078e00ff */
.L_x_50:
[----:B------:R-:W0:Y:S01]  /*2c00*/  S2R R28, SR_CgaCtaId ;  /* 0x00000000001c7919 */ /* 0x000e220000008800 */
[C---:B------:R-:W-:Y:S01]  /*2c10*/  IADD3 R3, PT, PT, -R2.reuse, RZ, RZ ;  /* 0x000000ff02037210 */ /* 0x040fe20007ffe1ff */
[----:B------:R-:W-:Y:S01]  /*2c20*/  VIADD R21, R2, 0xffffffff ;  /* 0xffffffff02157836 */ /* 0x000fe20000000000 */
[----:B------:R-:W-:Y:S01]  /*2c30*/  SHF.R.U32.HI R24, RZ, 0x1, R2 ;  /* 0x00000001ff187819 */ /* 0x000fe20000011602 */
[----:B------:R-:W-:Y:S01]  /*2c40*/  BAR.SYNC.DEFER_BLOCKING 0x0 ;  /* 0x0000000000007b1d */ /* 0x000fe20000010000 */
[----:B------:R-:W-:Y:S02]  /*2c50*/  LOP3.LUT R3, R6, R3, RZ, 0xc0, !PT ;  /* 0x0000000306037212 */ /* 0x000fe400078ec0ff */
[----:B------:R-:W-:Y:S02]  /*2c60*/  MOV R27, 0x400 ;  /* 0x00000400001b7802 */ /* 0x000fe40000000f00 */
[----:B------:R-:W-:Y:S01]  /*2c70*/  LOP3.LUT R25, R21, R6, RZ, 0xc0, !PT ;  /* 0x0000000615197212 */ /* 0x000fe200078ec0ff */
[----:B------:R-:W-:Y:S01]  /*2c80*/  IMAD R3, R3, 0x5, RZ ;  /* 0x0000000503037824 */ /* 0x000fe200078e02ff */
[----:B------:R-:W-:Y:S03]  /*2c90*/  BSSY.RECONVERGENT B0, `(.L_x_47) ;  /* 0x0000031000007945 */ /* 0x000fe60003800200 */
[----:B------:R-:W-:Y:S01]  /*2ca0*/  IMAD R25, R25, 0x5, RZ ;  /* 0x0000000519197824 */ /* 0x000fe200078e02ff */
[----:B------:R-:W-:-:S05]  /*2cb0*/  VIMNMX R26, PT, PT, R4, R3, PT ;  /* 0x00000003041a7248 */ /* 0x000fca0003fe0100 */
[----:B------:R-:W-:-:S05]  /*2cc0*/  IMAD R3, R24, 0x5, R26 ;  /* 0x0000000518037824 */ /* 0x000fca00078e021a */
[----:B------:R-:W-:Y:S02]  /*2cd0*/  VIMNMX R3, PT, PT, R4, R3, PT ;  /* 0x0000000304037248 */ /* 0x000fe40003fe0100 */
[----:B0-----:R-:W-:-:S03]  /*2ce0*/  LEA R21, R28, R27, 0x18 ;  /* 0x0000001b1c157211 */ /* 0x001fc600078ec0ff */
[----:B------:R-:W-:Y:S01]  /*2cf0*/  IMAD R27, R24, 0x5, R3 ;  /* 0x00000005181b7824 */ /* 0x000fe200078e0203 */
[----:B------:R-:W-:Y:S01]  /*2d00*/  VIMNMX R28, PT, PT, R4, R25, PT ;  /* 0x00000019041c7248 */ /* 0x000fe20003fe0100 */
[----:B------:R-:W-:-:S03]  /*2d10*/  IMAD R29, R6, 0x3c, R21 ;  /* 0x0000003c061d7824 */ /* 0x000fc600078e0215 */
[----:B------:R-:W-:Y:S02]  /*2d20*/  VIMNMX R24, PT, PT, R4, R27, PT ;  /* 0x0000001b04187248 */ /* 0x000fe40003fe0100 */
[----:B------:R-:W-:Y:S01]  /*2d30*/  VIADDMNMX R27, R3, -R26, R28, PT ;  /* 0x8000001a031b7246 */ /* 0x000fe2000380011c */
[----:B------:R0:W-:Y:S02]  /*2d40*/  STS [R29], R18 ;  /* 0x000000121d007388 */ /* 0x0001e40000000800 */
[----:B------:R-:W-:Y:S02]  /*2d50*/  IMAD.IADD R25, R24, 0x1, -R3 ;  /* 0x0000000118197824 */ /* 0x000fe400078e0a03 */
[----:B------:R0:W-:Y:S03]  /*2d60*/  STS [R29+0x4], R17 ;  /* 0x000004111d007388 */ /* 0x0001e60000000800 */
[----:B------:R-:W-:-:S02]  /*2d70*/  ISETP.GE.AND P0, PT, R28, R25, PT ;  /* 0x000000191c00720c */ /* 0x000fc40003f06270 */
[----:B------:R-:W-:Y:S01]  /*2d80*/  IADD3 R25, PT, PT, R28, -R25, RZ ;  /* 0x800000191c197210 */ /* 0x000fe20007ffe0ff */
[----:B------:R0:W-:Y:S03]  /*2d90*/  STS [R29+0x8], R15 ;  /* 0x0000080f1d007388 */ /* 0x0001e60000000800 */
[----:B------:R-:W-:Y:S01]  /*2da0*/  SEL R25, R25, RZ, P0 ;  /* 0x000000ff19197207 */ /* 0x000fe20000000000 */
[----:B------:R0:W-:Y:S03]  /*2db0*/  STS [R29+0xc], R11 ;  /* 0x00000c0b1d007388 */ /* 0x0001e60000000800 */
[----:B------:R-:W-:Y:S01]  /*2dc0*/  ISETP.GE.AND P0, PT, R25, R27, PT ;  /* 0x0000001b1900720c */ /* 0x000fe20003f06270 */
[----:B------:R0:W-:Y:S04]  /*2dd0*/  STS [R29+0x10], R13 ;  /* 0x0000100d1d007388 */ /* 0x0001e80000000800 */
        /* <DEDUP_REMOVED lines=12> */
[----:B0-----:R-:W-:-:S07]  /*2ea0*/  IMAD.IADD R14, R28, 0x1, R3 ;  /* 0x000000011c0e7824 */ /* 0x001fce00078e0203 */
.L_x_49:
[----:B------:R-:W-:-:S05]  /*2eb0*/  IMAD.IADD R7, R27, 0x1, -R25 ;  /* 0x000000011b077824 */ /* 0x000fca00078e0a19 */
[----:B------:R-:W-:-:S04]  /*2ec0*/  LEA.HI R8, R7, R7, RZ, 0x1 ;  /* 0x0000000707087211 */ /* 0x000fc800078f08ff */
[----:B------:R-:W-:-:S04]  /*2ed0*/  LEA.HI.SX32 R8, R8, R25, 0x1f ;  /* 0x0000001908087211 */ /* 0x000fc800078ffaff */
[-C--:B------:R-:W-:Y:S02]  /*2ee0*/  LOP3.LUT R7, RZ, R8.reuse, RZ, 0x33, !PT ;  /* 0x00000008ff077212 */ /* 0x080fe400078e33ff */
[----:B------:R-:W-:-:S03]  /*2ef0*/  IADD3 R10, PT, PT, R26, R8, RZ ;  /* 0x000000081a0a7210 */ /* 0x000fc60007ffe0ff */
        /* <DEDUP_REMOVED lines=10> */
.L_x_48:
[----:B------:R-:W-:Y:S05]  /*2fa0*/  BSYNC.RECONVERGENT B0 ;  /* 0x0000000000007941 */ /* 0x000fea0003800200 */
.L_x_47:
[----:B0-----:R-:W-:Y:S02]  /*2fb0*/  IADD3 R10, PT, PT, R26, R25, RZ ;  /* 0x000000191a0a7210 */ /* 0x001fe40007ffe0ff */
[----:B------:R-:W-:Y:S02]  /*2fc0*/  IADD3 R25, PT, PT, -R25, R3, R28 ;  /* 0x0000000319197210 */ /* 0x000fe40007ffe11c */
[----:B------:R-:W-:Y:S01]  /*2fd0*/  PLOP3.LUT P1, PT, PT, PT, PT, 0x8, 0x80 ;  /* 0x000000000080781c */ /* 0x000fe20003f2e170 */
[C-C-:B------:R-:W-:Y:S01]  /*2fe0*/  IMAD R12, R10.reuse, 0xc, R21.reuse ;  /* 0x0000000c0a0c7824 */ /* 0x140fe200078e0215 */
[C---:B------:R-:W-:Y:S01]  /*2ff0*/  ISETP.GE.AND P0, PT, R25.reuse, R24, PT ;  /* 0x000000181900720c */ /* 0x040fe20003f06270 */
[C---:B------:R-:W-:Y:S01]  /*3000*/  IMAD R16, R25.reuse, 0xc, R21 ;  /* 0x0000000c19107824 */ /* 0x040fe200078e0215 */
[----:B------:R-:W-:Y:S01]  /*3010*/  IADD3 R8, PT, PT, R10, 0x1, RZ ;  /* 0x000000010a087810 */ /* 0x000fe20007ffe0ff */
[----:B------:R-:W-:Y:S01]  /*3020*/  VIADD R7, R25, 0x1 ;  /* 0x0000000119077836 */ /* 0x000fe20000000000 */
[----:B------:R-:W-:Y:S04]  /*3030*/  LDS R27, [R12+0x8] ;  /* 0x000008000c1b7984 */ /* 0x000fe80000000800 */
[----:B------:R-:W0:Y:S04]  /*3040*/  LDS R20, [R16+0x8] ;  /* 0x0000080010147984 */ /* 0x000e280000000800 */
[----:B------:R-:W-:Y:S04]  /*3050*/  LDS R23, [R12] ;  /* 0x000000000c177984 */ /* 0x000fe80000000800 */
[----:B------:R-:W1:Y:S04]  /*3060*/  LDS R26, [R16] ;  /* 0x00000000101a7984 */ /* 0x000e680000000800 */
[----:B------:R-:W-:Y:S01]  /*3070*/  LDS R22, [R12+0x4] ;  /* 0x000004000c167984 */ /* 0x000fe20000000800 */
        /* <DEDUP_REMOVED lines=8> */
[----:B------:R-:W0:Y:S02]  /*3100*/  @!P1 LDS R27, [R12+0x14] ;  /* 0x000014000c1b9984 */ /* 0x000e240000000800 */
[C---:B------:R-:W-:Y:S01]  /*3110*/  ISETP.GE.AND P2, PT, R7.reuse, R24, PT ;  /* 0x000000180700720c */ /* 0x040fe20003f46270 */
[----:B------:R-:W-:Y:S01]  /*3120*/  VIADD R10, R8, 0x1 ;  /* 0x00000001080a7836 */ /* 0x000fe20000000000 */
[----:B------:R-:W1:Y:S01]  /*3130*/  LDS R25, [R16+0x4] ;  /* 0x0000040010197984 */ /* 0x000e620000000800 */
[----:B------:R-:W-:-:S03]  /*3140*/  IADD3 R9, PT, PT, R7, 0x1, RZ ;  /* 0x0000000107097810 */ /* 0x000fc60007ffe0ff */
[----:B------:R-:W-:Y:S04]  /*3150*/  @P1 LDS R26, [R16+0xc] ;  /* 0x00000c00101a1984 */ /* 0x000fe80000000800 */
[----:B------:R-:W2:Y:S03]  /*3160*/  @!P1 LDS R23, [R12+0xc] ;  /* 0x00000c000c179984 */ /* 0x000ea60000000800 */
[----:B0-----:R-:W-:-:S04]  /*3170*/  @!P2 ISETP.GE.AND P3, PT, R20, R27, PT ;  /* 0x0000001b1400a20c */ /* 0x001fc80003f66270 */
[----:B------:R-:W-:Y:S02]  /*3180*/  @!P2 ISETP.GE.OR P0, PT, R8, R3, !P3 ;  /* 0x000000030800a20c */ /* 0x000fe40005f06670 */
[----:B-1----:R-:W-:Y:S02]  /*3190*/  SEL R17, R25, R22, P1 ;  /* 0x0000001619117207 */ /* 0x002fe40000800000 */
[----:B------:R-:W-:Y:S01]  /*31a0*/  SEL R14, R20, R27, P0 ;  /* 0x0000001b140e7207 */ /* 0x000fe20000000000 */
[----:B------:R-:W-:Y:S01]  /*31b0*/  @P1 LDS R25, [R16+0x10] ;  /* 0x0000100010191984 */ /* 0x000fe20000000800 */
[----:B--2---:R-:W-:-:S03]  /*31c0*/  SEL R11, R26, R23, P0 ;  /* 0x000000171a0b7207 */ /* 0x004fc60000000000 */
[----:B------:R-:W0:Y:S01]  /*31d0*/  @!P1 LDS R22, [R12+0x10] ;  /* 0x000010000c169984 */ /* 0x000e220000000800 */
[----:B------:R-:W-:-:S03]  /*31e0*/  PLOP3.LUT P1, PT, PT, PT, PT, 0x8, 0x80 ;  /* 0x000000000080781c */ /* 0x000fc60003f2e170 */
[----:B------:R-:W-:Y:S02]  /*31f0*/  @P0 IMAD.MOV R10, RZ, RZ, R8 ;  /* 0x000000ffff0a0224 */ /* 0x000fe400078e0208 */
[----:B------:R-:W-:Y:S02]  /*3200*/  @!P0 IMAD.MOV R9, RZ, RZ, R7 ;  /* 0x000000ffff098224 */ /* 0x000fe400078e0207 */
[C-C-:B------:R-:W-:Y:S01]  /*3210*/  @!P0 IMAD R7, R10.reuse, 0xc, R21.reuse ;  /* 0x0000000c0a078824 */ /* 0x140fe200078e0215 */
[----:B------:R-:W-:Y:S01]  /*3220*/  IADD3 R30, PT, PT, R10, 0x1, RZ ;  /* 0x000000010a1e7810 */ /* 0x000fe20007ffe0ff */
[C---:B------:R-:W-:Y:S01]  /*3230*/  @P0 IMAD R8, R9.reuse, 0xc, R21 ;  /* 0x0000000c09080824 */ /* 0x040fe200078e0215 */
[C---:B------:R-:W-:Y:S01]  /*3240*/  ISETP.GE.AND P2, PT, R9.reuse, R24, PT ;  /* 0x000000180900720c */ /* 0x040fe20003f46270 */
[----:B------:R-:W-:Y:S01]  /*3250*/  VIADD R28, R9, 0x1 ;  /* 0x00000001091c7836 */ /* 0x000fe20000000000 */
[----:B------:R-:W-:Y:S04]  /*3260*/  @!P0 LDS R27, [R7+0x8] ;  /* 0x00000800071b8984 */ /* 0x000fe80000000800 */
[----:B------:R-:W1:Y:S04]  /*3270*/  @P0 LDS R20, [R8+0x8] ;  /* 0x0000080008140984 */ /* 0x000e680000000800 */
[----:B------:R-:W-:Y:S04]  /*3280*/  @!P0 LDS R23, [R7] ;  /* 0x0000000007178984 */ /* 0x000fe80000000800 */
[----:B------:R-:W2:Y:S01]  /*3290*/  @P0 LDS R26, [R8] ;  /* 0x00000000081a0984 */ /* 0x000ea20000000800 */
[----:B0-----:R-:W-:-:S03]  /*32a0*/  SEL R13, R25, R22, P0 ;  /* 0x00000016190d7207 */ /* 0x001fc60000000000 */
[----:B------:R-:W-:Y:S04]  /*32b0*/  @!P0 LDS R22, [R7+0x4] ;  /* 0x0000040007168984 */ /* 0x000fe80000000800 */
[----:B------:R-:W0:Y:S01]  /*32c0*/  @P0 LDS R25, [R8+0x4] ;  /* 0x0000040008190984 */ /* 0x000e220000000800 */
[----:B------:R-:W-:Y:S02]  /*32d0*/  PLOP3.LUT P0, PT, PT, PT, PT, 0x8, 0x80 ;  /* 0x000000000080781c */ /* 0x000fe40003f0e170 */
[----:B-1----:R-:W-:-:S04]  /*32e0*/  @!P2 ISETP.GE.AND P3, PT, R20, R27, PT ;  /* 0x0000001b1400a20c */ /* 0x002fc80003f66270 */
[----:B------:R-:W-:-:S04]  /*32f0*/  @!P2 ISETP.GE.OR P1, PT, R10, R3, !P3 ;  /* 0x000000030a00a20c */ /* 0x000fc80005f26670 */
[----:B------:R-:W-:-:S09]  /*3300*/  SEL R16, R20, R27, P1 ;  /* 0x0000001b14107207 */ /* 0x000fd20000800000 */
[----:B------:R-:W-:Y:S01]  /*3310*/  @!P1 IADD3 R28, PT, PT, R9, RZ, RZ ;  /* 0x000000ff091c9210 */ /* 0x000fe20007ffe0ff */
[----:B------:R-:W-:Y:S01]  /*3320*/  @P1 IMAD.MOV R30, RZ, RZ, R10 ;  /* 0x000000ffff1e1224 */ /* 0x000fe200078e020a */
[----:B--2---:R-:W-:Y:S02]  /*3330*/  SEL R10, R26, R23, P1 ;  /* 0x000000171a0a7207 */ /* 0x004fe40000800000 */
[----:B------:R-:W-:Y:S01]  /*3340*/  ISETP.GE.AND P2, PT, R28, R24, PT ;  /* 0x000000181c00720c */ /* 0x000fe20003f46270 */
[--C-:B------:R-:W-:Y:S02]  /*3350*/  @!P1 IMAD R9, R30, 0xc, R21.reuse ;  /* 0x0000000c1e099824 */ /* 0x100fe400078e0215 */
[----:B------:R-:W-:Y:S02]  /*3360*/  @P1 IMAD R29, R28, 0xc, R21 ;  /* 0x0000000c1c1d1824 */ /* 0x000fe400078e0215 */
[----:B------:R-:W-:Y:S01]  /*3370*/  VIADD R32, R30, 0x1 ;  /* 0x000000011e207836 */ /* 0x000fe20000000000 */
[----:B------:R-:W-:Y:S01]  /*3380*/  @!P1 LDS R27, [R9+0x8] ;  /* 0x00000800091b9984 */ /* 0x000fe20000000800 */
[----:B------:R-:W-:Y:S01]  /*3390*/  VIADD R31, R28, 0x1 ;  /* 0x000000011c1f7836 */ /* 0x000fe20000000000 */
[----:B0-----:R-:W-:-:S02]  /*33a0*/  SEL R12, R25, R22, P1 ;  /* 0x00000016190c7207 */ /* 0x001fc40000800000 */
[----:B------:R-:W0:Y:S04]  /*33b0*/  @P1 LDS R20, [R29+0x8] ;  /* 0x000008001d141984 */ /* 0x000e280000000800 */
[----:B------:R-:W-:Y:S04]  /*33c0*/  @!P1 LDS R23, [R9] ;  /* 0x0000000009179984 */ /* 0x000fe80000000800 */
[----:B------:R1:W-:Y:S04]  /*33d0*/  @!P1 LDS R22, [R9+0x4] ;  /* 0x0000040009169984 */ /* 0x0003e80000000800 */
[----:B------:R-:W2:Y:S04]  /*33e0*/  @P1 LDS R26, [R29] ;  /* 0x000000001d1a1984 */ /* 0x000ea80000000800 */
[----:B------:R-:W3:Y:S01]  /*33f0*/  @P1 LDS R25, [R29+0x4] ;  /* 0x000004001d191984 */ /* 0x000ee20000000800 */
[----:B0-----:R-:W-:-:S04]  /*3400*/  @!P2 ISETP.GE.AND P1, PT, R20, R27, PT ;  /* 0x0000001b1400a20c */ /* 0x001fc80003f26270 */
[----:B------:R-:W-:-:S04]  /*3410*/  @!P2 ISETP.GE.OR P0, PT, R30, R3, !P1 ;  /* 0x000000031e00a20c */ /* 0x000fc80004f06670 */
[----:B-1----:R-:W-:Y:S02]  /*3420*/  SEL R9, R20, R27, P0 ;  /* 0x0000001b14097207 */ /* 0x002fe40000000000 */
[----:B--2---:R-:W-:Y:S02]  /*3430*/  SEL R7, R26, R23, P0 ;  /* 0x000000171a077207 */ /* 0x004fe40000000000 */
[----:B---3--:R-:W-:-:S05]  /*3440*/  SEL R8, R25, R22, P0 ;  /* 0x0000001619087207 */ /* 0x008fca0000000000 */
[----:B------:R-:W-:Y:S01]  /*3450*/  @!P0 IMAD.MOV R31, RZ, RZ, R28 ;  /* 0x000000ffff1f8224 */ /* 0x000fe200078e021c */
[----:B------:R-:W-:-:S03]  /*3460*/  @P0 IADD3 R32, PT, PT, R30, RZ, RZ ;  /* 0x000000ff1e200210 */ /* 0x000fc60007ffe0ff */
[C-C-:B------:R-:W-:Y:S01]  /*3470*/  @P0 IMAD R30, R31.reuse, 0xc, R21.reuse ;  /* 0x0000000c1f1e0824 */ /* 0x140fe200078e0215 */
[----:B------:R-:W-:Y:S01]  /*3480*/  ISETP.GE.AND P1, PT, R31, R24, PT ;  /* 0x000000181f00720c */ /* 0x000fe20003f26270 */
[----:B------:R-:W-:-:S03]  /*3490*/  @!P0 IMAD R28, R32, 0xc, R21 ;  /* 0x0000000c201c8824 */ /* 0x000fc600078e0215 */
[----:B------:R-:W-:Y:S04]  /*34a0*/  @P0 LDS R20, [R30+0x8] ;  /* 0x000008001e140984 */ /* 0x000fe80000000800 */
[----:B------:R-:W0:Y:S04]  /*34b0*/  @!P0 LDS R27, [R28+0x8] ;  /* 0x000008001c1b8984 */ /* 0x000e280000000800 */
[----:B------:R-:W-:Y:S04]  /*34c0*/  @!P0 LDS R23, [R28] ;  /* 0x000000001c178984 */ /* 0x000fe80000000800 */
[----:B------:R-:W-:Y:S04]  /*34d0*/  @!P0 LDS R22, [R28+0x4] ;  /* 0x000004001c168984 */ /* 0x000fe80000000800 */
[----:B------:R-:W1:Y:S04]  /*34e0*/  @P0 LDS R25, [R30+0x4] ;  /* 0x000004001e190984 */ /* 0x000e680000000800 */
[----:B------:R-:W2:Y:S01]  /*34f0*/  @P0 LDS R26, [R30] ;  /* 0x000000001e1a0984 */ /* 0x000ea20000000800 */
[----:B------:R-:W-:-:S02]  /*3500*/  PLOP3.LUT P0, PT, PT, PT, PT, 0x8, 0x80 ;  /* 0x000000000080781c */ /* 0x000fc40003f0e170 */
[----:B0-----:R-:W-:-:S04]  /*3510*/  @!P1 ISETP.GE.AND P2, PT, R20, R27, PT ;  /* 0x0000001b1400920c */ /* 0x001fc80003f46270 */
[----:B------:R-:W-:Y:S02]  /*3520*/  @!P1 ISETP.GE.OR P0, PT, R32, R3, !P2 ;  /* 0x000000032000920c */ /* 0x000fe40005706670 */
[C---:B------:R-:W-:Y:S01]  /*3530*/  ISETP.GE.U32.AND P1, PT, R2.reuse, 0x81, PT ;  /* 0x000000810200780c */ /* 0x040fe20003f26070 */
[----:B------:R-:W-:Y:S01]  /*3540*/  IMAD.SHL.U32 R2, R2, 0x2, RZ ;  /* 0x0000000202027824 */ /* 0x000fe200078e00ff */
[----:B------:R-:W-:Y:S02]  /*3550*/  SEL R20, R20, R27, P0 ;  /* 0x0000001b14147207 */ /* 0x000fe40000000000 */
[----:B-1----:R-:W-:Y:S02]  /*3560*/  SEL R22, R25, R22, P0 ;  /* 0x0000001619167207 */ /* 0x002fe40000000000 */
[----:B--2---:R-:W-:-:S07]  /*3570*/  SEL R23, R26, R23, P0 ;  /* 0x000000171a177207 */ /* 0x004fce0000000000 */
[----:B------:R-:W-:Y:S05]  /*3580*/  @!P1 BRA `(.L_x_50) ;  /* 0xfffffff4009c9947 */ /* 0x000fea000383ffff */
[----:B------:R-:W0:Y:S01]  /*3590*/  LDCU.U8 UR4, c[0x0][0x380] ;  /* 0x00007000ff0477ac */ /* 0x000e220008000000 */
[----:B------:R-:W1:Y:S01]  /*35a0*/  S2R R24, SR_LANEID ;  /* 0x0000000000187919 */ /* 0x000e620000000000 */
[----:B------:R-:W-:Y:S01]  /*35b0*/  IMAD.WIDE.U32 R2, R0, 0x500, RZ ;  /* 0x0000050000027825 */ /* 0x000fe200078e00ff */
[----:B0-----:R-:W-:-:S04]  /*35c0*/  UPRMT UR4, UR4, 0x8880, URZ ;  /* 0x0000888004047896 */ /* 0x001fc800080000ff */
[----:B------:R-:W-:Y:S01]  /*35d0*/  UISETP.NE.AND UP0, UPT, UR4, URZ, UPT ;  /* 0x000000ff0400728c */ /* 0x000fe2000bf05270 */
[----:B-1----:R-:W-:Y:S01]  /*35e0*/  IMAD R27, R24, 0x30, R19 ;  /* 0x00000030181b7824 */ /* 0x002fe200078e0213 */
[----:B------:R-:W-:Y:S07]  /*35f0*/  BAR.SYNC.DEFER_BLOCKING 0x0 ;  /* 0x0000000000007b1d */ /* 0x000fee0000010000 */
[----:B------:R-:W-:Y:S05]  /*3600*/  BRA.U !UP0, `(.L_x_51) ;  /* 0x0000000508247547 */ /* 0x000fea000b800000 */
[----:B------:R-:W-:Y:S01]  /*3610*/  ISETP.NE.AND P0, PT, R6, RZ, PT ;  /* 0x000000ff0600720c */ /* 0x000fe20003f05270 */
        /* <DEDUP_REMOVED lines=10> */
[----:B------:R-:W-:Y:S04]  /*36c0*/  STS [R27+0x28], R8 ;  /* 0x000028081b007388 */ /* 0x000fe80000000800 */
[----:B------:R-:W-:Y:S01]  /*36d0*/  STS [R27+0x2c], R9 ;  /* 0x00002c091b007388 */ /* 0x000fe20000000800 */
[----:B0-----:R-:W0:Y:S03]  /*36e0*/  LDC.64 R6, c[0x0][0x398] ;  /* 0x0000e600ff067b82 */ /* 0x001e260000000a00 */
[----:B------:R1:W-:Y:S04]  /*36f0*/  STS [R27+0x30], R23 ;  /* 0x000030171b007388 */ /* 0x0003e80000000800 */
[----:B------:R-:W-:Y:S04]  /*3700*/  STS [R27+0x34], R22 ;  /* 0x000034161b007388 */ /* 0x000fe80000000800 */
[----:B------:R2:W-:Y:S01]  /*3710*/  STS [R27+0x38], R20 ;  /* 0x000038141b007388 */ /* 0x0005e20000000800 */
[----:B------:R-:W-:-:S03]  /*3720*/  NOP ;  /* 0x0000000000007918 */ /* 0x000fc60000000000 */
[----:B------:R-:W-:Y:S01]  /*3730*/  LDS R10, [R19] ;  /* 0x00000000130a7984 */ /* 0x000fe20000000800 */
[----:B-1----:R-:W-:-:S03]  /*3740*/  IMAD R23, R0, 0x500, RZ ;  /* 0x0000050000177824 */ /* 0x002fc600078e02ff */
        /* <DEDUP_REMOVED lines=13> */
[----:B------:R1:W-:Y:S04]  /*3820*/  LDS R20, [R19+0x608] ;  /* 0x0006080013147984 */ /* 0x0003e80000000800 */
[----:B------:R-:W-:Y:S01]  /*3830*/  @!P0 STS [R21+0x3c00], R4 ;  /* 0x003c000415008388 */ /* 0x000fe20000000800 */
[----:B------:R-:W-:Y:S06]  /*3840*/  BAR.SYNC.DEFER_BLOCKING 0x0 ;  /* 0x0000000000007b1d */ /* 0x000fec0000010000 */
[----:B------:R-:W2:Y:S01]  /*3850*/  S2R R26, SR_TID.X ;  /* 0x00000000001a7919 */ /* 0x000ea20000002100 */
[----:B------:R-:W3:Y:S01]  /*3860*/  LDS R22, [R21+0x3c00] ;  /* 0x003c000015167984 */ /* 0x000ee20000000800 */
[----:B--2---:R-:W-:-:S02]  /*3870*/  LOP3.LUT R27, R26, 0x3e0, RZ, 0xc0, !PT ;  /* 0x000003e01a1b7812 */ /* 0x004fc400078ec0ff */
[----:B------:R-:W-:-:S03]  /*3880*/  LOP3.LUT R0, R26, 0x1f, RZ, 0xc0, !PT ;  /* 0x0000001f1a007812 */ /* 0x000fc600078ec0ff */
[----:B------:R-:W-:-:S05]  /*3890*/  IMAD R27, R27, 0x5, RZ ;  /* 0x000000051b1b7824 */ /* 0x000fca00078e02ff */
[C---:B------:R-:W-:Y:S02]  /*38a0*/  IADD3 R23, P0, P1, R27.reuse, R23, R0 ;  /* 0x000000171b177210 */ /* 0x040fe4000791e000 */
[----:B------:R-:W-:Y:S02]  /*38b0*/  LOP3.LUT R26, R27, 0x1f, R26, 0xf8, !PT ;  /* 0x0000001f1b1a7812 */ /* 0x000fe400078ef81a */
[----:B------:R-:W-:Y:S01]  /*38c0*/  IADD3.X R3, PT, PT, RZ, R3, RZ, P0, P1 ;  /* 0x00000003ff037210 */ /* 0x000fe200007e24ff */
[----:B0-----:R-:W-:-:S04]  /*38d0*/  IMAD.WIDE.U32 R6, R23, 0xc, R6 ;  /* 0x0000000c17067825 */ /* 0x001fc800078e0006 */
[----:B------:R-:W-:Y:S02]  /*38e0*/  IMAD R3, R3, 0xc, RZ ;  /* 0x0000000c03037824 */ /* 0x000fe400078e02ff */
[C---:B-1----:R-:W-:Y:S01]  /*38f0*/  VIADD R19, R26.reuse, 0x40 ;  /* 0x000000401a137836 */ /* 0x042fe20000000000 */
[-C--:B---3--:R-:W-:Y:S02]  /*3900*/  ISETP.GE.AND P0, PT, R5, R22.reuse, PT ;  /* 0x000000160500720c */ /* 0x088fe40003f06270 */
[C---:B------:R-:W-:Y:S02]  /*3910*/  IADD3 R5, PT, PT, R26.reuse, 0x20, RZ ;  /* 0x000000201a057810 */ /* 0x040fe40007ffe0ff */
[----:B------:R-:W-:Y:S01]  /*3920*/  IADD3 R7, PT, PT, R7, R3, RZ ;  /* 0x0000000307077210 */ /* 0x000fe20007ffe0ff */
[C---:B------:R-:W-:Y:S01]  /*3930*/  VIADD R3, R26.reuse, 0x80 ;  /* 0x000000801a037836 */ /* 0x040fe20000000000 */
[-C--:B------:R-:W-:Y:S01]  /*3940*/  ISETP.GE.AND P1, PT, R5, R22.reuse, PT ;  /* 0x000000160500720c */ /* 0x080fe20003f26270 */
[----:B------:R-:W-:Y:S01]  /*3950*/  VIADD R5, R26, 0x60 ;  /* 0x000000601a057836 */ /* 0x000fe20000000000 */
[----:B------:R-:W-:-:S04]  /*3960*/  ISETP.GE.AND P2, PT, R19, R22, PT ;  /* 0x000000161300720c */ /* 0x000fc80003f46270 */
[-C--:B------:R-:W-:Y:S01]  /*3970*/  ISETP.GE.AND P3, PT, R5, R22.reuse, PT ;  /* 0x000000160500720c */ /* 0x080fe20003f66270 */
        /* <DEDUP_REMOVED lines=18> */
.L_x_51:
        /* <DEDUP_REMOVED lines=34> */
[----:B------:R-:W-:Y:S01]  /*3cc0*/  BAR.SYNC.DEFER_BLOCKING 0x0 ;  /* 0x0000000000007b1d */ /* 0x000fe20000010000 */
[----:B------:R-:W-:-:S05]  /*3cd0*/  IADD3 R2, P0, PT, R2, R5, RZ ;  /* 0x0000000502027210 */ /* 0x000fca0007f1e0ff */
[----:B------:R-:W-:Y:S01]  /*3ce0*/  IMAD.X R3, RZ, RZ, R3, P0 ;  /* 0x000000ffff037224 */ /* 0x000fe200000e0603 */
[----:B------:R-:W2:Y:S01]  /*3cf0*/  S2R R14, SR_TID.X ;  /* 0x00000000000e7919 */ /* 0x000ea20000002100 */
[----:B0-----:R-:W-:-:S04]  /*3d00*/  IMAD.WIDE.U32 R6, R2, 0xc, R6 ;  /* 0x0000000c02067825 */ /* 0x001fc800078e0006 */
[----:B------:R-:W-:-:S05]  /*3d10*/  IMAD R3, R3, 0xc, RZ ;  /* 0x0000000c03037824 */ /* 0x000fca00078e02ff */
[----:B------:R-:W-:Y:S01]  /*3d20*/  IADD3 R7, PT, PT, R3, R7, RZ ;  /* 0x0000000703077210 */ /* 0x000fe20007ffe0ff */
[----:B------:R-:W0:Y:S01]  /*3d30*/  LDS R10, [R21+0x3c00] ;  /* 0x003c0000150a7984 */ /* 0x000e220000000800 */
[----:B--2---:R-:W-:-:S05]  /*3d40*/  LOP3.LUT R12, R14, 0x3e0, RZ, 0xc0, !PT ;  /* 0x000003e00e0c7812 */ /* 0x004fca00078ec0ff */
[----:B------:R-:W-:-:S05]  /*3d50*/  IMAD R12, R12, 0x5, RZ ;  /* 0x000000050c0c7824 */ /* 0x000fca00078e02ff */
[----:B------:R-:W-:-:S04]  /*3d60*/  LOP3.LUT R12, R12, 0x1f, R14, 0xf8, !PT ;  /* 0x0000001f0c0c7812 */ /* 0x000fc800078ef80e */
[C---:B-1----:R-:W-:Y:S01]  /*3d70*/  IADD3 R19, PT, PT, R12.reuse, 0x20, RZ ;  /* 0x000000200c137810 */ /* 0x042fe20007ffe0ff */
[C---:B------:R-:W-:Y:S01]  /*3d80*/  VIADD R3, R12.reuse, 0x80 ;  /* 0x000000800c037836 */ /* 0x040fe20000000000 */
[-C--:B0-----:R-:W-:Y:S01]  /*3d90*/  ISETP.GE.AND P0, PT, R5, R10.reuse, PT ;  /* 0x0000000a0500720c */ /* 0x081fe20003f06270 */
[C---:B------:R-:W-:Y:S01]  /*3da0*/  VIADD R5, R12.reuse, 0x40 ;  /* 0x000000400c057836 */ /* 0x040fe20000000000 */
[-C--:B------:R-:W-:Y:S02]  /*3db0*/  ISETP.GE.AND P1, PT, R19, R10.reuse, PT ;  /* 0x0000000a1300720c */ /* 0x080fe40003f26270 */
[-C--:B------:R-:W-:Y:S02]  /*3dc0*/  ISETP.GE.AND P4, PT, R3, R10.reuse, PT ;  /* 0x0000000a0300720c */ /* 0x080fe40003f86270 */
[----:B------:R-:W-:Y:S01]  /*3dd0*/  ISETP.GE.AND P2, PT, R5, R10, PT ;  /* 0x0000000a0500720c */ /* 0x000fe20003f46270 */
[----:B------:R-:W-:-:S05]  /*3de0*/  VIADD R5, R12, 0x60 ;  /* 0x000000600c057836 */ /* 0x000fca0000000000 */
[----:B------:R-:W-:Y:S01]  /*3df0*/  ISETP.GE.AND P3, PT, R5, R10, PT ;  /* 0x0000000a0500720c */ /* 0x000fe20003f66270 */
        /* <DEDUP_REMOVED lines=17> */
.L_x_52:
        /* <DEDUP_REMOVED lines=15> */
.L_x_133:


//--------------------- .text._ZN3cub18CUB_300001_SM_10006detail10merge_sort26DeviceMergeSortMergeKernelINS2_10policy_hubIN6thrust24THRUST_300001_SM_1000_NS10device_ptrI4EdgeEEE9Policy600ES9_PNS0_8NullTypeES9_SD_j14EdgeComparatorS8_SC_EEvbT2_T3_T4_PT6_PT7_T5_PSH_SH_NS1_7vsmem_tE --------------------------
	.section	.text._ZN3cub18CUB_300001_SM_10006detail10merge_sort26DeviceMergeSortMergeKernelINS2_10policy_hubIN6thrust24THRUST_300001_SM_1000_NS10device_ptrI4EdgeEEE9Policy600ES9_PNS0_8NullTypeES9_SD_j14EdgeComparatorS8_SC_EEvbT2_T3_T4_PT6_PT7_T5_PSH_SH_NS1_7vsmem_tE,"ax",@progbits
	.align	128
        .global         _ZN3cub18CUB_300001_SM_10006detail10merge_sort26DeviceMergeSortMergeKernelINS2_10policy_hubIN6thrust24THRUST_300001_SM_1000_NS10device_ptrI4EdgeEEE9Policy600ES9_PNS0_8NullTypeES9_SD_j14EdgeComparatorS8_SC_EEvbT2_T3_T4_PT6_PT7_T5_PSH_SH_NS1_7vsmem_tE
        .type           _ZN3cub18CUB_300001_SM_10006detail10merge_sort26DeviceMergeSortMergeKernelINS2_10policy_hubIN6thrust24THRUST_300001_SM_1000_NS10device_ptrI4EdgeEEE9Policy600ES9_PNS0_8NullTypeES9_SD_j14EdgeComparatorS8_SC_EEvbT2_T3_T4_PT6_PT7_T5_PSH_SH_NS1_7vsmem_tE,@function
        .size           _ZN3cub18CUB_300001_SM_10006detail10merge_sort26DeviceMergeSortMergeKernelINS2_10policy_hubIN6thrust24THRUST_300001_SM_1000_NS10device_ptrI4EdgeEEE9Policy600ES9_PNS0_8NullTypeES9_SD_j14EdgeComparatorS8_SC_EEvbT2_T3_T4_PT6_PT7_T5_PSH_SH_NS1_7vsmem_tE,(.L_x_134 - _ZN3cub18CUB_300001_SM_10006detail10merge_sort26DeviceMergeSortMergeKernelINS2_10policy_hubIN6thrust24THRUST_300001_SM_1000_NS10device_ptrI4EdgeEEE9Policy600ES9_PNS0_8NullTypeES9_SD_j14EdgeComparatorS8_SC_EEvbT2_T3_T4_PT6_PT7_T5_PSH_SH_NS1_7vsmem_tE)
        .other          _ZN3cub18CUB_300001_SM_10006detail10merge_sort26DeviceMergeSortMergeKernelINS2_10policy_hubIN6thrust24THRUST_300001_SM_1000_NS10device_ptrI4EdgeEEE9Policy600ES9_PNS0_8NullTypeES9_SD_j14EdgeComparatorS8_SC_EEvbT2_T3_T4_PT6_PT7_T5_PSH_SH_NS1_7vsmem_tE,@"STO_CUDA_ENTRY STV_DEFAULT"
_ZN3cub18CUB_300001_SM_10006detail10merge_sort26DeviceMergeSortMergeKernelINS2_10policy_hubIN6thrust24THRUST_300001_SM_1000_NS10device_ptrI4EdgeEEE9Policy600ES9_PNS0_8NullTypeES9_SD_j14EdgeComparatorS8_SC_EEvbT2_T3_T4_PT6_PT7_T5_PSH_SH_NS1_7vsmem_tE:
.text._ZN3cub18CUB_300001_SM_10006detail10merge_sort26DeviceMergeSortMergeKernelINS2_10policy_hubIN6thrust24THRUST_300001_SM_1000_NS10device_ptrI4EdgeEEE9Policy600ES9_PNS0_8NullTypeES9_SD_j14EdgeComparatorS8_SC_EEvbT2_T3_T4_PT6_PT7_T5_PSH_SH_NS1_7vsmem_tE:
[----:B------:R-:W-:Y:S01]  /*0000*/  LDC R1, c[0x0][0x37c] ;  /* 0x0000df00ff017b82 */ /* 0x000fe20000000800 */
[----:B------:R-:W0:Y:S01]  /*0010*/  S2R R3, SR_CTAID.X ;  /* 0x0000000000037919 */ /* 0x000e220000002500 */
[----:B------:R-:W1:Y:S01]  /*0020*/  LDCU UR4, c[0x0][0x370] ;  /* 0x00006e00ff0477ac */ /* 0x000e620008000800 */
[----:B------:R-:W2:Y:S01]  /*0030*/  S2R R2, SR_TID.X ;  /* 0x0000000000027919 */ /* 0x000ea20000002100 */
[----:B------:R-:W3:Y:S01]  /*0040*/  LDCU.64 UR6, c[0x0][0x358] ;  /* 0x00006b00ff0677ac */ /* 0x000ee20008000a00 */
[----:B-1----:R-:W-:-:S06]  /*0050*/  UIADD3 UR4, UPT, UPT, UR4, -0x1, URZ ;  /* 0xffffffff04047890 */ /* 0x002fcc000fffe0ff */
[C---:B0-----:R-:W-:Y:S01]  /*0060*/  ISETP.GE.U32.AND P0, PT, R3.reuse, UR4, PT ;  /* 0x0000000403007c0c */ /* 0x041fe2000bf06070 */
[----:B------:R-:W-:-:S12]  /*0070*/  IMAD R0, R3, 0x500, RZ ;  /* 0x0000050003007824 */ /* 0x000fd800078e02ff */
[----:B--23--:R-:W-:Y:S05]  /*0080*/  @P0 BRA `(.L_x_53) ;  /* 0x0000001800780947 */ /* 0x00cfea0003800000 */
[----:B------:R-:W0:Y:S01]  /*0090*/  LDC.64 R4, c[0x0][0x3b8] ;  /* 0x0000ee00ff047b82 */ /* 0x000e220000000a00 */
[----:B------:R-:W1:Y:S07]  /*00a0*/  LDCU.U8 UR4, c[0x0][0x380] ;  /* 0x00007000ff0477ac */ /* 0x000e6e0008000000 */
[----:B------:R-:W2:Y:S08]  /*00b0*/  LDC R10, c[0x0][0x3c0] ;  /* 0x0000f000ff0a7b82 */ /* 0x000eb00000000800 */
[----:B------:R-:W3:Y:S01]  /*00c0*/  LDC R14, c[0x0][0x398] ;  /* 0x0000e600ff0e7b82 */ /* 0x000ee20000000800 */
[----:B0-----:R-:W-:-:S05]  /*00d0*/  IMAD.WIDE.U32 R4, R3, 0x4, R4 ;  /* 0x0000000403047825 */ /* 0x001fca00078e0004 */
[----:B------:R-:W4:Y:S04]  /*00e0*/  LDG.E R8, desc[UR6][R4.64+0x4] ;  /* 0x0000040604087981 */ /* 0x000f28000c1e1900 */
[----:B------:R3:W5:Y:S01]  /*00f0*/  LDG.E R6, desc[UR6][R4.64] ;  /* 0x0000000604067981 */ /* 0x000762000c1e1900 */
[----:B--2---:R-:W-:Y:S01]  /*0100*/  IMAD.MOV R12, RZ, RZ, -R10 ;  /* 0x000000ffff0c7224 */ /* 0x004fe200078e0a0a */
[----:B-1----:R-:W-:Y:S01]  /*0110*/  UPRMT UR4, UR4, 0x8880, URZ ;  /* 0x0000888004047896 */ /* 0x002fe200080000ff */
[----:B------:R-:W-:-:S03]  /*0120*/  ACQBULK ;  /* 0x000000000000782e */ /* 0x000fc60000000000 */
[CC--:B------:R-:W-:Y:S01]  /*0130*/  LOP3.LUT R7, R3.reuse, R12.reuse, RZ, 0xc0, !PT ;  /* 0x0000000c03077212 */ /* 0x0c0fe200078ec0ff */
[----:B------:R-:W-:Y:S01]  /*0140*/  UISETP.NE.AND UP0, UPT, UR4, URZ, UPT ;  /* 0x000000ff0400728c */ /* 0x000fe2000bf05270 */
[----:B------:R-:W-:-:S03]  /*0150*/  LOP3.LUT R9, R3, R12, RZ, 0xfc, !PT ;  /* 0x0000000c03097212 */ /* 0x000fc600078efcff */
[----:B------:R-:W-:Y:S01]  /*0160*/  IMAD.IADD R3, R3, 0x1, -R7 ;  /* 0x0000000103037824 */ /* 0x000fe200078e0a07 */
[----:B------:R-:W-:Y:S01]  /*0170*/  ISETP.NE.AND P0, PT, R9, -0x1, PT ;  /* 0xffffffff0900780c */ /* 0x000fe20003f05270 */
[----:B------:R-:W-:Y:S02]  /*0180*/  IMAD R7, R7, 0x500, RZ ;  /* 0x0000050007077824 */ /* 0x000fe400078e02ff */
[----:B------:R-:W-:Y:S01]  /*0190*/  IMAD R9, R3, 0x500, RZ ;  /* 0x0000050003097824 */ /* 0x000fe200078e02ff */
[----:B------:R-:W-:Y:S01]  /*01a0*/  SHF.R.U32.HI R3, RZ, 0x1, R10 ;  /* 0x00000001ff037819 */ /* 0x000fe2000001160a */
[----:B---3--:R-:W-:-:S03]  /*01b0*/  IMAD.IADD R5, R14, 0x1, -R7 ;  /* 0x000000010e057824 */ /* 0x008fc600078e0a07 */
[----:B------:R-:W-:Y:S01]  /*01c0*/  VIMNMX.U32 R4, PT, PT, R9, -0x501, !PT ;  /* 0xfffffaff09047848 */ /* 0x000fe20007fe0000 */
[----:B------:R-:W-:-:S03]  /*01d0*/  IMAD R10, R3, 0x500, RZ ;  /* 0x00000500030a7824 */ /* 0x000fc600078e02ff */
[----:B------:R-:W-:Y:S02]  /*01e0*/  LOP3.LUT R4, RZ, R4, RZ, 0x33, !PT ;  /* 0x00000004ff047212 */ /* 0x000fe400078e33ff */
[----:B------:R-:W-:-:S05]  /*01f0*/  VIMNMX.U32 R11, PT, PT, R10, R5, !PT ;  /* 0x000000050a0b7248 */ /* 0x000fca0007fe0000 */
[----:B------:R-:W-:Y:S02]  /*0200*/  IMAD.IADD R11, R11, 0x1, -R10 ;  /* 0x000000010b0b7824 */ /* 0x000fe400078e0a0a */
[--C-:B----4-:R-:W-:Y:S02]  /*0210*/  IMAD.IADD R3, R8, 0x1, -R7.reuse ;  /* 0x0000000108037824 */ /* 0x110fe400078e0a07 */
[----:B-----5:R-:W-:-:S03]  /*0220*/  IMAD.IADD R6, R6, 0x1, -R7 ;  /* 0x0000000106067824 */ /* 0x020fc600078e0a07 */
[----:B------:R-:W-:Y:S02]  /*0230*/  IADD3 R13, PT, PT, -R3, R9, R4 ;  /* 0x00000009030d7210 */ /* 0x000fe40007ffe104 */
[C---:B------:R-:W-:Y:S02]  /*0240*/  @!P0 VIMNMX.U32 R3, PT, PT, R10.reuse, R5, PT ;  /* 0x000000050a038248 */ /* 0x040fe40003fe0000 */
[----:B------:R-:W-:Y:S02]  /*0250*/  SEL R4, R10, R13, !P0 ;  /* 0x0000000d0a047207 */ /* 0x000fe40004000000 */
[----:B------:R-:W-:Y:S01]  /*0260*/  VIADDMNMX.U32 R8, R9, -R6, R11, PT ;  /* 0x8000000609087246 */ /* 0x000fe2000380000b */
[----:B------:R-:W-:Y:S01]  /*0270*/  IMAD.IADD R3, R3, 0x1, -R6 ;  /* 0x0000000103037824 */ /* 0x000fe200078e0a06 */
[----:B------:R-:W-:Y:S01]  /*0280*/  VIMNMX.U32 R9, PT, PT, R11, R4, PT ;  /* 0x000000040b097248 */ /* 0x000fe20003fe0000 */
[----:B------:R-:W-:Y:S06]  /*0290*/  BRA.U !UP0, `(.L_x_54) ;  /* 0x0000000108e07547 */ /* 0x000fec000b800000 */
[----:B------:R-:W0:Y:S01]  /*02a0*/  LDC.64 R4, c[0x0][0x388] ;  /* 0x0000e200ff047b82 */ /* 0x000e220000000a00 */
[----:B------:R-:W-:Y:S01]  /*02b0*/  IADD3 R11, P0, P2, R8, R7, R10 ;  /* 0x00000007080b7210 */ /* 0x000fe20007a1e00a */
[C---:B------:R-:W-:Y:S02]  /*02c0*/  IMAD.IADD R10, R2.reuse, 0x1, -R3 ;  /* 0x00000001020a7824 */ /* 0x040fe400078e0a03 */
[----:B------:R-:W-:Y:S01]  /*02d0*/  VIADD R12, R2, 0x100 ;  /* 0x00000100020c7836 */ /* 0x000fe20000000000 */
[----:B------:R-:W-:Y:S02]  /*02e0*/  IADD3.X R13, PT, PT, RZ, RZ, RZ, P0, P2 ;  /* 0x000000ffff0d7210 */ /* 0x000fe400007e44ff */
[----:B------:R-:W-:Y:S02]  /*02f0*/  IADD3 R11, P1, PT, R10, R11, RZ ;  /* 0x0000000b0a0b7210 */ /* 0x000fe40007f3e0ff */
[----:B------:R-:W-:Y:S02]  /*0300*/  IADD3 R7, P2, P3, R2, R6, R7 ;  /* 0x0000000602077210 */ /* 0x000fe40007b5e007 */
[----:B------:R-:W-:-:S02]  /*0310*/  ISETP.GE.AND P0, PT, R12, R3, PT ;  /* 0x000000030c00720c */ /* 0x000fc40003f06270 */
[----:B------:R-:W-:Y:S02]  /*0320*/  LEA.HI.X.SX32 R12, R10, R13, 0x1, P1 ;  /* 0x0000000d0a0c7211 */ /* 0x000fe400008f0eff */
[----:B------:R-:W-:Y:S02]  /*0330*/  IADD3.X R13, PT, PT, RZ, RZ, RZ, P2, P3 ;  /* 0x000000ffff0d7210 */ /* 0x000fe400017e64ff */
[----:B------:R-:W-:Y:S01]  /*0340*/  ISETP.GE.AND P1, PT, R2, R3, PT ;  /* 0x000000030200720c */ /* 0x000fe20003f26270 */
[----:B------:R-:W-:Y:S01]  /*0350*/  IMAD R15, R12, 0xc, RZ ;  /* 0x0000000c0c0f7824 */ /* 0x000fe200078e02ff */
[----:B------:R-:W-:Y:S01]  /*0360*/  LOP3.LUT R12, R2, 0x400, RZ, 0xfc, !PT ;  /* 0x00000400020c7812 */ /* 0x000fe200078efcff */
[----:B------:R-:W-:-:S03]  /*0370*/  IMAD R13, R13, 0xc, RZ ;  /* 0x0000000c0d0d7824 */ /* 0x000fc600078e02ff */
[----:B------:R-:W-:Y:S01]  /*0380*/  ISETP.GE.AND P4, PT, R12, R3, PT ;  /* 0x000000030c00720c */ /* 0x000fe20003f86270 */
[----:B0-----:R-:W-:-:S04]  /*0390*/  IMAD.WIDE.U32 R6, R7, 0xc, R4 ;  /* 0x0000000c07067825 */ /* 0x001fc800078e0004 */
[----:B------:R-:W-:-:S04]  /*03a0*/  IMAD.WIDE.U32 R10, R11, 0xc, R4 ;  /* 0x0000000c0b0a7825 */ /* 0x000fc800078e0004 */
[----:B------:R-:W-:Y:S02]  /*03b0*/  VIADD R4, R2, 0x200 ;  /* 0x0000020002047836 */ /* 0x000fe40000000000 */
[----:B------:R-:W-:Y:S02]  /*03c0*/  IMAD.IADD R5, R7, 0x1, R13 ;  /* 0x0000000107057824 */ /* 0x000fe400078e020d */
[----:B------:R-:W-:Y:S01]  /*03d0*/  IMAD.IADD R7, R11, 0x1, R15 ;  /* 0x000000010b077824 */ /* 0x000fe200078e020f */
[----:B------:R-:W-:Y:S01]  /*03e0*/  ISETP.GE.AND P2, PT, R4, R3, PT ;  /* 0x000000030400720c */ /* 0x000fe20003f46270 */
[----:B------:R-:W-:-:S05]  /*03f0*/  VIADD R4, R2, 0x300 ;  /* 0x0000030002047836 */ /* 0x000fca0000000000 */
[----:B------:R-:W-:Y:S01]  /*0400*/  ISETP.GE.AND P3, PT, R4, R3, PT ;  /* 0x000000030400720c */ /* 0x000fe20003f66270 */
[----:B------:R-:W-:Y:S02]  /*0410*/  IMAD.MOV.U32 R4, RZ, RZ, R6 ;  /* 0x000000ffff047224 */ /* 0x000fe400078e0006 */
[----:B------:R-:W-:-:S03]  /*0420*/  IMAD.MOV.U32 R6, RZ, RZ, R10 ;  /* 0x000000ffff067224 */ /* 0x000fc600078e000a */
        /* <DEDUP_REMOVED lines=31> */
.L_x_54:
[----:B------:R-:W0:Y:S01]  /*0620*/  LDC.64 R4, c[0x0][0x3a0] ;  /* 0x0000e800ff047b82 */ /* 0x000e220000000a00 */
[----:B------:R-:W-:Y:S01]  /*0630*/  IMAD.IADD R11, R2, 0x1, -R3 ;  /* 0x00000001020b7824 */ /* 0x000fe200078e0a03 */
[----:B------:R-:W-:Y:S01]  /*0640*/  IADD3 R10, P1, P2, R8, R7, R10 ;  /* 0x00000007080a7210 */ /* 0x000fe20007a3e00a */
[----:B------:R-:W-:-:S03]  /*0650*/  VIADD R12, R2, 0x100 ;  /* 0x00000100020c7836 */ /* 0x000fc60000000000 */
[C---:B------:R-:W-:Y:S02]  /*0660*/  IADD3 R13, P0, PT, R11.reuse, R10, RZ ;  /* 0x0000000a0b0d7210 */ /* 0x040fe40007f1e0ff */
[----:B------:R-:W-:Y:S02]  /*0670*/  IADD3.X R10, PT, PT, RZ, RZ, RZ, P1, P2 ;  /* 0x000000ffff0a7210 */ /* 0x000fe40000fe44ff */
[----:B------:R-:W-:Y:S02]  /*0680*/  IADD3 R7, P2, P3, R2, R6, R7 ;  /* 0x0000000602077210 */ /* 0x000fe40007b5e007 */
[----:B------:R-:W-:Y:S02]  /*0690*/  LEA.HI.X.SX32 R14, R11, R10, 0x1, P0 ;  /* 0x0000000a0b0e7211 */ /* 0x000fe400000f0eff */
[----:B------:R-:W-:Y:S02]  /*06a0*/  ISETP.GE.AND P1, PT, R12, R3, PT ;  /* 0x000000030c00720c */ /* 0x000fe40003f26270 */
[----:B------:R-:W-:-:S02]  /*06b0*/  IADD3.X R12, PT, PT, RZ, RZ, RZ, P2, P3 ;  /* 0x000000ffff0c7210 */ /* 0x000fc400017e64ff */
[----:B------:R-:W-:Y:S01]  /*06c0*/  ISETP.GE.AND P0, PT, R2, R3, PT ;  /* 0x000000030200720c */ /* 0x000fe20003f06270 */
[----:B0-----:R-:W-:-:S04]  /*06d0*/  IMAD.WIDE.U32 R6, R7, 0xc, R4 ;  /* 0x0000000c07067825 */ /* 0x001fc800078e0004 */
[----:B------:R-:W-:-:S04]  /*06e0*/  IMAD.WIDE.U32 R10, R13, 0xc, R4 ;  /* 0x0000000c0d0a7825 */ /* 0x000fc800078e0004 */
[----:B------:R-:W-:Y:S02]  /*06f0*/  VIADD R4, R2, 0x200 ;  /* 0x0000020002047836 */ /* 0x000fe40000000000 */
[----:B------:R-:W-:Y:S01]  /*0700*/  IMAD R5, R12, 0xc, RZ ;  /* 0x0000000c0c057824 */ /* 0x000fe200078e02ff */
[----:B------:R-:W-:Y:S01]  /*0710*/  LOP3.LUT R12, R2, 0x400, RZ, 0xfc, !PT ;  /* 0x00000400020c7812 */ /* 0x000fe200078efcff */
[----:B------:R-:W-:Y:S01]  /*0720*/  IMAD R13, R14, 0xc, RZ ;  /* 0x0000000c0e0d7824 */ /* 0x000fe200078e02ff */
[-C--:B------:R-:W-:Y:S01]  /*0730*/  ISETP.GE.AND P2, PT, R4, R3.reuse, PT ;  /* 0x000000030400720c */ /* 0x080fe20003f46270 */
[----:B------:R-:W-:Y:S01]  /*0740*/  VIADD R4, R2, 0x300 ;  /* 0x0000030002047836 */ /* 0x000fe20000000000 */
[-C--:B------:R-:W-:Y:S01]  /*0750*/  ISETP.GE.AND P4, PT, R12, R3.reuse, PT ;  /* 0x000000030c00720c */ /* 0x080fe20003f86270 */
[----:B------:R-:W-:Y:S02]  /*0760*/  IMAD.IADD R5, R5, 0x1, R7 ;  /* 0x0000000105057824 */ /* 0x000fe400078e0207 */
[----:B------:R-:W-:Y:S01]  /*0770*/  IMAD.IADD R7, R13, 0x1, R11 ;  /* 0x000000010d077824 */ /* 0x000fe200078e020b */
[----:B------:R-:W-:Y:S01]  /*0780*/  ISETP.GE.AND P3, PT, R4, R3, PT ;  /* 0x000000030400720c */ /* 0x000fe20003f66270 */
[----:B------:R-:W-:-:S02]  /*0790*/  IMAD.MOV.U32 R4, RZ, RZ, R6 ;  /* 0x000000ffff047224 */ /* 0x000fc400078e0006 */
        /* <DEDUP_REMOVED lines=31> */
.L_x_55:
[----:B01----:R-:W0:Y:S01]  /*0990*/  S2R R4, SR_CgaCtaId ;  /* 0x0000000000047919 */ /* 0x003e220000008800 */
[----:B------:R-:W-:Y:S01]  /*09a0*/  MOV R5, 0x400 ;  /* 0x0000040000057802 */ /* 0x000fe20000000f00 */
[----:B------:R-:W-:-:S03]  /*09b0*/  IMAD.IADD R8, R9, 0x1, -R8 ;  /* 0x0000000109087824 */ /* 0x000fc600078e0a08 */
[----:B0-----:R-:W-:-:S05]  /*09c0*/  LEA R5, R4, R5, 0x18 ;  /* 0x0000000504057211 */ /* 0x001fca00078ec0ff */
[----:B------:R-:W-:-:S05]  /*09d0*/  IMAD R7, R2, 0xc, R5 ;  /* 0x0000000c02077824 */ /* 0x000fca00078e0205 */
[----:B-----5:R-:W-:Y:S04]  /*09e0*/  STS [R7], R12 ;  /* 0x0000000c07007388 */ /* 0x020fe80000000800 */
        /* <DEDUP_REMOVED lines=15> */
[----:B0-----:R-:W-:-:S07]  /*0ae0*/  IMAD R7, R2, 0x5, RZ ;  /* 0x0000000502077824 */ /* 0x001fce00078e02ff */
[----:B------:R-:W-:Y:S01]  /*0af0*/  PREEXIT ;  /* 0x000000000000782d */ /* 0x000fe20000000000 */
[----:B------:R-:W-:Y:S01]  /*0b00*/  IMAD.IADD R18, R3, 0x1, R8 ;  /* 0x0000000103127824 */ /* 0x000fe200078e0208 */
[----:B------:R-:W-:Y:S04]  /*0b10*/  BSSY.RECONVERGENT B0, `(.L_x_56) ;  /* 0x0000017000007945 */ /* 0x000fe80003800200 */
[----:B------:R-:W-:-:S04]  /*0b20*/  VIMNMX R7, PT, PT, R18, R7, PT ;  /* 0x0000000712077248 */ /* 0x000fc80003fe0100 */
[C---:B------:R-:W-:Y:S01]  /*0b30*/  ISETP.GE.AND P0, PT, R7.reuse, R8, PT ;  /* 0x000000080700720c */ /* 0x040fe20003f06270 */
[----:B------:R-:W-:Y:S01]  /*0b40*/  IMAD.IADD R8, R7, 0x1, -R8 ;  /* 0x0000000107087824 */ /* 0x000fe200078e0a08 */
[----:B------:R-:W-:-:S04]  /*0b50*/  VIMNMX R9, PT, PT, R3, R7, PT ;  /* 0x0000000703097248 */ /* 0x000fc80003fe0100 */
[----:B------:R-:W-:-:S04]  /*0b60*/  SEL R8, R8, RZ, P0 ;  /* 0x000000ff08087207 */ /* 0x000fc80000000000 */
[----:B------:R-:W-:-:S13]  /*0b70*/  ISETP.GE.AND P0, PT, R8, R9, PT ;  /* 0x000000090800720c */ /* 0x000fda0003f06270 */
[----:B------:R-:W-:Y:S05]  /*0b80*/  @P0 BRA `(.L_x_57) ;  /* 0x00000000003c0947 */ /* 0x000fea0003800000 */
[----:B------:R-:W-:-:S07]  /*0b90*/  IMAD.IADD R4, R3, 0x1, R7 ;  /* 0x0000000103047824 */ /* 0x000fce00078e0207 */
.L_x_58:
        /* <DEDUP_REMOVED lines=14> */
.L_x_57:
[----:B------:R-:W-:Y:S05]  /*0c80*/  BSYNC.RECONVERGENT B0 ;  /* 0x0000000000007941 */ /* 0x000fea0003800200 */
.L_x_56:
        /* <DEDUP_REMOVED lines=9> */
[----:B------:R-:W-:Y:S04]  /*0d20*/  LDS R16, [R24+0x4] ;  /* 0x0000040018107984 */ /* 0x000fe80000000800 */
[----:B------:R-:W-:Y:S04]  /*0d30*/  LDS R4, [R21] ;  /* 0x0000000015047984 */ /* 0x000fe80000000800 */
        /* <DEDUP_REMOVED lines=21> */
[----:B------:R0:W-:Y:S01]  /*0e90*/  @P0 LDS R4, [R21+0xc] ;  /* 0x00000c0015040984 */ /* 0x0001e20000000800 */
[----:B---3--:R-:W-:-:S03]  /*0ea0*/  SEL R11, R17, R16, P1 ;  /* 0x00000010110b7207 */ /* 0x008fc60000800000 */
[----:B------:R-:W1:Y:S01]  /*0eb0*/  @!P0 LDS R7, [R24+0xc] ;  /* 0x00000c0018078984 */ /* 0x000e620000000800 */
        /* <DEDUP_REMOVED lines=11> */
[----:B------:R-:W3:Y:S01]  /*0f70*/  @P1 LDS R17, [R23+0x4] ;  /* 0x0000040017111984 */ /* 0x000ee20000000800 */
[----:B-1----:R-:W-:-:S03]  /*0f80*/  SEL R12, R4, R7, P1 ;  /* 0x00000007040c7207 */ /* 0x002fc60000800000 */
[----:B------:R-:W-:Y:S04]  /*0f90*/  @!P1 LDS R7, [R9] ;  /* 0x0000000009079984 */ /* 0x000fe80000000800 */
[----:B------:R1:W4:Y:S01]  /*0fa0*/  @P1 LDS R4, [R23] ;  /* 0x0000000017041984 */ /* 0x0003220000000800 */
[----:B0-----:R-:W-:-:S04]  /*0fb0*/  @!P2 ISETP.GE.AND P3, PT, R20, R19, PT ;  /* 0x000000131400a20c */ /* 0x001fc80003f66270 */
[----:B------:R-:W-:-:S04]  /*0fc0*/  @!P2 ISETP.GE.OR P0, PT, R22, R3, !P3 ;  /* 0x000000031600a20c */ /* 0x000fc80005f06670 */
[----:B------:R-:W-:-:S09]  /*0fd0*/  SEL R10, R20, R19, P0 ;  /* 0x00000013140a7207 */ /* 0x000fd20000000000 */
[----:B------:R-:W-:Y:S02]  /*0fe0*/  @P0 IMAD.MOV R28, RZ, RZ, R22 ;  /* 0x000000ffff1c0224 */ /* 0x000fe400078e0216 */
[----:B------:R-:W-:Y:S01]  /*0ff0*/  @!P0 IMAD.MOV R21, RZ, RZ, R8 ;  /* 0x000000ffff158224 */ /* 0x000fe200078e0208 */
[----:B---3--:R-:W-:Y:S01]  /*1000*/  SEL R8, R17, R16, P0 ;  /* 0x0000001011087207 */ /* 0x008fe20000000000 */
[C-C-:B------:R-:W-:Y:S02]  /*1010*/  @!P0 IMAD R22, R28.reuse, 0xc, R5.reuse ;  /* 0x0000000c1c168824 */ /* 0x140fe400078e0205 */
[C---:B------:R-:W-:Y:S01]  /*1020*/  @P0 IMAD R25, R21.reuse, 0xc, R5 ;  /* 0x0000000c15190824 */ /* 0x040fe200078e0205 */
[C---:B------:R-:W-:Y:S01]  /*1030*/  ISETP.GE.AND P1, PT, R21.reuse, R18, PT ;  /* 0x000000121500720c */ /* 0x040fe20003f26270 */
[----:B------:R-:W-:Y:S01]  /*1040*/  VIADD R24, R28, 0x1 ;  /* 0x000000011c187836 */ /* 0x000fe20000000000 */
[----:B------:R-:W-:Y:S01]  /*1050*/  @!P0 LDS R19, [R22+0x8] ;  /* 0x0000080016138984 */ /* 0x000fe20000000800 */
[----:B-1----:R-:W-:Y:S01]  /*1060*/  VIADD R23, R21, 0x1 ;  /* 0x0000000115177836 */ /* 0x002fe20000000000 */
[----:B----4-:R-:W-:-:S02]  /*1070*/  SEL R9, R4, R7, P0 ;  /* 0x0000000704097207 */ /* 0x010fc40000000000 */
[----:B------:R-:W0:Y:S04]  /*1080*/  @P0 LDS R20, [R25+0x8] ;  /* 0x0000080019140984 */ /* 0x000e280000000800 */
[----:B------:R-:W-:Y:S04]  /*1090*/  @!P0 LDS R7, [R22] ;  /* 0x0000000016078984 */ /* 0x000fe80000000800 */
[----:B------:R-:W-:Y:S04]  /*10a0*/  @!P0 LDS R16, [R22+0x4] ;  /* 0x0000040016108984 */ /* 0x000fe80000000800 */
[----:B------:R-:W1:Y:S04]  /*10b0*/  @P0 LDS R17, [R25+0x4] ;  /* 0x0000040019110984 */ /* 0x000e680000000800 */
[----:B------:R3:W4:Y:S01]  /*10c0*/  @P0 LDS R4, [R25] ;  /* 0x0000000019040984 */ /* 0x0007220000000800 */
[----:B------:R-:W-:-:S02]  /*10d0*/  PLOP3.LUT P0, PT, PT, PT, PT, 0x8, 0x80 ;  /* 0x000000000080781c */ /* 0x000fc40003f0e170 */
[----:B---3--:R-:W-:-:S04]  /*10e0*/  MOV R25, 0x400 ;  /* 0x0000040000197802 */ /* 0x008fc80000000f00 */
[----:B--2---:R-:W-:Y:S02]  /*10f0*/  LEA R26, R26, R25, 0x18 ;  /* 0x000000191a1a7211 */ /* 0x004fe400078ec0ff */
[----:B0-----:R-:W-:-:S04]  /*1100*/  @!P1 ISETP.GE.AND P2, PT, R20, R19, PT ;  /* 0x000000131400920c */ /* 0x001fc80003f46270 */
[----:B------:R-:W-:-:S04]  /*1110*/  @!P1 ISETP.GE.OR P0, PT, R28, R3, !P2 ;  /* 0x000000031c00920c */ /* 0x000fc80005706670 */
[----:B-1----:R-:W-:-:S09]  /*1120*/  SEL R22, R17, R16, P0 ;  /* 0x0000001011167207 */ /* 0x002fd20000000000 */
[----:B------:R-:W-:Y:S02]  /*1130*/  @P0 IMAD.MOV R24, RZ, RZ, R28 ;  /* 0x000000ffff180224 */ /* 0x000fe400078e021c */
[----:B------:R-:W-:Y:S01]  /*1140*/  @!P0 IMAD.MOV R23, RZ, RZ, R21 ;  /* 0x000000ffff178224 */ /* 0x000fe200078e0215 */
[----:B----4-:R-:W-:Y:S01]  /*1150*/  SEL R21, R4, R7, P0 ;  /* 0x0000000704157207 */ /* 0x010fe20000000000 */
[----:B------:R-:W-:Y:S01]  /*1160*/  @!P0 IMAD R27, R24, 0xc, R5 ;  /* 0x0000000c181b8824 */ /* 0x000fe200078e0205 */
[----:B------:R-:W-:Y:S01]  /*1170*/  SEL R5, R20, R19, P0 ;  /* 0x0000001314057207 */ /* 0x000fe20000000000 */
        /* <DEDUP_REMOVED lines=17> */
[----:B------:R-:W-:-:S05]  /*1290*/  SHF.R.U32.HI R3, RZ, 0x5, R2 ;  /* 0x00000005ff037819 */ /* 0x000fca0000011602 */
[----:B0-----:R-:W-:-:S04]  /*12a0*/  IMAD R3, R3, 0x20, R18 ;  /* 0x0000002003037824 */ /* 0x001fc800078e0212 */
[----:B------:R-:W-:-:S04]  /*12b0*/  IMAD R3, R3, 0x5, RZ ;  /* 0x0000000503037824 */ /* 0x000fc800078e02ff */
[----:B------:R-:W-:Y:S02]  /*12c0*/  IMAD R7, R3, 0xc, R26 ;  /* 0x0000000c03077824 */ /* 0x000fe400078e021a */
[----:B------:R-:W-:-:S03]  /*12d0*/  IMAD R3, R18, -0x4, R3 ;  /* 0xfffffffc12037824 */ /* 0x000fc600078e0203 */
[----:B------:R0:W-:Y:S01]  /*12e0*/  STS [R7], R14 ;  /* 0x0000000e07007388 */ /* 0x0001e20000000800 */
[----:B------:R-:W-:-:S03]  /*12f0*/  IMAD R26, R3, 0xc, R26 ;  /* 0x0000000c031a7824 */ /* 0x000fc600078e021a */
[----:B------:R-:W-:Y:S04]  /*1300*/  STS [R7+0x4], R13 ;  /* 0x0000040d07007388 */ /* 0x000fe80000000800 */
[----:B------:R-:W-:Y:S01]  /*1310*/  STS [R7+0x8], R6 ;  /* 0x0000080607007388 */ /* 0x000fe20000000800 */
[----:B0-----:R-:W-:-:S03]  /*1320*/  LOP3.LUT R14, R2, 0x3e0, RZ, 0xc0, !PT ;  /* 0x000003e0020e7812 */ /* 0x001fc600078ec0ff */
[----:B------:R0:W-:Y:S04]  /*1330*/  STS [R7+0xc], R12 ;  /* 0x00000c0c07007388 */ /* 0x0001e80000000800 */
[----:B------:R-:W-:Y:S04]  /*1340*/  STS [R7+0x10], R11 ;  /* 0x0000100b07007388 */ /* 0x000fe80000000800 */
[----:B------:R-:W-:Y:S01]  /*1350*/  STS [R7+0x14], R15 ;  /* 0x0000140f07007388 */ /* 0x000fe20000000800 */
[----:B0-----:R-:W-:-:S03]  /*1360*/  LOP3.LUT R12, R2, 0x1f, RZ, 0xc0, !PT ;  /* 0x0000001f020c7812 */ /* 0x001fc600078ec0ff */
[----:B------:R-:W-:Y:S01]  /*1370*/  STS [R7+0x18], R9 ;  /* 0x0000180907007388 */ /* 0x000fe20000000800 */
[----:B------:R-:W0:Y:S01]  /*1380*/  LDC.64 R2, c[0x0][0x3a0] ;  /* 0x0000e800ff027b82 */ /* 0x000e220000000a00 */
[----:B------:R-:W-:Y:S02]  /*1390*/  IMAD R12, R14, 0x5, R12 ;  /* 0x000000050e0c7824 */ /* 0x000fe400078e020c */
[----:B------:R-:W-:Y:S04]  /*13a0*/  STS [R7+0x1c], R8 ;  /* 0x00001c0807007388 */ /* 0x000fe80000000800 */
[----:B------:R-:W-:Y:S01]  /*13b0*/  STS [R7+0x20], R10 ;  /* 0x0000200a07007388 */ /* 0x000fe20000000800 */
[----:B------:R-:W-:-:S03]  /*13c0*/  IADD3 R12, P0, PT, R0, R12, RZ ;  /* 0x0000000c000c7210 */ /* 0x000fc60007f1e0ff */
[----:B------:R-:W-:Y:S02]  /*13d0*/  STS [R7+0x24], R21 ;  /* 0x0000241507007388 */ /* 0x000fe40000000800 */
[----:B------:R-:W-:Y:S02]  /*13e0*/  IMAD.X R0, RZ, RZ, RZ, P0 ;  /* 0x000000ffff007224 */ /* 0x000fe400000e06ff */
[----:B------:R-:W-:Y:S02]  /*13f0*/  STS [R7+0x28], R22 ;  /* 0x0000281607007388 */ /* 0x000fe40000000800 */
[----:B------:R-:W-:Y:S02]  /*1400*/  IMAD R0, R0, 0xc, RZ ;  /* 0x0000000c00007824 */ /* 0x000fe400078e02ff */
[----:B------:R-:W-:Y:S04]  /*1410*/  STS [R7+0x2c], R5 ;  /* 0x00002c0507007388 */ /* 0x000fe80000000800 */
[----:B------:R-:W-:Y:S01]  /*1420*/  STS [R7+0x30], R4 ;  /* 0x0000300407007388 */ /* 0x000fe20000000800 */
[----:B0-----:R-:W-:-:S03]  /*1430*/  IMAD.WIDE.U32 R2, R12, 0xc, R2 ;  /* 0x0000000c0c027825 */ /* 0x001fc600078e0002 */
[----:B------:R-:W-:Y:S01]  /*1440*/  STS [R7+0x34], R16 ;  /* 0x0000341007007388 */ /* 0x000fe20000000800 */
[----:B------:R-:W-:-:S03]  /*1450*/  IMAD.IADD R3, R3, 0x1, R0 ;  /* 0x0000000103037824 */ /* 0x000fc600078e0200 */
        /* <DEDUP_REMOVED lines=33> */
.L_x_59:
[----:B------:R-:W0:Y:S01]  /*1670*/  S2R R3, SR_LANEID ;  /* 0x0000000000037919 */ /* 0x000e220000000000 */
[----:B------:R-:W-:-:S05]  /*1680*/  SHF.R.U32.HI R18, RZ, 0x5, R2 ;  /* 0x00000005ff127819 */ /* 0x000fca0000011602 */
[----:B0-----:R-:W-:-:S04]  /*1690*/  IMAD R18, R18, 0x20, R3 ;  /* 0x0000002012127824 */ /* 0x001fc800078e0203 */
[----:B------:R-:W-:-:S04]  /*16a0*/  IMAD R18, R18, 0x5, RZ ;  /* 0x0000000512127824 */ /* 0x000fc800078e02ff */
[----:B------:R-:W-:Y:S02]  /*16b0*/  IMAD R3, R3, -0x4, R18 ;  /* 0xfffffffc03037824 */ /* 0x000fe400078e0212 */
[--C-:B------:R-:W-:Y:S02]  /*16c0*/  IMAD R17, R18, 0xc, R26.reuse ;  /* 0x0000000c12117824 */ /* 0x100fe400078e021a */
[----:B------:R-:W-:-:S03]  /*16d0*/  IMAD R26, R3, 0xc, R26 ;  /* 0x0000000c031a7824 */ /* 0x000fc600078e021a */
[----:B------:R0:W-:Y:S04]  /*16e0*/  STS [R17], R14 ;  /* 0x0000000e11007388 */ /* 0x0001e80000000800 */
[----:B------:R-:W-:Y:S04]  /*16f0*/  STS [R17+0x4], R13 ;  /* 0x0000040d11007388 */ /* 0x000fe80000000800 */
[----:B------:R-:W-:Y:S01]  /*1700*/  STS [R17+0x8], R6 ;  /* 0x0000080611007388 */ /* 0x000fe20000000800 */
[----:B0-----:R-:W-:-:S03]  /*1710*/  LOP3.LUT R14, R2, 0x3e0, RZ, 0xc0, !PT ;  /* 0x000003e0020e7812 */ /* 0x001fc600078ec0ff */
[----:B------:R0:W-:Y:S02]  /*1720*/  STS [R17+0xc], R12 ;  /* 0x00000c0c11007388 */ /* 0x0001e40000000800 */
[----:B------:R-:W-:Y:S02]  /*1730*/  IMAD R14, R14, 0x5, RZ ;  /* 0x000000050e0e7824 */ /* 0x000fe400078e02ff */
[----:B------:R-:W-:Y:S04]  /*1740*/  STS [R17+0x10], R11 ;  /* 0x0000100b11007388 */ /* 0x000fe80000000800 */
[----:B------:R-:W-:Y:S01]  /*1750*/  STS [R17+0x14], R15 ;  /* 0x0000140f11007388 */ /* 0x000fe20000000800 */
[----:B0-----:R-:W-:-:S03]  /*1760*/  LOP3.LUT R12, R2, 0x1f, RZ, 0xc0, !PT ;  /* 0x0000001f020c7812 */ /* 0x001fc600078ec0ff */
[----:B------:R-:W-:Y:S01]  /*1770*/  STS [R17+0x18], R9 ;  /* 0x0000180911007388 */ /* 0x000fe20000000800 */
[----:B------:R-:W0:Y:S01]  /*1780*/  LDC.64 R2, c[0x0][0x388] ;  /* 0x0000e200ff027b82 */ /* 0x000e220000000a00 */
[----:B------:R-:W-:Y:S02]  /*1790*/  IMAD.IADD R0, R0, 0x1, R12 ;  /* 0x0000000100007824 */ /* 0x000fe400078e020c */
[----:B------:R1:W-:Y:S04]  /*17a0*/  STS [R17+0x1c], R8 ;  /* 0x00001c0811007388 */ /* 0x0003e80000000800 */
[----:B------:R-:W-:Y:S01]  /*17b0*/  STS [R17+0x20], R10 ;  /* 0x0000200a11007388 */ /* 0x000fe20000000800 */
[----:B------:R-:W-:-:S03]  /*17c0*/  IADD3 R0, P0, PT, R14, R0, RZ ;  /* 0x000000000e007210 */ /* 0x000fc60007f1e0ff */
[----:B------:R-:W-:Y:S02]  /*17d0*/  STS [R17+0x24], R21 ;  /* 0x0000241511007388 */ /* 0x000fe40000000800 */
[----:B-1----:R-:W-:Y:S02]  /*17e0*/  IMAD.X R8, RZ, RZ, RZ, P0 ;  /* 0x000000ffff087224 */ /* 0x002fe400000e06ff */
        /* <DEDUP_REMOVED lines=40> */
.L_x_53:
[----:B------:R-:W0:Y:S01]  /*1a70*/  LDC.64 R4, c[0x0][0x3b8] ;  /* 0x0000ee00ff047b82 */ /* 0x000e220000000a00 */
[----:B------:R-:W1:Y:S07]  /*1a80*/  LDCU.U8 UR4, c[0x0][0x380] ;  /* 0x00007000ff0477ac */ /* 0x000e6e0008000000 */
[----:B------:R-:W2:Y:S08]  /*1a90*/  LDC R7, c[0x0][0x3c0] ;  /* 0x0000f000ff077b82 */ /* 0x000eb00000000800 */
[----:B------:R-:W3:Y:S01]  /*1aa0*/  LDC R14, c[0x0][0x398] ;  /* 0x0000e600ff0e7b82 */ /* 0x000ee20000000800 */
[----:B0-----:R-:W-:-:S05]  /*1ab0*/  IMAD.WIDE.U32 R4, R3, 0x4, R4 ;  /* 0x0000000403047825 */ /* 0x001fca00078e0004 */
[----:B------:R-:W4:Y:S04]  /*1ac0*/  LDG.E R8, desc[UR6][R4.64+0x4] ;  /* 0x0000040604087981 */ /* 0x000f28000c1e1900 */
[----:B------:R0:W5:Y:S01]  /*1ad0*/  LDG.E R6, desc[UR6][R4.64] ;  /* 0x0000000604067981 */ /* 0x000162000c1e1900 */
[--C-:B--2---:R-:W-:Y:S01]  /*1ae0*/  IMAD.MOV R10, RZ, RZ, -R7.reuse ;  /* 0x000000ffff0a7224 */ /* 0x104fe200078e0a07 */
[----:B------:R-:W-:Y:S01]  /*1af0*/  SHF.R.U32.HI R7, RZ, 0x1, R7 ;  /* 0x00000001ff077819 */ /* 0x000fe20000011607 */
[----:B-1----:R-:W-:Y:S01]  /*1b00*/  UPRMT UR4, UR4, 0x8880, URZ ;  /* 0x0000888004047896 */ /* 0x002fe200080000ff */
[----:B------:R-:W-:Y:S01]  /*1b10*/  BSSY.RECONVERGENT B0, `(.L_x_60) ;  /* 0x00000ac000007945 */ /* 0x000fe20003800200 */
[----:B------:R-:W-:Y:S01]  /*1b20*/  ACQBULK ;  /* 0x000000000000782e */ /* 0x000fe20000000000 */
[CC--:B------:R-:W-:Y:S01]  /*1b30*/  LOP3.LUT R12, R3.reuse, R10.reuse, RZ, 0xc0, !PT ;  /* 0x0000000a030c7212 */ /* 0x0c0fe200078ec0ff */
[----:B------:R-:W-:Y:S01]  /*1b40*/  UISETP.NE.AND UP0, UPT, UR4, URZ, UPT ;  /* 0x000000ff0400728c */ /* 0x000fe2000bf05270 */
[----:B------:R-:W-:-:S03]  /*1b50*/  LOP3.LUT R11, R3, R10, RZ, 0xfc, !PT ;  /* 0x0000000a030b7212 */ /* 0x000fc600078efcff */
[----:B------:R-:W-:Y:S01]  /*1b60*/  IMAD.IADD R9, R3, 0x1, -R12 ;  /* 0x0000000103097824 */ /* 0x000fe200078e0a0c */
[----:B------:R-:W-:Y:S01]  /*1b70*/  ISETP.NE.AND P0, PT, R11, -0x1, PT ;  /* 0xffffffff0b00780c */ /* 0x000fe20003f05270 */
[----:B------:R-:W-:Y:S02]  /*1b80*/  IMAD R3, R12, 0x500, RZ ;  /* 0x000005000c037824 */ /* 0x000fe400078e02ff */
[----:B------:R-:W-:Y:S02]  /*1b90*/  IMAD R10, R9, 0x500, RZ ;  /* 0x00000500090a7824 */ /* 0x000fe400078e02ff */
[----:B------:R-:W-:Y:S02]  /*1ba0*/  IMAD R9, R7, 0x500, RZ ;  /* 0x0000050007097824 */ /* 0x000fe400078e02ff */
[----:B---3--:R-:W-:Y:S01]  /*1bb0*/  IMAD.IADD R14, R14, 0x1, -R3 ;  /* 0x000000010e0e7824 */ /* 0x008fe200078e0a03 */
[----:B0-----:R-:W-:-:S04]  /*1bc0*/  VIMNMX.U32 R4, PT, PT, R10, -0x501, !PT ;  /* 0xfffffaff0a047848 */ /* 0x001fc80007fe0000 */
        /* <DEDUP_REMOVED lines=10> */
[----:B------:R-:W-:-:S05]  /*1c70*/  VIMNMX.U32 R7, PT, PT, R7, R4, PT ;  /* 0x0000000407077248 */ /* 0x000fca0003fe0000 */
[----:B------:R-:W-:Y:S01]  /*1c80*/  IMAD.IADD R4, R7, 0x1, -R10 ;  /* 0x0000000107047824 */ /* 0x000fe200078e0a0a */
[----:B------:R-:W-:Y:S06]  /*1c90*/  BRA.U !UP0, `(.L_x_61) ;  /* 0x0000000508247547 */ /* 0x000fec000b800000 */
[----:B------:R-:W0:Y:S01]  /*1ca0*/  LDC.64 R6, c[0x0][0x388] ;  /* 0x0000e200ff067b82 */ /* 0x000e220000000a00 */
[----:B------:R-:W-:Y:S01]  /*1cb0*/  IADD3 R10, P0, P1, R10, R3, R9 ;  /* 0x000000030a0a7210 */ /* 0x000fe2000791e009 */
[C---:B------:R-:W-:Y:S01]  /*1cc0*/  IMAD.IADD R9, R2.reuse, 0x1, -R5 ;  /* 0x0000000102097824 */ /* 0x040fe200078e0a05 */
[----:B------:R-:W-:Y:S01]  /*1cd0*/  IADD3 R11, P2, P3, R2, R8, R3 ;  /* 0x00000008020b7210 */ /* 0x000fe20007b5e003 */
[----:B------:R-:W-:Y:S03]  /*1ce0*/  BSSY.RECONVERGENT B1, `(.L_x_62) ;  /* 0x0000015000017945 */ /* 0x000fe60003800200 */
[----:B------:R-:W-:Y:S02]  /*1cf0*/  IADD3 R3, P4, PT, R9, R10, RZ ;  /* 0x0000000a09037210 */ /* 0x000fe40007f9e0ff */
[----:B------:R-:W-:Y:S02]  /*1d00*/  IADD3.X R10, PT, PT, RZ, RZ, RZ, P0, P1 ;  /* 0x000000ffff0a7210 */ /* 0x000fe400007e24ff */
[----:B------:R-:W-:-:S02]  /*1d10*/  IADD3.X R12, PT, PT, RZ, RZ, RZ, P2, P3 ;  /* 0x000000ffff0c7210 */ /* 0x000fc400017e64ff */
[----:B------:R-:W-:-:S05]  /*1d20*/  LEA.HI.X.SX32 R10, R9, R10, 0x1, P4 ;  /* 0x0000000a090a7211 */ /* 0x000fca00020f0eff */
[----:B------:R-:W-:Y:S02]  /*1d30*/  IMAD R13, R10, 0xc, RZ ;  /* 0x0000000c0a0d7824 */ /* 0x000fe400078e02ff */
[----:B0-----:R-:W-:-:S04]  /*1d40*/  IMAD.WIDE.U32 R8, R11, 0xc, R6 ;  /* 0x0000000c0b087825 */ /* 0x001fc800078e0006 */
[----:B------:R-:W-:-:S04]  /*1d50*/  IMAD.WIDE.U32 R6, R3, 0xc, R6 ;  /* 0x0000000c03067825 */ /* 0x000fc800078e0006 */
[----:B------:R-:W-:Y:S02]  /*1d60*/  IMAD.IADD R3, R5, 0x1, R4 ;  /* 0x0000000105037824 */ /* 0x000fe400078e0204 */
[----:B------:R-:W-:Y:S02]  /*1d70*/  IMAD R11, R12, 0xc, RZ ;  /* 0x0000000c0c0b7824 */ /* 0x000fe400078e02ff */
[----:B------:R-:W-:Y:S01]  /*1d80*/  IMAD.IADD R7, R7, 0x1, R13 ;  /* 0x0000000107077824 */ /* 0x000fe200078e020d */
[----:B------:R-:W-:Y:S01]  /*1d90*/  ISETP.GE.AND P0, PT, R2, R3, PT ;  /* 0x000000030200720c */ /* 0x000fe20003f06270 */
[----:B------:R-:W-:-:S12]  /*1da0*/  IMAD.IADD R9, R9, 0x1, R11 ;  /* 0x0000000109097824 */ /* 0x000fd800078e020b */
        /* <DEDUP_REMOVED lines=8> */
.L_x_63:
[----:B------:R-:W-:Y:S05]  /*1e30*/  BSYNC.RECONVERGENT B1 ;  /* 0x0000000000017941 */ /* 0x000fea0003800200 */
.L_x_62:
        /* <DEDUP_REMOVED lines=11> */
.L_x_65:
[----:B------:R-:W-:Y:S05]  /*1ef0*/  BSYNC.RECONVERGENT B1 ;  /* 0x0000000000017941 */ /* 0x000fea0003800200 */
.L_x_64:
        /* <DEDUP_REMOVED lines=11> */
.L_x_67:
[----:B------:R-:W-:Y:S05]  /*1fb0*/  BSYNC.RECONVERGENT B1 ;  /* 0x0000000000017941 */ /* 0x000fea0003800200 */
.L_x_66:
        /* <DEDUP_REMOVED lines=11> */
.L_x_69:
[----:B------:R-:W-:Y:S05]  /*2070*/  BSYNC.RECONVERGENT B1 ;  /* 0x0000000000017941 */ /* 0x000fea0003800200 */
.L_x_68:
        /* <DEDUP_REMOVED lines=11> */
.L_x_61:
[----:B------:R-:W0:Y:S01]  /*2130*/  LDC.64 R6, c[0x0][0x3a0] ;  /* 0x0000e800ff067b82 */ /* 0x000e220000000a00 */
[----:B------:R-:W-:Y:S01]  /*2140*/  IADD3 R9, P0, P1, R10, R3, R9 ;  /* 0x000000030a097210 */ /* 0x000fe2000791e009 */
[C---:B------:R-:W-:Y:S01]  /*2150*/  IMAD.IADD R10, R2.reuse, 0x1, -R5 ;  /* 0x00000001020a7824 */ /* 0x040fe200078e0a05 */
[----:B------:R-:W-:Y:S01]  /*2160*/  IADD3 R11, P2, P3, R2, R8, R3 ;  /* 0x00000008020b7210 */ /* 0x000fe20007b5e003 */
[----:B------:R-:W-:Y:S01]  /*2170*/  BSSY.RECONVERGENT B1, `(.L_x_71) ;  /* 0x0000017000017945 */ /* 0x000fe20003800200 */
[----:B------:R-:W-:Y:S02]  /*2180*/  IADD3.X R3, PT, PT, RZ, RZ, RZ, P0, P1 ;  /* 0x000000ffff037210 */ /* 0x000fe400007e24ff */
[C---:B------:R-:W-:Y:S02]  /*2190*/  IADD3 R13, P4, PT, R10.reuse, R9, RZ ;  /* 0x000000090a0d7210 */ /* 0x040fe40007f9e0ff */
[----:B------:R-:W-:Y:S02]  /*21a0*/  IADD3.X R12, PT, PT, RZ, RZ, RZ, P2, P3 ;  /* 0x000000ffff0c7210 */ /* 0x000fe400017e64ff */
[----:B------:R-:W-:Y:S01]  /*21b0*/  LEA.HI.X.SX32 R14, R10, R3, 0x1, P4 ;  /* 0x000000030a0e7211 */ /* 0x000fe200020f0eff */
[----:B------:R-:W-:-:S05]  /*21c0*/  IMAD.IADD R3, R5, 0x1, R4 ;  /* 0x0000000105037824 */ /* 0x000fca00078e0204 */
[----:B------:R-:W-:Y:S01]  /*21d0*/  ISETP.GE.AND P0, PT, R2, R3, PT ;  /* 0x000000030200720c */ /* 0x000fe20003f06270 */
[----:B0-----:R-:W-:-:S04]  /*21e0*/  IMAD.WIDE.U32 R8, R11, 0xc, R6 ;  /* 0x0000000c0b087825 */ /* 0x001fc800078e0006 */
[----:B------:R-:W-:-:S04]  /*21f0*/  IMAD.WIDE.U32 R10, R13, 0xc, R6 ;  /* 0x0000000c0d0a7825 */ /* 0x000fc800078e0006 */
[----:B------:R-:W-:Y:S02]  /*2200*/  IMAD R7, R12, 0xc, RZ ;  /* 0x0000000c0c077824 */ /* 0x000fe400078e02ff */
[----:B------:R-:W-:Y:S02]  /*2210*/  IMAD R13, R14, 0xc, RZ ;  /* 0x0000000c0e0d7824 */ /* 0x000fe400078e02ff */
[----:B------:R-:W-:Y:S02]  /*2220*/  IMAD.IADD R7, R7, 0x1, R9 ;  /* 0x0000000107077824 */ /* 0x000fe400078e0209 */
[----:B------:R-:W-:Y:S02]  /*2230*/  IMAD.MOV.U32 R6, RZ, RZ, R8 ;  /* 0x000000ffff067224 */ /* 0x000fe400078e0008 */
[----:B------:R-:W-:Y:S02]  /*2240*/  IMAD.IADD R9, R13, 0x1, R11 ;  /* 0x000000010d097824 */ /* 0x000fe400078e020b */
[----:B------:R-:W-:Y:S01]  /*2250*/  IMAD.MOV.U32 R8, RZ, RZ, R10 ;  /* 0x000000ffff087224 */ /* 0x000fe200078e000a */
        /* <DEDUP_REMOVED lines=8> */
.L_x_72:
[----:B------:R-:W-:Y:S05]  /*22e0*/  BSYNC.RECONVERGENT B1 ;  /* 0x0000000000017941 */ /* 0x000fea0003800200 */
.L_x_71:
        /* <DEDUP_REMOVED lines=11> */
.L_x_74:
[----:B------:R-:W-:Y:S05]  /*23a0*/  BSYNC.RECONVERGENT B1 ;  /* 0x0000000000017941 */ /* 0x000fea0003800200 */
.L_x_73:
        /* <DEDUP_REMOVED lines=11> */
.L_x_76:
[----:B------:R-:W-:Y:S05]  /*2460*/  BSYNC.RECONVERGENT B1 ;  /* 0x0000000000017941 */ /* 0x000fea0003800200 */
.L_x_75:
        /* <DEDUP_REMOVED lines=11> */
.L_x_78:
[----:B------:R-:W-:Y:S05]  /*2520*/  BSYNC.RECONVERGENT B1 ;  /* 0x0000000000017941 */ /* 0x000fea0003800200 */
.L_x_77:
        /* <DEDUP_REMOVED lines=10> */
.L_x_70:
[----:B------:R-:W-:Y:S05]  /*25d0*/  BSYNC.RECONVERGENT B0 ;  /* 0x0000000000007941 */ /* 0x000fea0003800200 */
.L_x_60:
[----:B01234-:R-:W0:Y:S01]  /*25e0*/  S2R R6, SR_CgaCtaId ;  /* 0x0000000000067919 */ /* 0x01fe220000008800 */
[----:B------:R-:W-:-:S04]  /*25f0*/  MOV R7, 0x400 ;  /* 0x0000040000077802 */ /* 0x000fc80000000f00 */
        /* <DEDUP_REMOVED lines=23> */
[----:B------:R-:W-:Y:S01]  /*2770*/  IMAD.IADD R4, R6, 0x1, -R4 ;  /* 0x0000000106047824 */ /* 0x000fe200078e0a04 */
[----:B0-----:R-:W-:-:S04]  /*2780*/  VIMNMX R9, PT, PT, R5, R6, PT ;  /* 0x0000000605097248 */ /* 0x001fc80003fe0100 */
[----:B------:R-:W-:-:S04]  /*2790*/  SEL R4, R4, RZ, P0 ;  /* 0x000000ff04047207 */ /* 0x000fc80000000000 */
[----:B------:R-:W-:-:S13]  /*27a0*/  ISETP.GE.AND P0, PT, R4, R9, PT ;  /* 0x000000090400720c */ /* 0x000fda0003f06270 */
[----:B------:R-:W-:Y:S05]  /*27b0*/  @P0 BRA `(.L_x_80) ;  /* 0x00000000003c0947 */ /* 0x000fea0003800000 */
[----:B------:R-:W-:-:S07]  /*27c0*/  IMAD.IADD R8, R5, 0x1, R6 ;  /* 0x0000000105087824 */ /* 0x000fce00078e0206 */
.L_x_81:
        /* <DEDUP_REMOVED lines=14> */
.L_x_80:
[----:B------:R-:W-:Y:S05]  /*28b0*/  BSYNC.RECONVERGENT B0 ;  /* 0x0000000000007941 */ /* 0x000fea0003800200 */
.L_x_79:
        /* <DEDUP_REMOVED lines=107> */
[----:B------:R-:W-:Y:S01]  /*2f70*/  STS [R9+0xc], R14 ;  /* 0x00000c0e09007388 */ /* 0x000fe20000000800 */
[----:B------:R-:W-:-:S03]  /*2f80*/  LOP3.LUT R2, R2, 0x3e0, RZ, 0xc0, !PT ;  /* 0x000003e002027812 */ /* 0x000fc600078ec0ff */
[----:B------:R-:W-:Y:S02]  /*2f90*/  STS [R9+0x10], R13 ;  /* 0x0000100d09007388 */ /* 0x000fe40000000800 */
[----:B------:R-:W-:Y:S02]  /*2fa0*/  IMAD R16, R2, 0x5, R16 ;  /* 0x0000000502107824 */ /* 0x000fe400078e0210 */
        /* <DEDUP_REMOVED lines=10> */
[----:B------:R-:W-:-:S03]  /*3050*/  NOP ;  /* 0x0000000000007918 */ /* 0x000fc60000000000 */
[----:B------:R-:W-:Y:S01]  /*3060*/  LDS R13, [R24] ;  /* 0x00000000180d7984 */ /* 0x000fe20000000800 */
[----:B0-----:R-:W0:Y:S03]  /*3070*/  LDC.64 R6, c[0x0][0x3a0] ;  /* 0x0000e800ff067b82 */ /* 0x001e260000000a00 */
        /* <DEDUP_REMOVED lines=16> */
[----:B------:R-:W-:-:S05]  /*3180*/  IADD3 R0, P0, PT, R0, R16, RZ ;  /* 0x0000001000007210 */ /* 0x000fca0007f1e0ff */
[----:B------:R-:W-:Y:S02]  /*3190*/  IMAD.X R2, RZ, RZ, RZ, P0 ;  /* 0x000000ffff027224 */ /* 0x000fe400000e06ff */
[----:B0-----:R-:W-:-:S04]  /*31a0*/  IMAD.WIDE.U32 R6, R0, 0xc, R6 ;  /* 0x0000000c00067825 */ /* 0x001fc800078e0006 */
[C---:B-1----:R-:W-:Y:S02]  /*31b0*/  VIADD R3, R16.reuse, 0x40 ;  /* 0x0000004010037836 */ /* 0x042fe40000000000 */
[----:B------:R-:W-:Y:S02]  /*31c0*/  VIADD R0, R16, 0x20 ;  /* 0x0000002010007836 */ /* 0x000fe40000000000 */
[----:B------:R-:W-:Y:S01]  /*31d0*/  IMAD R2, R2, 0xc, RZ ;  /* 0x0000000c02027824 */ /* 0x000fe200078e02ff */
[----:B------:R-:W0:Y:S02]  /*31e0*/  LDS R14, [R4+0x3c00] ;  /* 0x003c0000040e7984 */ /* 0x000e240000000800 */
[-C--:B0-----:R-:W-:Y:S02]  /*31f0*/  ISETP.GE.AND P0, PT, R16, R14.reuse, PT ;  /* 0x0000000e1000720c */ /* 0x081fe40003f06270 */
[-C--:B------:R-:W-:Y:S01]  /*3200*/  ISETP.GE.AND P2, PT, R3, R14.reuse, PT ;  /* 0x0000000e0300720c */ /* 0x080fe20003f46270 */
[----:B------:R-:W-:Y:S01]  /*3210*/  IMAD.IADD R3, R7, 0x1, R2 ;  /* 0x0000000107037824 */ /* 0x000fe200078e0202 */
[----:B------:R-:W-:Y:S01]  /*3220*/  ISETP.GE.AND P1, PT, R0, R14, PT ;  /* 0x0000000e0000720c */ /* 0x000fe20003f26270 */
[----:B------:R-:W-:-:S02]  /*3230*/  VIADD R0, R16, 0x60 ;  /* 0x0000006010007836 */ /* 0x000fc40000000000 */
[----:B------:R-:W-:Y:S02]  /*3240*/  IMAD.MOV.U32 R2, RZ, RZ, R6 ;  /* 0x000000ffff027224 */ /* 0x000fe400078e0006 */
[----:B------:R-:W-:Y:S01]  /*3250*/  VIADD R7, R16, 0x80 ;  /* 0x0000008010077836 */ /* 0x000fe20000000000 */
[----:B------:R-:W-:-:S03]  /*3260*/  ISETP.GE.AND P3, PT, R0, R14, PT ;  /* 0x0000000e0000720c */ /* 0x000fc60003f66270 */
        /* <DEDUP_REMOVED lines=18> */
.L_x_82:
[----:B------:R-:W0:Y:S01]  /*3390*/  S2R R5, SR_LANEID ;  /* 0x0000000000057919 */ /* 0x000e220000000000 */
[----:B------:R-:W-:Y:S02]  /*33a0*/  SHF.R.U32.HI R24, RZ, 0x5, R2 ;  /* 0x00000005ff187819 */ /* 0x000fe40000011602 */
[----:B------:R-:W-:-:S03]  /*33b0*/  ISETP.NE.AND P0, PT, R2, RZ, PT ;  /* 0x000000ff0200720c */ /* 0x000fc60003f05270 */
[----:B0-----:R-:W-:-:S04]  /*33c0*/  IMAD R24, R24, 0x20, R5 ;  /* 0x0000002018187824 */ /* 0x001fc800078e0205 */
[----:B------:R-:W-:-:S04]  /*33d0*/  IMAD R24, R24, 0x5, RZ ;  /* 0x0000000518187824 */ /* 0x000fc800078e02ff */
[----:B------:R-:W-:Y:S02]  /*33e0*/  IMAD R9, R24, 0xc, R4 ;  /* 0x0000000c18097824 */ /* 0x000fe400078e0204 */
[----:B------:R-:W-:-:S03]  /*33f0*/  IMAD R5, R5, -0x4, R24 ;  /* 0xfffffffc05057824 */ /* 0x000fc600078e0218 */
[----:B------:R0:W-:Y:S04]  /*3400*/  STS [R9], R16 ;  /* 0x0000001009007388 */ /* 0x0001e80000000800 */
[----:B------:R-:W-:Y:S04]  /*3410*/  STS [R9+0x4], R15 ;  /* 0x0000040f09007388 */ /* 0x000fe80000000800 */
[----:B------:R-:W-:Y:S01]  /*3420*/  STS [R9+0x8], R8 ;  /* 0x0000080809007388 */ /* 0x000fe20000000800 */
[----:B0-----:R-:W-:-:S03]  /*3430*/  IMAD R16, R5, 0xc, R4 ;  /* 0x0000000c05107824 */ /* 0x001fc600078e0204 */
        /* <DEDUP_REMOVED lines=11> */
[----:B------:R2:W-:Y:S01]  /*34f0*/  STS [R9+0x38], R20 ;  /* 0x0000381409007388 */ /* 0x0005e20000000800 */
[----:B------:R-:W-:-:S03]  /*3500*/  NOP ;  /* 0x0000000000007918 */ /* 0x000fc60000000000 */
[----:B------:R-:W-:Y:S01]  /*3510*/  LDS R13, [R16] ;  /* 0x00000000100d7984 */ /* 0x000fe20000000800 */
[----:B0-----:R-:W0:Y:S01]  /*3520*/  LDC.64 R6, c[0x0][0x388] ;  /* 0x0000e200ff067b82 */ /* 0x001e220000000a00 */
[C---:B-1----:R-:W-:Y:S02]  /*3530*/  LOP3.LUT R18, R2.reuse, 0x1f, RZ, 0xc0, !PT ;  /* 0x0000001f02127812 */ /* 0x042fe400078ec0ff */
[----:B------:R-:W-:Y:S01]  /*3540*/  LDS R12, [R16+0x4] ;  /* 0x00000400100c7984 */ /* 0x000fe20000000800 */
[----:B--2---:R-:W-:Y:S02]  /*3550*/  LOP3.LUT R20, R2, 0x3e0, RZ, 0xc0, !PT ;  /* 0x000003e002147812 */ /* 0x004fe400078ec0ff */
[----:B------:R-:W-:Y:S01]  /*3560*/  IMAD.IADD R18, R0, 0x1, R18 ;  /* 0x0000000100127824 */ /* 0x000fe200078e0212 */
[----:B------:R-:W-:Y:S02]  /*3570*/  LDS R10, [R16+0x8] ;  /* 0x00000800100a7984 */ /* 0x000fe40000000800 */
[----:B------:R-:W-:-:S02]  /*3580*/  IMAD R20, R20, 0x5, RZ ;  /* 0x0000000514147824 */ /* 0x000fc400078e02ff */
[----:B------:R-:W-:Y:S03]  /*3590*/  LDS R8, [R16+0x180] ;  /* 0x0001800010087984 */ /* 0x000fe60000000800 */
[C---:B------:R-:W-:Y:S01]  /*35a0*/  LOP3.LUT R0, R20.reuse, 0x1f, R2, 0xf8, !PT ;  /* 0x0000001f14007812 */ /* 0x040fe200078ef802 */
        /* <DEDUP_REMOVED lines=11> */
[----:B------:R0:W-:Y:S01]  /*3660*/  @!P0 STS [R4+0x3c00], R3 ;  /* 0x003c000304008388 */ /* 0x0001e20000000800 */
[----:B------:R-:W-:Y:S01]  /*3670*/  BAR.SYNC.DEFER_BLOCKING 0x0 ;  /* 0x0000000000007b1d */ /* 0x000fe20000010000 */
[----:B------:R-:W-:Y:S01]  /*3680*/  IADD3 R22, P0, PT, R20, R18, RZ ;  /* 0x0000001214167210 */ /* 0x000fe20007f1e0ff */
[----:B-1----:R-:W-:-:S02]  /*3690*/  VIADD R16, R0, 0x20 ;  /* 0x0000002000107836 */ /* 0x002fc40000000000 */
[----:B------:R-:W-:Y:S02]  /*36a0*/  VIADD R18, R0, 0x40 ;  /* 0x0000004000127836 */ /* 0x000fe40000000000 */
[----:B------:R-:W-:Y:S02]  /*36b0*/  IMAD.X R20, RZ, RZ, RZ, P0 ;  /* 0x000000ffff147224 */ /* 0x000fe400000e06ff */
[----:B0-----:R-:W-:-:S04]  /*36c0*/  IMAD.WIDE.U32 R2, R22, 0xc, R6 ;  /* 0x0000000c16027825 */ /* 0x001fc800078e0006 */
[----:B------:R-:W-:Y:S02]  /*36d0*/  VIADD R7, R0, 0x60 ;  /* 0x0000006000077836 */ /* 0x000fe40000000000 */
[----:B------:R-:W-:-:S04]  /*36e0*/  IMAD R20, R20, 0xc, RZ ;  /* 0x0000000c14147824 */ /* 0x000fc800078e02ff */
[----:B------:R-:W-:Y:S01]  /*36f0*/  IMAD.IADD R3, R3, 0x1, R20 ;  /* 0x0000000103037824 */ /* 0x000fe200078e0214 */
[----:B------:R-:W0:Y:S02]  /*3700*/  LDS R14, [R4+0x3c00] ;  /* 0x003c0000040e7984 */ /* 0x000e240000000800 */
[CC--:B0-----:R-:W-:Y:S01]  /*3710*/  ISETP.GE.AND P0, PT, R0.reuse, R14.reuse, PT ;  /* 0x0000000e0000720c */ /* 0x0c1fe20003f06270 */
[----:B------:R-:W-:Y:S01]  /*3720*/  VIADD R0, R0, 0x80 ;  /* 0x0000008000007836 */ /* 0x000fe20000000000 */
[-C--:B------:R-:W-:Y:S02]  /*3730*/  ISETP.GE.AND P1, PT, R16, R14.reuse, PT ;  /* 0x0000000e1000720c */ /* 0x080fe40003f26270 */
        /* <DEDUP_REMOVED lines=20> */
.L_x_83:
        /* <DEDUP_REMOVED lines=16> */
.L_x_134:


//--------------------- .text._ZN3cub18CUB_300001_SM_10006detail10merge_sort30DeviceMergeSortPartitionKernelIN6thrust24THRUST_300001_SM_1000_NS10device_ptrI4EdgeEEj14EdgeComparatorS7_EEvbT_PT2_T0_SD_PSD_T1_SD_i --------------------------
	.section	.text._ZN3cub18CUB_300001_SM_10006detail10merge_sort30DeviceMergeSortPartitionKernelIN6thrust24THRUST_300001_SM_1000_NS10device_ptrI4EdgeEEj14EdgeComparatorS7_EEvbT_PT2_T0_SD_PSD_T1_SD_i,"ax",@progbits
	.align	128
        .global         _ZN3cub18CUB_300001_SM_10006detail10merge_sort30DeviceMergeSortPartitionKernelIN6thrust24THRUST_300001_SM_1000_NS10device_ptrI4EdgeEEj14EdgeComparatorS7_EEvbT_PT2_T0_SD_PSD_T1_SD_i
        .type           _ZN3cub18CUB_300001_SM_10006detail10merge_sort30DeviceMergeSortPartitionKernelIN6thrust24THRUST_300001_SM_1000_NS10device_ptrI4EdgeEEj14EdgeComparatorS7_EEvbT_PT2_T0_SD_PSD_T1_SD_i,@function
        .size           _ZN3cub18CUB_300001_SM_10006detail10merge_sort30DeviceMergeSortPartitionKernelIN6thrust24THRUST_300001_SM_1000_NS10device_ptrI4EdgeEEj14EdgeComparatorS7_EEvbT_PT2_T0_SD_PSD_T1_SD_i,(.L_x_135 - _ZN3cub18CUB_300001_SM_10006detail10merge_sort30DeviceMergeSortPartitionKernelIN6thrust24THRUST_300001_SM_1000_NS10device_ptrI4EdgeEEj14EdgeComparatorS7_EEvbT_PT2_T0_SD_PSD_T1_SD_i)
        .other          _ZN3cub18CUB_300001_SM_10006detail10merge_sort30DeviceMergeSortPartitionKernelIN6thrust24THRUST_300001_SM_1000_NS10device_ptrI4EdgeEEj14EdgeComparatorS7_EEvbT_PT2_T0_SD_PSD_T1_SD_i,@"STO_CUDA_ENTRY STV_DEFAULT"
_ZN3cub18CUB_300001_SM_10006detail10merge_sort30DeviceMergeSortPartitionKernelIN6thrust24THRUST_300001_SM_1000_NS10device_ptrI4EdgeEEj14EdgeComparatorS7_EEvbT_PT2_T0_SD_PSD_T1_SD_i:
.text._ZN3cub18CUB_300001_SM_10006detail10merge_sort30DeviceMergeSortPartitionKernelIN6thrust24THRUST_300001_SM_1000_NS10device_ptrI4EdgeEEj14EdgeComparatorS7_EEvbT_PT2_T0_SD_PSD_T1_SD_i:
[----:B------:R-:W-:Y:S01]  /*0000*/  LDC R1, c[0x0][0x37c] ;  /* 0x0000df00ff017b82 */ /* 0x000fe20000000800 */
[----:B------:R-:W0:Y:S01]  /*0010*/  S2R R0, SR_CTAID.X ;  /* 0x0000000000007919 */ /* 0x000e220000002500 */
[----:B------:R-:W0:Y:S01]  /*0020*/  LDCU UR4, c[0x0][0x360] ;  /* 0x00006c00ff0477ac */ /* 0x000e220008000800 */
[----:B------:R-:W0:Y:S01]  /*0030*/  S2R R3, SR_TID.X ;  /* 0x0000000000037919 */ /* 0x000e220000002100 */
[----:B------:R-:W1:Y:S01]  /*0040*/  LDCU UR6, c[0x0][0x39c] ;  /* 0x00007380ff0677ac */ /* 0x000e620008000800 */
[----:B0-----:R-:W-:-:S05]  /*0050*/  IMAD R0, R0, UR4, R3 ;  /* 0x0000000400007c24 */ /* 0x001fca000f8e0203 */
[----:B-1----:R-:W-:-:S13]  /*0060*/  ISETP.GE.U32.AND P0, PT, R0, UR6, PT ;  /* 0x0000000600007c0c */ /* 0x002fda000bf06070 */
[----:B------:R-:W-:Y:S05]  /*0070*/  @P0 EXIT ;  /* 0x000000000000094d */ /* 0x000fea0003800000 */
[----:B------:R-:W0:Y:S01]  /*0080*/  LDCU UR5, c[0x0][0x3ac] ;  /* 0x00007580ff0577ac */ /* 0x000e220008000800 */
[----:B------:R-:W-:Y:S01]  /*0090*/  VIADD R2, R0, 0x1 ;  /* 0x0000000100027836 */ /* 0x000fe20000000000 */
[----:B------:R-:W-:Y:S01]  /*00a0*/  ACQBULK ;  /* 0x000000000000782e */ /* 0x000fe20000000000 */
[----:B------:R-:W1:Y:S03]  /*00b0*/  LDCU UR7, c[0x0][0x3b0] ;  /* 0x00007600ff0777ac */ /* 0x000e660008000800 */
[----:B------:R-:W-:Y:S01]  /*00c0*/  ISETP.NE.AND P0, PT, R2, UR6, PT ;  /* 0x0000000602007c0c */ /* 0x000fe2000bf05270 */
[----:B------:R-:W2:Y:S01]  /*00d0*/  LDCU UR10, c[0x0][0x398] ;  /* 0x00007300ff0a77ac */ /* 0x000ea20008000800 */
[----:B------:R-:W3:Y:S01]  /*00e0*/  LDCU.64 UR8, c[0x0][0x358] ;  /* 0x00006b00ff0877ac */ /* 0x000ee20008000a00 */
[----:B0-----:R-:W-:-:S10]  /*00f0*/  UIADD3 UR4, UPT, UPT, -UR5, URZ, URZ ;  /* 0x000000ff05047290 */ /* 0x001fd4000fffe1ff */
[----:B------:R-:W0:Y:S01]  /*0100*/  @!P0 LDC.64 R4, c[0x0][0x3a0] ;  /* 0x0000e800ff048b82 */ /* 0x000e220000000a00 */
[----:B------:R-:W-:Y:S01]  /*0110*/  LOP3.LUT R2, R0, UR4, RZ, 0xc0, !PT ;  /* 0x0000000400027c12 */ /* 0x000fe2000f8ec0ff */
[----:B------:R-:W-:-:S04]  /*0120*/  USHF.R.U32.HI UR4, URZ, 0x1, UR5 ;  /* 0x00000001ff047899 */ /* 0x000fc80008011605 */
[----:B-1----:R-:W-:Y:S01]  /*0130*/  IMAD R3, R2, UR7, RZ ;  /* 0x0000000702037c24 */ /* 0x002fe2000f8e02ff */
[----:B------:R-:W-:-:S04]  /*0140*/  UIMAD UR4, UR4, UR7, URZ ;  /* 0x00000007040472a4 */ /* 0x000fc8000f8e02ff */
[----:B------:R-:W-:-:S04]  /*0150*/  LOP3.LUT R2, RZ, R3, RZ, 0x33, !PT ;  /* 0x00000003ff027212 */ /* 0x000fc800078e33ff */
[----:B------:R-:W-:-:S04]  /*0160*/  VIMNMX.U32 R2, PT, PT, R2, UR4, PT ;  /* 0x0000000402027c48 */ /* 0x000fc8000bfe0000 */
[----:B--2---:R-:W-:Y:S01]  /*0170*/  VIADDMNMX.U32 R2, R2, R3, UR10, PT ;  /* 0x0000000a02027e46 */ /* 0x004fe2000b800003 */
[----:B0-----:R-:W-:Y:S01]  /*0180*/  @!P0 IMAD.WIDE.U32 R4, R0, 0x4, R4 ;  /* 0x0000000400048825 */ /* 0x001fe200078e0004 */
[----:B------:R-:W-:Y:S02]  /*0190*/  VIMNMX.U32 R3, PT, PT, R3, UR10, PT ;  /* 0x0000000a03037c48 */ /* 0x000fe4000bfe0000 */
[----:B------:R-:W-:Y:S02]  /*01a0*/  LOP3.LUT R6, RZ, R2, RZ, 0x33, !PT ;  /* 0x00000002ff067212 */ /* 0x000fe400078e33ff */
[----:B---3--:R0:W-:Y:S02]  /*01b0*/  @!P0 STG.E desc[UR8][R4.64], R2 ;  /* 0x0000000204008986 */ /* 0x0081e4000c101908 */
[----:B------:R-:W-:-:S04]  /*01c0*/  VIMNMX.U32 R7, PT, PT, R6, UR4, PT ;  /* 0x0000000406077c48 */ /* 0x000fc8000bfe0000 */
[----:B------:R-:W-:Y:S01]  /*01d0*/  VIADDMNMX.U32 R7, R7, R2, UR10, PT ;  /* 0x0000000a07077e46 */ /* 0x000fe2000b800002 */
[----:B------:R-:W-:Y:S06]  /*01e0*/  @!P0 EXIT ;  /* 0x000000000000894d */ /* 0x000fec0003800000 */
[----:B------:R-:W1:Y:S01]  /*01f0*/  LDCU.U8 UR6, c[0x0][0x380] ;  /* 0x00007000ff0677ac */ /* 0x000e620008000000 */
[----:B------:R-:W-:Y:S01]  /*0200*/  BSSY.RECONVERGENT B0, `(.L_x_84) ;  /* 0x0000044000007945 */ /* 0x000fe20003800200 */
[----:B------:R-:W-:-:S06]  /*0210*/  UIADD3 UR4, UPT, UPT, UR5, -0x1, URZ ;  /* 0xffffffff05047890 */ /* 0x000fcc000fffe0ff */
[----:B0-----:R-:W-:-:S05]  /*0220*/  LOP3.LUT R4, R0, UR4, RZ, 0xc0, !PT ;  /* 0x0000000400047c12 */ /* 0x001fca000f8ec0ff */
[----:B------:R-:W-:Y:S01]  /*0230*/  IMAD R4, R4, UR7, RZ ;  /* 0x0000000704047c24 */ /* 0x000fe2000f8e02ff */
[----:B-1----:R-:W-:-:S04]  /*0240*/  UPRMT UR6, UR6, 0x8880, URZ ;  /* 0x0000888006067896 */ /* 0x002fc800080000ff */
[----:B------:R-:W-:-:S03]  /*0250*/  VIADDMNMX.U32 R4, R7, -R3, R4, PT ;  /* 0x8000000307047246 */ /* 0x000fc60003800004 */
[----:B------:R-:W-:Y:S02]  /*0260*/  UMOV UR4, UR6 ;  /* 0x0000000600047c82 */ /* 0x000fe40008000000 */
[----:B------:R-:W-:-:S09]  /*0270*/  UISETP.NE.AND UP0, UPT, UR4, URZ, UPT ;  /* 0x000000ff0400728c */ /* 0x000fd2000bf05270 */
[----:B------:R-:W-:Y:S05]  /*0280*/  BRA.U !UP0, `(.L_x_85) ;  /* 0x00000001087c7547 */ /* 0x000fea000b800000 */
[----:B------:R-:W-:Y:S01]  /*0290*/  IMAD.IADD R7, R7, 0x1, -R2 ;  /* 0x0000000107077824 */ /* 0x000fe200078e0a02 */
[----:B------:R-:W-:Y:S01]  /*02a0*/  VIADDMNMX.U32 R5, R2, -R3, R4, PT ;  /* 0x8000000302057246 */ /* 0x000fe20003800004 */
[----:B------:R-:W-:Y:S03]  /*02b0*/  BSSY.RECONVERGENT B1, `(.L_x_86) ;  /* 0x000001b000017945 */ /* 0x000fe60003800200 */
[----:B------:R-:W-:-:S05]  /*02c0*/  VIMNMX.U32 R6, PT, PT, R4, R7, !PT ;  /* 0x0000000704067248 */ /* 0x000fca0007fe0000 */
[----:B------:R-:W-:-:S05]  /*02d0*/  IMAD.IADD R6, R6, 0x1, -R7 ;  /* 0x0000000106067824 */ /* 0x000fca00078e0a07 */
[----:B------:R-:W-:-:S13]  /*02e0*/  ISETP.GE.U32.AND P0, PT, R6, R5, PT ;  /* 0x000000050600720c */ /* 0x000fda0003f06070 */
[----:B------:R-:W-:Y:S05]  /*02f0*/  @P0 BRA `(.L_x_87) ;  /* 0x0000000000580947 */ /* 0x000fea0003800000 */
[----:B------:R-:W0:Y:S02]  /*0300*/  LDC.64 R8, c[0x0][0x388] ;  /* 0x0000e200ff087b82 */ /* 0x000e240000000a00 */
.L_x_88:
[----:B------:R-:W-:-:S05]  /*0310*/  IMAD.IADD R7, R5, 0x1, -R6 ;  /* 0x0000000105077824 */ /* 0x000fca00078e0a06 */
[----:B------:R-:W-:-:S04]  /*0320*/  LEA.HI R14, R7, R6, RZ, 0x1f ;  /* 0x00000006070e7211 */ /* 0x000fc800078ff8ff */
[-C--:B------:R-:W-:Y:S02]  /*0330*/  LOP3.LUT R7, RZ, R14.reuse, RZ, 0x33, !PT ;  /* 0x0000000eff077212 */ /* 0x080fe400078e33ff */
[----:B------:R-:W-:-:S03]  /*0340*/  IADD3 R13, P0, PT, R3, R14, RZ ;  /* 0x0000000e030d7210 */ /* 0x000fc60007f1e0ff */
[----:B------:R-:W-:Y:S02]  /*0350*/  IMAD.IADD R7, R4, 0x1, R7 ;  /* 0x0000000104077824 */ /* 0x000fe400078e0207 */
[----:B------:R-:W-:Y:S02]  /*0360*/  IMAD.X R10, RZ, RZ, RZ, P0 ;  /* 0x000000ffff0a7224 */ /* 0x000fe400000e06ff */
[----:B0-----:R-:W-:Y:S01]  /*0370*/  IMAD.WIDE.U32 R12, R13, 0xc, R8 ;  /* 0x0000000c0d0c7825 */ /* 0x001fe200078e0008 */
[----:B------:R-:W-:-:S03]  /*0380*/  IADD3 R7, P1, PT, R2, R7, RZ ;  /* 0x0000000702077210 */ /* 0x000fc60007f3e0ff */
[----:B------:R-:W-:Y:S02]  /*0390*/  IMAD R17, R10, 0xc, RZ ;  /* 0x0000000c0a117824 */ /* 0x000fe400078e02ff */
[----:B------:R-:W-:Y:S02]  /*03a0*/  IMAD.X R15, RZ, RZ, RZ, P1 ;  /* 0x000000ffff0f7224 */ /* 0x000fe400008e06ff */
[----:B------:R-:W-:-:S04]  /*03b0*/  IMAD.WIDE.U32 R10, R7, 0xc, R8 ;  /* 0x0000000c070a7825 */ /* 0x000fc800078e0008 */
[----:B------:R-:W-:Y:S02]  /*03c0*/  IMAD R15, R15, 0xc, RZ ;  /* 0x0000000c0f0f7824 */ /* 0x000fe400078e02ff */
[----:B------:R-:W-:Y:S02]  /*03d0*/  IMAD.IADD R13, R13, 0x1, R17 ;  /* 0x000000010d0d7824 */ /* 0x000fe400078e0211 */
[----:B------:R-:W-:-:S03]  /*03e0*/  IMAD.IADD R11, R11, 0x1, R15 ;  /* 0x000000010b0b7824 */ /* 0x000fc600078e020f */
[----:B------:R-:W2:Y:S04]  /*03f0*/  LDG.E R12, desc[UR8][R12.64+0x8] ;  /* 0x000008080c0c7981 */ /* 0x000ea8000c1e1900 */
[----:B------:R-:W2:Y:S02]  /*0400*/  LDG.E R11, desc[UR8][R10.64+0x8] ;  /* 0x000008080a0b7981 */ /* 0x000ea4000c1e1900 */
[----:B--2---:R-:W-:-:S04]  /*0410*/  ISETP.GE.AND P0, PT, R11, R12, PT ;  /* 0x0000000c0b00720c */ /* 0x004fc80003f06270 */
[----:B------:R-:W-:-:S09]  /*0420*/  SEL R5, R14, R5, !P0 ;  /* 0x000000050e057207 */ /* 0x000fd20004000000 */
[----:B------:R-:W-:-:S05]  /*0430*/  @P0 VIADD R6, R14, 0x1 ;  /* 0x000000010e060836 */ /* 0x000fca0000000000 */
[----:B------:R-:W-:-:S13]  /*0440*/  ISETP.GE.U32.AND P0, PT, R6, R5, PT ;  /* 0x000000050600720c */ /* 0x000fda0003f06070 */
[----:B------:R-:W-:Y:S05]  /*0450*/  @!P0 BRA `(.L_x_88) ;  /* 0xfffffffc00ac8947 */ /* 0x000fea000383ffff */
.L_x_87:
[----:B------:R-:W-:Y:S05]  /*0460*/  BSYNC.RECONVERGENT B1 ;  /* 0x0000000000017941 */ /* 0x000fea0003800200 */
.L_x_86:
[----:B------:R-:W-:Y:S05]  /*0470*/  BRA `(.L_x_89) ;  /* 0x0000000000707947 */ /* 0x000fea0003800000 */
.L_x_85:
[C---:B------:R-:W-:Y:S02]  /*0480*/  IADD3 R7, PT, PT, -R2.reuse, R7, RZ ;  /* 0x0000000702077210 */ /* 0x040fe40007ffe1ff */
[----:B------:R-:W-:Y:S02]  /*0490*/  VIADDMNMX.U32 R5, R2, -R3, R4, PT ;  /* 0x8000000302057246 */ /* 0x000fe40003800004 */
[----:B------:R-:W-:-:S05]  /*04a0*/  VIMNMX.U32 R6, PT, PT, R4, R7, !PT ;  /* 0x0000000704067248 */ /* 0x000fca0007fe0000 */
[----:B------:R-:W-:-:S05]  /*04b0*/  IMAD.IADD R6, R6, 0x1, -R7 ;  /* 0x0000000106067824 */ /* 0x000fca00078e0a07 */
[----:B------:R-:W-:-:S13]  /*04c0*/  ISETP.GE.U32.AND P0, PT, R6, R5, PT ;  /* 0x000000050600720c */ /* 0x000fda0003f06070 */
[----:B------:R-:W-:Y:S05]  /*04d0*/  @P0 BRA `(.L_x_89) ;  /* 0x0000000000580947 */ /* 0x000fea0003800000 */
[----:B------:R-:W0:Y:S02]  /*04e0*/  LDC.64 R8, c[0x0][0x390] ;  /* 0x0000e400ff087b82 */ /* 0x000e240000000a00 */
.L_x_90:
        /* <DEDUP_REMOVED lines=10> */
[----:B------:R-:W-:Y:S01]  /*0590*/  IMAD.WIDE.U32 R10, R7, 0xc, R8 ;  /* 0x0000000c070a7825 */ /* 0x000fe200078e0008 */
[----:B------:R-:W-:-:S03]  /*05a0*/  IADD3 R13, PT, PT, R13, R17, RZ ;  /* 0x000000110d0d7210 */ /* 0x000fc60007ffe0ff */
[----:B------:R-:W-:Y:S02]  /*05b0*/  IMAD R15, R15, 0xc, RZ ;  /* 0x0000000c0f0f7824 */ /* 0x000fe400078e02ff */
[----:B------:R-:W2:Y:S02]  /*05c0*/  LDG.E R12, desc[UR8][R12.64+0x8] ;  /* 0x000008080c0c7981 */ /* 0x000ea4000c1e1900 */
[----:B------:R-:W-:-:S06]  /*05d0*/  IMAD.IADD R11, R11, 0x1, R15 ;  /* 0x000000010b0b7824 */ /* 0x000fcc00078e020f */
[----:B------:R-:W2:Y:S02]  /*05e0*/  LDG.E R11, desc[UR8][R10.64+0x8] ;  /* 0x000008080a0b7981 */ /* 0x000ea4000c1e1900 */
[----:B--2---:R-:W-:-:S04]  /*05f0*/  ISETP.GE.AND P0, PT, R11, R12, PT ;  /* 0x0000000c0b00720c */ /* 0x004fc80003f06270 */
[----:B------:R-:W-:-:S09]  /*0600*/  SEL R5, R14, R5, !P0 ;  /* 0x000000050e057207 */ /* 0x000fd20004000000 */
[----:B------:R-:W-:-:S05]  /*0610*/  @P0 VIADD R6, R14, 0x1 ;  /* 0x000000010e060836 */ /* 0x000fca0000000000 */
[----:B------:R-:W-:-:S13]  /*0620*/  ISETP.GE.U32.AND P0, PT, R6, R5, PT ;  /* 0x000000050600720c */ /* 0x000fda0003f06070 */
[----:B------:R-:W-:Y:S05]  /*0630*/  @!P0 BRA `(.L_x_90) ;  /* 0xfffffffc00ac8947 */ /* 0x000fea000383ffff */
.L_x_89:
[----:B------:R-:W-:Y:S05]  /*0640*/  BSYNC.RECONVERGENT B0 ;  /* 0x0000000000007941 */ /* 0x000fea0003800200 */
.L_x_84:
[----:B------:R-:W0:Y:S01]  /*0650*/  LDC.64 R4, c[0x0][0x3a0] ;  /* 0x0000e800ff047b82 */ /* 0x000e220000000a00 */
[----:B------:R-:W-:Y:S02]  /*0660*/  IMAD.IADD R3, R3, 0x1, R6 ;  /* 0x0000000103037824 */ /* 0x000fe400078e0206 */
[----:B0-----:R-:W-:-:S05]  /*0670*/  IMAD.WIDE.U32 R4, R0, 0x4, R4 ;  /* 0x0000000400047825 */ /* 0x001fca00078e0004 */
[----:B------:R-:W-:Y:S01]  /*0680*/  STG.E desc[UR8][R4.64], R3 ;  /* 0x0000000304007986 */ /* 0x000fe2000c101908 */
[----:B------:R-:W-:Y:S05]  /*0690*/  EXIT ;  /* 0x000000000000794d */ /* 0x000fea0003800000 */
.L_x_91:
        /* <DEDUP_REMOVED lines=14> */
.L_x_135:


//--------------------- .text._ZN3cub18CUB_300001_SM_10006detail10merge_sort30DeviceMergeSortBlockSortKernelINS2_10policy_hubIN6thrust24THRUST_300001_SM_1000_NS10device_ptrI4EdgeEEE9Policy600ES9_PNS0_8NullTypeES9_SD_j14EdgeComparatorS8_SC_EEvbT0_T1_T2_T3_T4_PT6_PT7_T5_NS1_7vsmem_tE --------------------------
	.section	.text._ZN3cub18CUB_300001_SM_10006detail10merge_sort30DeviceMergeSortBlockSortKernelINS2_10policy_hubIN6thrust24THRUST_300001_SM_1000_NS10device_ptrI4EdgeEEE9Policy600ES9_PNS0_8NullTypeES9_SD_j14EdgeComparatorS8_SC_EEvbT0_T1_T2_T3_T4_PT6_PT7_T5_NS1_7vsmem_tE,"ax",@progbits
	.align	128
        .global         _ZN3cub18CUB_300001_SM_10006detail10merge_sort30DeviceMergeSortBlockSortKernelINS2_10policy_hubIN6thrust24THRUST_300001_SM_1000_NS10device_ptrI4EdgeEEE9Policy600ES9_PNS0_8NullTypeES9_SD_j14EdgeComparatorS8_SC_EEvbT0_T1_T2_T3_T4_PT6_PT7_T5_NS1_7vsmem_tE
        .type           _ZN3cub18CUB_300001_SM_10006detail10merge_sort30DeviceMergeSortBlockSortKernelINS2_10policy_hubIN6thrust24THRUST_300001_SM_1000_NS10device_ptrI4EdgeEEE9Policy600ES9_PNS0_8NullTypeES9_SD_j14EdgeComparatorS8_SC_EEvbT0_T1_T2_T3_T4_PT6_PT7_T5_NS1_7vsmem_tE,@function
        .size           _ZN3cub18CUB_300001_SM_10006detail10merge_sort30DeviceMergeSortBlockSortKernelINS2_10policy_hubIN6thrust24THRUST_300001_SM_1000_NS10device_ptrI4EdgeEEE9Policy600ES9_PNS0_8NullTypeES9_SD_j14EdgeComparatorS8_SC_EEvbT0_T1_T2_T3_T4_PT6_PT7_T5_NS1_7vsmem_tE,(.L_x_136 - _ZN3cub18CUB_300001_SM_10006detail10merge_sort30DeviceMergeSortBlockSortKernelINS2_10policy_hubIN6thrust24THRUST_300001_SM_1000_NS10device_ptrI4EdgeEEE9Policy600ES9_PNS0_8NullTypeES9_SD_j14EdgeComparatorS8_SC_EEvbT0_T1_T2_T3_T4_PT6_PT7_T5_NS1_7vsmem_tE)
        .other          _ZN3cub18CUB_300001_SM_10006detail10merge_sort30DeviceMergeSortBlockSortKernelINS2_10policy_hubIN6thrust24THRUST_300001_SM_1000_NS10device_ptrI4EdgeEEE9Policy600ES9_PNS0_8NullTypeES9_SD_j14EdgeComparatorS8_SC_EEvbT0_T1_T2_T3_T4_PT6_PT7_T5_NS1_7vsmem_tE,@"STO_CUDA_ENTRY STV_DEFAULT"
_ZN3cub18CUB_300001_SM_10006detail10merge_sort30DeviceMergeSortBlockSortKernelINS2_10policy_hubIN6thrust24THRUST_300001_SM_1000_NS10device_ptrI4EdgeEEE9Policy600ES9_PNS0_8NullTypeES9_SD_j14EdgeComparatorS8_SC_EEvbT0_T1_T2_T3_T4_PT6_PT7_T5_NS1_7vsmem_tE:
.text._ZN3cub18CUB_300001_SM_10006detail10merge_sort30DeviceMergeSortBlockSortKernelINS2_10policy_hubIN6thrust24THRUST_300001_SM_1000_NS10device_ptrI4EdgeEEE9Policy600ES9_PNS0_8NullTypeES9_SD_j14EdgeComparatorS8_SC_EEvbT0_T1_T2_T3_T4_PT6_PT7_T5_NS1_7vsmem_tE:
[----:B------:R-:W-:Y:S01]  /*0000*/  LDC R1, c[0x0][0x37c] ;  /* 0x0000df00ff017b82 */ /* 0x000fe20000000800 */
[----:B------:R-:W0:Y:S01]  /*0010*/  S2R R0, SR_CTAID.X ;  /* 0x0000000000007919 */ /* 0x000e220000002500 */
[----:B------:R-:W1:Y:S01]  /*0020*/  LDCU UR4, c[0x0][0x370] ;  /* 0x00006e00ff0477ac */ /* 0x000e620008000800 */
[----:B------:R-:W2:Y:S01]  /*0030*/  LDCU.64 UR6, c[0x0][0x358] ;  /* 0x00006b00ff0677ac */ /* 0x000ea20008000a00 */
[----:B-1----:R-:W-:-:S06]  /*0040*/  UIADD3 UR4, UPT, UPT, UR4, -0x1, URZ ;  /* 0xffffffff04047890 */ /* 0x002fcc000fffe0ff */
[C---:B0-----:R-:W-:Y:S01]  /*0050*/  ISETP.GE.U32.AND P0, PT, R0.reuse, UR4, PT ;  /* 0x0000000400007c0c */ /* 0x041fe2000bf06070 */
[----:B------:R-:W-:-:S12]  /*0060*/  IMAD R0, R0, 0x500, RZ ;  /* 0x0000050000007824 */ /* 0x000fd800078e02ff */
[----:B--2---:R-:W-:Y:S05]  /*0070*/  @P0 BRA `(.L_x_92) ;  /* 0x0000001800fc0947 */ /* 0x004fea0003800000 */
[----:B------:R-:W0:Y:S01]  /*0080*/  S2R R4, SR_TID.X ;  /* 0x0000000000047919 */ /* 0x000e220000002100 */
[----:B------:R-:W1:Y:S01]  /*0090*/  LDC.64 R6, c[0x0][0x388] ;  /* 0x0000e200ff067b82 */ /* 0x000e620000000a00 */
[----:B------:R-:W-:Y:S01]  /*00a0*/  ACQBULK ;  /* 0x000000000000782e */ /* 0x000fe20000000000 */
[----:B0-----:R-:W-:-:S05]  /*00b0*/  LOP3.LUT R2, R4, 0x3e0, RZ, 0xc0, !PT ;  /* 0x000003e004027812 */ /* 0x001fca00078ec0ff */
[----:B------:R-:W-:-:S05]  /*00c0*/  IMAD R3, R2, 0x5, RZ ;  /* 0x0000000502037824 */ /* 0x000fca00078e02ff */
[----:B------:R-:W-:-:S04]  /*00d0*/  LOP3.LUT R3, R3, 0x1f, R4, 0xf8, !PT ;  /* 0x0000001f03037812 */ /* 0x000fc800078ef804 */
[----:B------:R-:W-:-:S05]  /*00e0*/  IADD3 R3, P0, PT, R0, R3, RZ ;  /* 0x0000000300037210 */ /* 0x000fca0007f1e0ff */
[----:B------:R-:W-:Y:S02]  /*00f0*/  IMAD.X R2, RZ, RZ, RZ, P0 ;  /* 0x000000ffff027224 */ /* 0x000fe400000e06ff */
        /* <DEDUP_REMOVED lines=61> */
[----:B------:R-:W-:Y:S01]  /*04d0*/  IMAD.MOV.U32 R21, RZ, RZ, R13 ;  /* 0x000000ffff157224 */ /* 0x000fe200078e000d */
[----:B-1----:R-:W-:Y:S01]  /*04e0*/  MOV R9, R11 ;  /* 0x0000000b00097202 */ /* 0x002fe20000000f00 */
[----:B--2---:R-:W-:-:S02]  /*04f0*/  IMAD.MOV.U32 R22, RZ, RZ, R18 ;  /* 0x000000ffff167224 */ /* 0x004fc400078e0012 */
[----:B------:R-:W-:Y:S01]  /*0500*/  PREEXIT ;  /* 0x000000000000782d */ /* 0x000fe20000000000 */
[----:B------:R-:W-:-:S05]  /*0510*/  IMAD R5, R4, 0x3c, R5 ;  /* 0x0000003c04057824 */ /* 0x000fca00078e0205 */
[----:B------:R-:W-:Y:S01]  /*0520*/  @!P1 MOV R23, R24 ;  /* 0x0000001800179202 */ /* 0x000fe20000000f00 */
[----:B------:R-:W-:Y:S02]  /*0530*/  @!P1 IMAD.MOV.U32 R24, RZ, RZ, R15 ;  /* 0x000000ffff189224 */ /* 0x000fe400078e000f */
[----:B------:R-:W-:Y:S01]  /*0540*/  @!P0 IMAD.MOV.U32 R21, RZ, RZ, R6 ;  /* 0x000000ffff158224 */ /* 0x000fe200078e0006 */
[----:B------:R-:W-:Y:S01]  /*0550*/  ISETP.GE.AND P3, PT, R18, R23, PT ;  /* 0x000000171200720c */ /* 0x000fe20003f66270 */
[----:B------:R-:W-:Y:S02]  /*0560*/  @!P0 IMAD.MOV.U32 R9, RZ, RZ, R7 ;  /* 0x000000ffff098224 */ /* 0x000fe400078e0007 */
[----:B------:R-:W-:Y:S01]  /*0570*/  @!P0 IMAD.MOV.U32 R7, RZ, RZ, R11 ;  /* 0x000000ffff078224 */ /* 0x000fe200078e000b */
[----:B------:R-:W-:Y:S01]  /*0580*/  ISETP.GE.AND P2, PT, R24, R21, PT ;  /* 0x000000151800720c */ /* 0x000fe20003f46270 */
[----:B------:R-:W-:Y:S02]  /*0590*/  IMAD.MOV.U32 R11, RZ, RZ, R14 ;  /* 0x000000ffff0b7224 */ /* 0x000fe400078e000e */
[----:B------:R-:W-:-:S02]  /*05a0*/  @!P1 IMAD.MOV.U32 R11, RZ, RZ, R20 ;  /* 0x000000ffff0b9224 */ /* 0x000fc400078e0014 */
[----:B------:R-:W-:Y:S01]  /*05b0*/  @!P0 IMAD.MOV.U32 R6, RZ, RZ, R13 ;  /* 0x000000ffff068224 */ /* 0x000fe200078e000d */
[----:B------:R-:W-:Y:S01]  /*05c0*/  MOV R13, R10 ;  /* 0x0000000a000d7202 */ /* 0x000fe20000000f00 */
[----:B------:R-:W-:Y:S02]  /*05d0*/  @!P1 IMAD.MOV.U32 R20, RZ, RZ, R14 ;  /* 0x000000ffff149224 */ /* 0x000fe400078e000e */
[----:B------:R-:W-:Y:S01]  /*05e0*/  IMAD.MOV.U32 R14, RZ, RZ, R24 ;  /* 0x000000ffff0e7224 */ /* 0x000fe200078e0018 */
[----:B------:R-:W-:Y:S01]  /*05f0*/  @!P3 MOV R22, R23 ;  /* 0x000000170016b202 */ /* 0x000fe20000000f00 */
[----:B------:R-:W-:Y:S02]  /*0600*/  @!P0 IMAD.MOV.U32 R13, RZ, RZ, R8 ;  /* 0x000000ffff0d8224 */ /* 0x000fe400078e0008 */
[----:B------:R-:W-:Y:S02]  /*0610*/  @!P3 IMAD.MOV.U32 R23, RZ, RZ, R18 ;  /* 0x000000ffff17b224 */ /* 0x000fe400078e0012 */
[----:B------:R-:W-:-:S02]  /*0620*/  @!P2 IMAD.MOV.U32 R14, RZ, RZ, R21 ;  /* 0x000000ffff0ea224 */ /* 0x000fc400078e0015 */
[----:B------:R-:W-:Y:S01]  /*0630*/  @!P0 IMAD.MOV.U32 R8, RZ, RZ, R10 ;  /* 0x000000ffff088224 */ /* 0x000fe200078e000a */
[----:B------:R-:W-:Y:S01]  /*0640*/  MOV R10, R12 ;  /* 0x0000000c000a7202 */ /* 0x000fe20000000f00 */
        /* <DEDUP_REMOVED lines=8> */
[----:B------:R-:W-:-:S02]  /*06d0*/  IMAD.MOV.U32 R18, RZ, RZ, R16 ;  /* 0x000000ffff127224 */ /* 0x000fc400078e0010 */
[----:B------:R-:W-:Y:S01]  /*06e0*/  @!P2 IMAD.MOV.U32 R15, RZ, RZ, R9 ;  /* 0x000000ffff0fa224 */ /* 0x000fe200078e0009 */
[----:B------:R-:W-:Y:S01]  /*06f0*/  @!P2 MOV R9, R20 ;  /* 0x000000140009a202 */ /* 0x000fe20000000f00 */
[----:B------:R-:W-:Y:S01]  /*0700*/  @!P3 IMAD.MOV.U32 R18, RZ, RZ, R10 ;  /* 0x000000ffff12b224 */ /* 0x000fe200078e000a */
[----:B------:R-:W-:Y:S01]  /*0710*/  @!P3 MOV R10, R16 ;  /* 0x00000010000ab202 */ /* 0x000fe20000000f00 */
[----:B------:R-:W-:Y:S02]  /*0720*/  @!P3 IMAD.MOV.U32 R11, RZ, RZ, R17 ;  /* 0x000000ffff0bb224 */ /* 0x000fe400078e0011 */
[----:B------:R-:W-:Y:S02]  /*0730*/  IMAD.MOV.U32 R20, RZ, RZ, R23 ;  /* 0x000000ffff147224 */ /* 0x000fe400078e0017 */
[----:B------:R-:W-:Y:S02]  /*0740*/  IMAD.MOV.U32 R16, RZ, RZ, R19 ;  /* 0x000000ffff107224 */ /* 0x000fe400078e0013 */
[----:B------:R-:W-:-:S02]  /*0750*/  @!P1 IMAD.MOV.U32 R20, RZ, RZ, R14 ;  /* 0x000000ffff149224 */ /* 0x000fc400078e000e */
[----:B------:R-:W-:Y:S02]  /*0760*/  @!P2 IMAD.MOV.U32 R16, RZ, RZ, R13 ;  /* 0x000000ffff10a224 */ /* 0x000fe400078e000d */
[----:B------:R-:W-:Y:S02]  /*0770*/  @!P1 IMAD.MOV.U32 R14, RZ, RZ, R23 ;  /* 0x000000ffff0e9224 */ /* 0x000fe400078e0017 */
[----:B------:R-:W-:Y:S01]  /*0780*/  IMAD.MOV.U32 R23, RZ, RZ, R21 ;  /* 0x000000ffff177224 */ /* 0x000fe200078e0015 */
[----:B------:R-:W-:Y:S01]  /*0790*/  @!P0 MOV R23, R6 ;  /* 0x0000000600178202 */ /* 0x000fe20000000f00 */
[----:B------:R-:W-:Y:S01]  /*07a0*/  @!P2 IMAD.MOV.U32 R13, RZ, RZ, R19 ;  /* 0x000000ffff0da224 */ /* 0x000fe200078e0013 */
[----:B------:R-:W-:Y:S01]  /*07b0*/  MOV R19, R11 ;  /* 0x0000000b00137202 */ /* 0x000fe20000000f00 */
[----:B------:R-:W-:Y:S01]  /*07c0*/  IMAD.MOV.U32 R25, RZ, RZ, R10 ;  /* 0x000000ffff197224 */ /* 0x000fe200078e000a */
[----:B------:R-:W-:Y:S01]  /*07d0*/  @!P1 MOV R19, R15 ;  /* 0x0000000f00139202 */ /* 0x000fe20000000f00 */
[----:B------:R-:W-:Y:S01]  /*07e0*/  @!P1 IMAD.MOV.U32 R25, RZ, RZ, R16 ;  /* 0x000000ffff199224 */ /* 0x000fe200078e0010 */
[----:B------:R-:W-:Y:S01]  /*07f0*/  ISETP.GE.AND P2, PT, R22, R20, PT ;  /* 0x000000141600720c */ /* 0x000fe20003f46270 */
[----:B------:R-:W-:-:S02]  /*0800*/  @!P1 IMAD.MOV.U32 R15, RZ, RZ, R11 ;  /* 0x000000ffff0f9224 */ /* 0x000fc400078e000b */
[----:B------:R-:W-:Y:S01]  /*0810*/  @!P1 IMAD.MOV.U32 R16, RZ, RZ, R10 ;  /* 0x000000ffff109224 */ /* 0x000fe200078e000a */
[----:B------:R-:W-:Y:S01]  /*0820*/  ISETP.GE.AND P1, PT, R14, R23, PT ;  /* 0x000000170e00720c */ /* 0x000fe20003f26270 */
[----:B------:R-:W-:Y:S02]  /*0830*/  IMAD.MOV.U32 R24, RZ, RZ, R9 ;  /* 0x000000ffff187224 */ /* 0x000fe400078e0009 */
[----:B------:R-:W-:Y:S02]  /*0840*/  @!P0 IMAD.MOV.U32 R24, RZ, RZ, R7 ;  /* 0x000000ffff188224 */ /* 0x000fe400078e0007 */
[----:B------:R-:W-:Y:S02]  /*0850*/  IMAD.MOV.U32 R11, RZ, RZ, R22 ;  /* 0x000000ffff0b7224 */ /* 0x000fe400078e0016 */
[----:B------:R-:W-:Y:S01]  /*0860*/  @!P0 IMAD.MOV.U32 R7, RZ, RZ, R9 ;  /* 0x000000ffff078224 */ /* 0x000fe200078e0009 */
[----:B------:R-:W-:Y:S01]  /*0870*/  MOV R9, R14 ;  /* 0x0000000e00097202 */ /* 0x000fe20000000f00 */
[----:B------:R-:W-:-:S02]  /*0880*/  @!P2 IMAD.MOV.U32 R11, RZ, RZ, R20 ;  /* 0x000000ffff0ba224 */ /* 0x000fc400078e0014 */
[----:B------:R-:W-:Y:S02]  /*0890*/  @!P2 IMAD.MOV.U32 R20, RZ, RZ, R22 ;  /* 0x000000ffff14a224 */ /* 0x000fe400078e0016 */
[----:B------:R-:W-:Y:S01]  /*08a0*/  @!P1 MOV R9, R23 ;  /* 0x0000001700099202 */ /* 0x000fe20000000f00 */
[----:B------:R-:W-:Y:S01]  /*08b0*/  @!P0 IMAD.MOV.U32 R6, RZ, RZ, R21 ;  /* 0x000000ffff068224 */ /* 0x000fe200078e0015 */
[----:B------:R-:W-:Y:S01]  /*08c0*/  MOV R21, R13 ;  /* 0x0000000d00157202 */ /* 0x000fe20000000f00 */
[----:B------:R-:W-:Y:S01]  /*08d0*/  @!P1 IMAD.MOV.U32 R23, RZ, RZ, R14 ;  /* 0x000000ffff179224 */ /* 0x000fe200078e000e */
[----:B------:R-:W-:Y:S01]  /*08e0*/  ISETP.GE.AND P3, PT, R20, R9, PT ;  /* 0x000000091400720c */ /* 0x000fe20003f66270 */
[----:B------:R-:W-:Y:S01]  /*08f0*/  IMAD.MOV.U32 R10, RZ, RZ, R15 ;  /* 0x000000ffff0a7224 */ /* 0x000fe200078e000f */
[----:B------:R-:W-:Y:S01]  /*0900*/  @!P0 MOV R21, R8 ;  /* 0x0000000800158202 */ /* 0x000fe20000000f00 */
[----:B------:R-:W-:Y:S01]  /*0910*/  @!P0 IMAD.MOV.U32 R8, RZ, RZ, R13 ;  /* 0x000000ffff088224 */ /* 0x000fe200078e000d */
[----:B------:R-:W-:Y:S01]  /*0920*/  ISETP.GE.AND P0, PT, R23, R6, PT ;  /* 0x000000061700720c */ /* 0x000fe20003f06270 */
[----:B------:R-:W-:-:S02]  /*0930*/  IMAD.MOV.U32 R13, RZ, RZ, R12 ;  /* 0x000000ffff0d7224 */ /* 0x000fc400078e000c */
[----:B------:R-:W-:Y:S02]  /*0940*/  @!P2 IMAD.MOV.U32 R13, RZ, RZ, R19 ;  /* 0x000000ffff0da224 */ /* 0x000fe400078e0013 */
[----:B------:R-:W-:Y:S02]  /*0950*/  @!P2 IMAD.MOV.U32 R19, RZ, RZ, R12 ;  /* 0x000000ffff13a224 */ /* 0x000fe400078e000c */
[----:B------:R-:W-:Y:S01]  /*0960*/  @!P1 IMAD.MOV.U32 R10, RZ, RZ, R24 ;  /* 0x000000ffff0a9224 */ /* 0x000fe200078e0018 */
[----:B------:R-:W-:Y:S01]  /*0970*/  @!P1 MOV R24, R15 ;  /* 0x0000000f00189202 */ /* 0x000fe20000000f00 */
[----:B------:R-:W-:Y:S01]  /*0980*/  IMAD.MOV.U32 R17, RZ, RZ, R18 ;  /* 0x000000ffff117224 */ /* 0x000fe200078e0012 */
[----:B------:R-:W-:Y:S01]  /*0990*/  MOV R15, R19 ;  /* 0x00000013000f7202 */ /* 0x000fe20000000f00 */
[----:B------:R-:W-:Y:S01]  /*09a0*/  IMAD.MOV.U32 R12, RZ, RZ, R16 ;  /* 0x000000ffff0c7224 */ /* 0x000fe200078e0010 */
[----:B------:R-:W-:Y:S01]  /*09b0*/  @!P3 MOV R15, R10 ;  /* 0x0000000a000fb202 */ /* 0x000fe20000000f00 */
[----:B------:R-:W-:Y:S01]  /*09c0*/  @!P2 IMAD.MOV.U32 R17, RZ, RZ, R25 ;  /* 0x000000ffff11a224 */ /* 0x000fe200078e0019 */
[----:B------:R-:W-:Y:S01]  /*09d0*/  @!P2 MOV R25, R18 ;  /* 0x000000120019a202 */ /* 0x000fe20000000f00 */
[----:B------:R-:W-:-:S02]  /*09e0*/  @!P1 IMAD.MOV.U32 R12, RZ, RZ, R21 ;  /* 0x000000ffff0c9224 */ /* 0x000fc400078e0015 */
[----:B------:R-:W-:Y:S02]  /*09f0*/  @!P1 IMAD.MOV.U32 R21, RZ, RZ, R16 ;  /* 0x000000ffff159224 */ /* 0x000fe400078e0010 */
[--C-:B------:R-:W-:Y:S02]  /*0a00*/  IMAD.MOV.U32 R14, RZ, RZ, R20.reuse ;  /* 0x000000ffff0e7224 */ /* 0x100fe400078e0014 */
[----:B------:R-:W-:Y:S02]  /*0a10*/  @!P3 IMAD.MOV.U32 R14, RZ, RZ, R9 ;  /* 0x000000ffff0eb224 */ /* 0x000fe400078e0009 */
[----:B------:R-:W-:Y:S02]  /*0a20*/  @!P3 IMAD.MOV.U32 R10, RZ, RZ, R19 ;  /* 0x000000ffff0ab224 */ /* 0x000fe400078e0013 */
[----:B------:R-:W-:Y:S02]  /*0a30*/  @!P3 IMAD.MOV.U32 R9, RZ, RZ, R20 ;  /* 0x000000ffff09b224 */ /* 0x000fe400078e0014 */
[----:B------:R-:W-:-:S02]  /*0a40*/  IMAD.MOV.U32 R19, RZ, RZ, R21 ;  /* 0x000000ffff137224 */ /* 0x000fc400078e0015 */
[----:B------:R-:W-:Y:S02]  /*0a50*/  IMAD.MOV.U32 R16, RZ, RZ, R25 ;  /* 0x000000ffff107224 */ /* 0x000fe400078e0019 */
[----:B------:R-:W-:Y:S02]  /*0a60*/  IMAD.MOV.U32 R18, RZ, RZ, R23 ;  /* 0x000000ffff127224 */ /* 0x000fe400078e0017 */
[----:B------:R-:W-:Y:S02]  /*0a70*/  IMAD.MOV.U32 R20, RZ, RZ, R24 ;  /* 0x000000ffff147224 */ /* 0x000fe400078e0018 */
[----:B------:R-:W-:Y:S01]  /*0a80*/  @!P0 IMAD.MOV.U32 R19, RZ, RZ, R8 ;  /* 0x000000ffff138224 */ /* 0x000fe200078e0008 */
[----:B------:R-:W-:Y:S01]  /*0a90*/  @!P0 MOV R8, R21 ;  /* 0x0000001500088202 */ /* 0x000fe20000000f00 */
[----:B------:R-:W-:Y:S01]  /*0aa0*/  @!P3 IMAD.MOV.U32 R16, RZ, RZ, R12 ;  /* 0x000000ffff10b224 */ /* 0x000fe200078e000c */
[----:B------:R-:W-:Y:S01]  /*0ab0*/  @!P3 MOV R12, R25 ;  /* 0x00000019000cb202 */ /* 0x000fe20000000f00 */
[----:B------:R-:W-:Y:S01]  /*0ac0*/  @!P0 IMAD.MOV.U32 R18, RZ, RZ, R6 ;  /* 0x000000ffff128224 */ /* 0x000fe200078e0006 */
[----:B------:R-:W-:Y:S01]  /*0ad0*/  @!P0 MOV R6, R23 ;  /* 0x0000001700068202 */ /* 0x000fe20000000f00 */
[----:B------:R-:W-:-:S02]  /*0ae0*/  @!P0 IMAD.MOV.U32 R20, RZ, RZ, R7 ;  /* 0x000000ffff148224 */ /* 0x000fc400078e0007 */
[----:B------:R-:W-:Y:S02]  /*0af0*/  @!P0 IMAD.MOV.U32 R7, RZ, RZ, R24 ;  /* 0x000000ffff078224 */ /* 0x000fe400078e0018 */
[----:B------:R-:W-:-:S07]  /*0b00*/  IMAD.MOV.U32 R21, RZ, RZ, 0x2 ;  /* 0x00000002ff157424 */ /* 0x000fce00078e00ff */
.L_x_96:
[--C-:B------:R-:W-:Y:S01]  /*0b10*/  IMAD.MOV R23, RZ, RZ, -R21.reuse ;  /* 0x000000ffff177224 */ /* 0x100fe200078e0a15 */
[----:B------:R-:W-:Y:S01]  /*0b20*/  SHF.R.U32.HI R24, RZ, 0x1, R21 ;  /* 0x00000001ff187819 */ /* 0x000fe20000011615 */
[----:B------:R-:W-:Y:S03]  /*0b30*/  BAR.SYNC.DEFER_BLOCKING 0x0 ;  /* 0x0000000000007b1d */ /* 0x000fe60000010000 */
[----:B------:R-:W-:Y:S01]  /*0b40*/  LOP3.LUT R22, R4, R23, RZ, 0xc0, !PT ;  /* 0x0000001704167212 */ /* 0x000fe200078ec0ff */
[----:B------:R-:W-:Y:S02]  /*0b50*/  VIADD R23, R21, 0xffffffff ;  /* 0xffffffff15177836 */ /* 0x000fe40000000000 */
        /* <DEDUP_REMOVED lines=11> */
[----:B------:R-:W-:Y:S01]  /*0c10*/  IMAD R24, R24, 0x5, R22 ;  /* 0x0000000518187824 */ /* 0x000fe200078e0216 */
[----:B------:R2:W-:Y:S04]  /*0c20*/  STS [R5+0x4], R7 ;  /* 0x0000040705007388 */ /* 0x0005e80000000800 */
[----:B------:R-:W-:Y:S01]  /*0c30*/  VIMNMX.U32 R23, PT, PT, R24, 0x500, PT ;  /* 0x0000050018177848 */ /* 0x000fe20003fe0000 */
[----:B------:R2:W-:Y:S03]  /*0c40*/  STS [R5+0x8], R6 ;  /* 0x0000080605007388 */ /* 0x0005e60000000800 */
[----:B------:R-:W-:Y:S01]  /*0c50*/  IADD3 R24, PT, PT, -R22, R23, RZ ;  /* 0x0000001716187210 */ /* 0x000fe20007ffe1ff */
[----:B------:R2:W-:Y:S03]  /*0c60*/  STS [R5+0xc], R19 ;  /* 0x00000c1305007388 */ /* 0x0005e60000000800 */
        /* <DEDUP_REMOVED lines=23> */
.L_x_95:
        /* <DEDUP_REMOVED lines=15> */
.L_x_94:
[----:B------:R-:W-:Y:S05]  /*0ed0*/  BSYNC.RECONVERGENT B0 ;  /* 0x0000000000007941 */ /* 0x000fea0003800200 */
.L_x_93:
[----:B------:R-:W-:Y:S01]  /*0ee0*/  IADD3 R27, PT, PT, -R8, R22, R27 ;  /* 0x00000016081b7210 */ /* 0x000fe20007ffe11b */
[----:B------:R-:W-:Y:S01]  /*0ef0*/  IMAD.IADD R25, R25, 0x1, R8 ;  /* 0x0000000119197824 */ /* 0x000fe200078e0208 */
[----:B------:R-:W-:Y:S02]  /*0f00*/  PLOP3.LUT P1, PT, PT, PT, PT, 0x8, 0x80 ;  /* 0x000000000080781c */ /* 0x000fe40003f2e170 */
[----:B------:R-:W-:Y:S01]  /*0f10*/  ISETP.GE.AND P0, PT, R27, R23, PT ;  /* 0x000000171b00720c */ /* 0x000fe20003f06270 */
[--C-:B--2---:R-:W-:Y:S01]  /*0f20*/  IMAD R12, R25, 0xc, R24.reuse ;  /* 0x0000000c190c7824 */ /* 0x104fe200078e0218 */
[C---:B------:R-:W-:Y:S01]  /*0f30*/  IADD3 R8, PT, PT, R27.reuse, 0x1, RZ ;  /* 0x000000011b087810 */ /* 0x040fe20007ffe0ff */
[----:B------:R-:W-:Y:S02]  /*0f40*/  IMAD R16, R27, 0xc, R24 ;  /* 0x0000000c1b107824 */ /* 0x000fe400078e0218 */
        /* <DEDUP_REMOVED lines=13> */
[----:B------:R-:W-:Y:S01]  /*1020*/  @P1 IMAD.MOV R7, RZ, RZ, R25 ;  /* 0x000000ffff071224 */ /* 0x000fe200078e0219 */
[----:B------:R-:W0:Y:S01]  /*1030*/  @!P1 LDS R30, [R12+0x14] ;  /* 0x000014000c1e9984 */ /* 0x000e220000000800 */
[C---:B------:R-:W-:Y:S01]  /*1040*/  VIADD R9, R8.reuse, 0x1 ;  /* 0x0000000108097836 */ /* 0x040fe20000000000 */
[----:B------:R-:W-:Y:S02]  /*1050*/  ISETP.GE.AND P2, PT, R8, R23, PT ;  /* 0x000000170800720c */ /* 0x000fe40003f46270 */
[----:B------:R-:W-:-:S11]  /*1060*/  IADD3 R15, PT, PT, R7, 0x1, RZ ;  /* 0x00000001070f7810 */ /* 0x000fd60007ffe0ff */
[----:B0-----:R-:W-:-:S04]  /*1070*/  @!P2 ISETP.GE.AND P3, PT, R11, R30, PT ;  /* 0x0000001e0b00a20c */ /* 0x001fc80003f66270 */
[----:B------:R-:W-:-:S04]  /*1080*/  @!P2 ISETP.GE.OR P0, PT, R7, R22, !P3 ;  /* 0x000000160700a20c */ /* 0x000fc80005f06670 */
[----:B------:R-:W-:-:S09]  /*1090*/  SEL R18, R11, R30, P0 ;  /* 0x0000001e0b127207 */ /* 0x000fd20000000000 */
[----:B------:R-:W-:Y:S01]  /*10a0*/  @P0 IMAD.MOV R15, RZ, RZ, R7 ;  /* 0x000000ffff0f0224 */ /* 0x000fe200078e0207 */
[----:B------:R-:W-:Y:S01]  /*10b0*/  SEL R7, R13, R28, P1 ;  /* 0x0000001c0d077207 */ /* 0x000fe20000800000 */
[----:B------:R-:W-:Y:S01]  /*10c0*/  @!P0 IMAD.MOV R9, RZ, RZ, R8 ;  /* 0x000000ffff098224 */ /* 0x000fe200078e0208 */
[----:B------:R-:W-:Y:S01]  /*10d0*/  SEL R8, R26, R17, P1 ;  /* 0x000000111a087207 */ /* 0x000fe20000800000 */
[--C-:B------:R-:W-:Y:S01]  /*10e0*/  @!P0 IMAD R10, R15, 0xc, R24.reuse ;  /* 0x0000000c0f0a8824 */ /* 0x100fe200078e0218 */
[----:B------:R-:W-:Y:S01]  /*10f0*/  @P1 LDS R26, [R16+0xc] ;  /* 0x00000c00101a1984 */ /* 0x000fe20000000800 */
[C---:B------:R-:W-:Y:S01]  /*1100*/  @P0 IMAD R14, R9.reuse, 0xc, R24 ;  /* 0x0000000c090e0824 */ /* 0x040fe200078e0218 */
[----:B------:R-:W-:Y:S02]  /*1110*/  ISETP.GE.AND P2, PT, R9, R23, PT ;  /* 0x000000170900720c */ /* 0x000fe40003f46270 */
[----:B------:R-:W-:Y:S01]  /*1120*/  @!P0 LDS R30, [R10+0x8] ;  /* 0x000008000a1e8984 */ /* 0x000fe20000000800 */
[----:B------:R-:W-:-:S03]  /*1130*/  IADD3 R25, PT, PT, R15, 0x1, RZ ;  /* 0x000000010f197810 */ /* 0x000fc60007ffe0ff */
        /* <DEDUP_REMOVED lines=12> */
[----:B------:R-:W-:Y:S01]  /*1200*/  @P1 IMAD.MOV R25, RZ, RZ, R15 ;  /* 0x000000ffff191224 */ /* 0x000fe200078e020f */
[----:B------:R-:W0:Y:S01]  /*1210*/  @P0 LDS R26, [R14] ;  /* 0x000000000e1a0984 */ /* 0x000e220000000800 */
[----:B------:R-:W-:Y:S01]  /*1220*/  @!P1 IMAD.MOV R16, RZ, RZ, R9 ;  /* 0x000000ffff109224 */ /* 0x000fe200078e0209 */
[----:B------:R-:W-:Y:S01]  /*1230*/  SEL R9, R11, R30, P1 ;  /* 0x0000001e0b097207 */ /* 0x000fe20000800000 */
[--C-:B------:R-:W-:Y:S01]  /*1240*/  @!P1 IMAD R15, R25, 0xc, R24.reuse ;  /* 0x0000000c190f9824 */ /* 0x100fe200078e0218 */
[----:B------:R-:W1:Y:S01]  /*1250*/  @P0 LDS R13, [R14+0x4] ;  /* 0x000004000e0d0984 */ /* 0x000e620000000800 */
[C---:B------:R-:W-:Y:S01]  /*1260*/  @P1 IMAD R27, R16.reuse, 0xc, R24 ;  /* 0x0000000c101b1824 */ /* 0x040fe200078e0218 */
[C---:B------:R-:W-:Y:S01]  /*1270*/  ISETP.GE.AND P2, PT, R16.reuse, R23, PT ;  /* 0x000000171000720c */ /* 0x040fe20003f46270 */
[----:B------:R-:W-:Y:S01]  /*1280*/  VIADD R29, R16, 0x1 ;  /* 0x00000001101d7836 */ /* 0x000fe20000000000 */
[----:B------:R-:W-:Y:S01]  /*1290*/  @!P1 LDS R30, [R15+0x8] ;  /* 0x000008000f1e9984 */ /* 0x000fe20000000800 */
[----:B------:R-:W-:-:S02]  /*12a0*/  PLOP3.LUT P0, PT, PT, PT, PT, 0x8, 0x80 ;  /* 0x000000000080781c */ /* 0x000fc40003f0e170 */
[----:B------:R-:W-:Y:S01]  /*12b0*/  IADD3 R31, PT, PT, R25, 0x1, RZ ;  /* 0x00000001191f7810 */ /* 0x000fe20007ffe0ff */
        /* <DEDUP_REMOVED lines=10> */
[----:B------:R-:W-:Y:S02]  /*1360*/  @P0 IMAD.MOV R31, RZ, RZ, R25 ;  /* 0x000000ffff1f0224 */ /* 0x000fe400078e0219 */
[----:B------:R-:W-:Y:S02]  /*1370*/  @!P0 IMAD.MOV R29, RZ, RZ, R16 ;  /* 0x000000ffff1d8224 */ /* 0x000fe400078e0210 */
[--C-:B------:R-:W-:Y:S02]  /*1380*/  @!P0 IMAD R25, R31, 0xc, R24.reuse ;  /* 0x0000000c1f198824 */ /* 0x100fe400078e0218 */
[C---:B------:R-:W-:Y:S01]  /*1390*/  @P0 IMAD R24, R29.reuse, 0xc, R24 ;  /* 0x0000000c1d180824 */ /* 0x040fe200078e0218 */
[----:B------:R-:W-:Y:S02]  /*13a0*/  ISETP.GE.AND P1, PT, R29, R23, PT ;  /* 0x000000171d00720c */ /* 0x000fe40003f26270 */
        /* <DEDUP_REMOVED lines=11> */
[C---:B------:R-:W-:Y:S02]  /*1460*/  ISETP.GE.U32.AND P1, PT, R21.reuse, 0x81, PT ;  /* 0x000000811500780c */ /* 0x040fe40003f26070 */
[----:B------:R-:W-:Y:S02]  /*1470*/  SHF.L.U32 R21, R21, 0x1, RZ ;  /* 0x0000000115157819 */ /* 0x000fe400000006ff */
[----:B------:R-:W-:Y:S02]  /*1480*/  SEL R11, R11, R30, P0 ;  /* 0x0000001e0b0b7207 */ /* 0x000fe40000000000 */
[----:B0-----:R-:W-:Y:S02]  /*1490*/  SEL R13, R13, R28, P0 ;  /* 0x0000001c0d0d7207 */ /* 0x001fe40000000000 */
[----:B-1----:R-:W-:-:S05]  /*14a0*/  SEL R17, R26, R17, P0 ;  /* 0x000000111a117207 */ /* 0x002fca0000000000 */
        /* <DEDUP_REMOVED lines=15> */
[----:B------:R-:W-:Y:S01]  /*15a0*/  STS [R25], R8 ;  /* 0x0000000819007388 */ /* 0x000fe20000000800 */
[C---:B------:R-:W-:Y:S01]  /*15b0*/  LOP3.LUT R37, R5.reuse, 0x1f, RZ, 0xc0, !PT ;  /* 0x0000001f05257812 */ /* 0x040fe200078ec0ff */
[----:B------:R-:W0:Y:S02]  /*15c0*/  LDC.64 R2, c[0x0][0x398] ;  /* 0x0000e600ff027b82 */ /* 0x000e240000000a00 */
[----:B------:R-:W-:Y:S02]  /*15d0*/  STS [R25+0x4], R7 ;  /* 0x0000040719007388 */ /* 0x000fe40000000800 */
[----:B------:R-:W-:Y:S02]  /*15e0*/  IMAD.IADD R0, R0, 0x1, R37 ;  /* 0x0000000100007824 */ /* 0x000fe400078e0225 */
        /* <DEDUP_REMOVED lines=10> */
[----:B------:R-:W-:Y:S02]  /*1690*/  IMAD.X R0, RZ, RZ, RZ, P0 ;  /* 0x000000ffff007224 */ /* 0x000fe400000e06ff */
[----:B------:R-:W-:Y:S01]  /*16a0*/  STS [R25+0x24], R16 ;  /* 0x0000241019007388 */ /* 0x000fe20000000800 */
[----:B0-----:R-:W-:-:S03]  /*16b0*/  IMAD.WIDE.U32 R2, R35, 0xc, R2 ;  /* 0x0000000c23027825 */ /* 0x001fc600078e0002 */
[----:B------:R-:W-:Y:S01]  /*16c0*/  STS [R25+0x28], R15 ;  /* 0x0000280f19007388 */ /* 0x000fe20000000800 */
[----:B------:R-:W-:-:S03]  /*16d0*/  IMAD R35, R0, 0xc, RZ ;  /* 0x0000000c00237824 */ /* 0x000fc600078e02ff */
[----:B------:R-:W-:Y:S01]  /*16e0*/  STS [R25+0x2c], R14 ;  /* 0x00002c0e19007388 */ /* 0x000fe20000000800 */
[----:B------:R-:W-:-:S03]  /*16f0*/  IMAD.IADD R3, R3, 0x1, R35 ;  /* 0x0000000103037824 */ /* 0x000fc600078e0223 */
        /* <DEDUP_REMOVED lines=35> */
.L_x_97:
        /* <DEDUP_REMOVED lines=14> */
[----:B------:R-:W-:-:S03]  /*1a10*/  IMAD R3, R2, 0xc, RZ ;  /* 0x0000000c02037824 */ /* 0x000fc600078e02ff */
[----:B------:R-:W-:Y:S01]  /*1a20*/  STS [R25+0x30], R17 ;  /* 0x0000301119007388 */ /* 0x000fe20000000800 */
[----:B------:R-:W-:Y:S01]  /*1a30*/  IMAD.MOV.U32 R2, RZ, RZ, R6 ;  /* 0x000000ffff027224 */ /* 0x000fe200078e0006 */
[----:B------:R-:W-:Y:S02]  /*1a40*/  IADD3 R3, PT, PT, R3, R7, RZ ;  /* 0x0000000703037210 */ /* 0x000fe40007ffe0ff */
        /* <DEDUP_REMOVED lines=34> */
.L_x_92:
[----:B------:R-:W0:Y:S01]  /*1c70*/  LDC.64 R6, c[0x0][0x388] ;  /* 0x0000e200ff067b82 */ /* 0x000e220000000a00 */
[----:B------:R-:W-:Y:S01]  /*1c80*/  ACQBULK ;  /* 0x000000000000782e */ /* 0x000fe20000000000 */
[----:B------:R-:W1:Y:S06]  /*1c90*/  S2R R5, SR_TID.X ;  /* 0x0000000000057919 */ /* 0x000e6c0000002100 */
[----:B------:R-:W2:Y:S01]  /*1ca0*/  LDC R2, c[0x0][0x3a8] ;  /* 0x0000ea00ff027b82 */ /* 0x000ea20000000800 */
[----:B0-----:R-:W-:-:S05]  /*1cb0*/  IMAD.WIDE.U32 R6, R0, 0xc, R6 ;  /* 0x0000000c00067825 */ /* 0x001fca00078e0006 */
[----:B------:R-:W3:Y:S04]  /*1cc0*/  LDG.E R8, desc[UR6][R6.64+0x8] ;  /* 0x0000080606087981 */ /* 0x000ee8000c1e1900 */
[----:B------:R-:W4:Y:S04]  /*1cd0*/  LDG.E R9, desc[UR6][R6.64+0x4] ;  /* 0x0000040606097981 */ /* 0x000f28000c1e1900 */
[----:B------:R0:W5:Y:S01]  /*1ce0*/  LDG.E R10, desc[UR6][R6.64] ;  /* 0x00000006060a7981 */ /* 0x000162000c1e1900 */
[----:B-1----:R-:W-:-:S05]  /*1cf0*/  LOP3.LUT R3, R5, 0x3e0, RZ, 0xc0, !PT ;  /* 0x000003e005037812 */ /* 0x002fca00078ec0ff */
[----:B------:R-:W-:Y:S02]  /*1d00*/  IMAD R4, R3, 0x5, RZ ;  /* 0x0000000503047824 */ /* 0x000fe400078e02ff */
[----:B------:R-:W-:-:S03]  /*1d10*/  IMAD.MOV R3, RZ, RZ, -R0 ;  /* 0x000000ffff037224 */ /* 0x000fc600078e0a00 */
[----:B------:R-:W-:Y:S02]  /*1d20*/  LOP3.LUT R4, R4, 0x1f, R5, 0xf8, !PT ;  /* 0x0000001f04047812 */ /* 0x000fe400078ef805 */
[----:B--2---:R-:W-:Y:S02]  /*1d30*/  VIADDMNMX R3, R3, R2, 0x500, PT ;  /* 0x0000050003037446 */ /* 0x004fe40003800102 */
[C---:B------:R-:W-:Y:S01]  /*1d40*/  IADD3 R12, PT, PT, R4.reuse, 0x40, RZ ;  /* 0x00000040040c7810 */ /* 0x040fe20007ffe0ff */
[C---:B------:R-:W-:Y:S02]  /*1d50*/  IMAD R11, R4.reuse, 0xc, RZ ;  /* 0x0000000c040b7824 */ /* 0x040fe400078e02ff */
[----:B------:R-:W-:Y:S01]  /*1d60*/  VIADD R2, R4, 0x20 ;  /* 0x0000002004027836 */ /* 0x000fe20000000000 */
[----:B------:R-:W-:Y:S01]  /*1d70*/  ISETP.GE.AND P2, PT, R12, R3, PT ;  /* 0x000000030c00720c */ /* 0x000fe20003f46270 */
[----:B------:R-:W-:Y:S01]  /*1d80*/  VIADD R14, R4, 0x60 ;  /* 0x00000060040e7836 */ /* 0x000fe20000000000 */
[----:B0-----:R-:W-:-:S02]  /*1d90*/  IADD3 R6, P0, PT, R11, R6, RZ ;  /* 0x000000060b067210 */ /* 0x001fc40007f1e0ff */
[-C--:B------:R-:W-:Y:S01]  /*1da0*/  ISETP.GE.AND P1, PT, R2, R3.reuse, PT ;  /* 0x000000030200720c */ /* 0x080fe20003f26270 */
[----:B------:R-:W-:Y:S01]  /*1db0*/  VIADD R2, R4, 0x80 ;  /* 0x0000008004027836 */ /* 0x000fe20000000000 */
[-C--:B------:R-:W-:Y:S01]  /*1dc0*/  ISETP.GE.AND P3, PT, R14, R3.reuse, PT ;  /* 0x000000030e00720c */ /* 0x080fe20003f66270 */
[----:B------:R-:W-:Y:S01]  /*1dd0*/  IMAD.X R7, RZ, RZ, R7, P0 ;  /* 0x000000ffff077224 */ /* 0x000fe200000e0607 */
[-C--:B------:R-:W-:Y:S02]  /*1de0*/  ISETP.GE.AND P0, PT, R4, R3.reuse, PT ;  /* 0x000000030400720c */ /* 0x080fe40003f06270 */
[----:B------:R-:W-:Y:S01]  /*1df0*/  ISETP.GE.AND P4, PT, R2, R3, PT ;  /* 0x000000030200720c */ /* 0x000fe20003f86270 */
[----:B---3--:R-:W-:-:S10]  /*1e00*/  IMAD.MOV.U32 R11, RZ, RZ, R8 ;  /* 0x000000ffff0b7224 */ /* 0x008fd400078e0008 */
        /* <DEDUP_REMOVED lines=32> */
[----:B------:R-:W-:-:S05]  /*2010*/  IMAD R25, R24, 0xc, R25 ;  /* 0x0000000c18197824 */ /* 0x000fca00078e0219 */
[----:B--2---:R-:W-:Y:S04]  /*2020*/  STS [R25+0x8], R8 ;  /* 0x0000080819007388 */ /* 0x004fe80000000800 */
[----:B---3--:R-:W-:Y:S04]  /*2030*/  STS [R25+0x4], R9 ;  /* 0x0000040919007388 */ /* 0x008fe80000000800 */
[----:B----4-:R0:W-:Y:S04]  /*2040*/  STS [R25], R10 ;  /* 0x0000000a19007388 */ /* 0x0101e80000000800 */
[----:B-----5:R-:W-:Y:S01]  /*2050*/  STS [R25+0x184], R14 ;  /* 0x0001840e19007388 */ /* 0x020fe20000000800 */
        /* <DEDUP_REMOVED lines=29> */
[C---:B------:R-:W-:Y:S01]  /*2230*/  IMAD R8, R5.reuse, 0x5, RZ ;  /* 0x0000000505087824 */ /* 0x040fe200078e02ff */
[----:B0-----:R-:W-:Y:S01]  /*2240*/  MOV R15, R14 ;  /* 0x0000000e000f7202 */ /* 0x001fe20000000f00 */
[----:B------:R-:W-:Y:S01]  /*2250*/  IMAD R12, R5, 0x5, RZ ;  /* 0x00000005050c7824 */ /* 0x000fe200078e02ff */
[----:B------:R-:W-:Y:S01]  /*2260*/  MOV R11, R16 ;  /* 0x00000010000b7202 */ /* 0x000fe20000000f00 */
[----:B------:R-:W-:Y:S01]  /*2270*/  IMAD.MOV.U32 R13, RZ, RZ, R14 ;  /* 0x000000ffff0d7224 */ /* 0x000fe200078e000e */
[----:B------:R-:W-:Y:S01]  /*2280*/  IADD3 R8, PT, PT, R8, 0x1, RZ ;  /* 0x0000000108087810 */ /* 0x000fe20007ffe0ff */
[C---:B----4-:R-:W-:Y:S01]  /*2290*/  VIADD R10, R12.reuse, 0x3 ;  /* 0x000000030c0a7836 */ /* 0x050fe20000000000 */
[-C--:B------:R-:W-:Y:S01]  /*22a0*/  ISETP.GE.U32.AND P0, PT, R12, R3.reuse, PT ;  /* 0x000000030c00720c */ /* 0x080fe20003f06070 */
[----:B------:R-:W-:Y:S01]  /*22b0*/  PREEXIT ;  /* 0x000000000000782d */ /* 0x000fe20000000000 */
[-C--:B------:R-:W-:Y:S01]  /*22c0*/  ISETP.GE.U32.AND P4, PT, R8, R3.reuse, PT ;  /* 0x000000030800720c */ /* 0x080fe20003f86070 */
[----:B------:R-:W-:Y:S01]  /*22d0*/  VIADD R8, R12, 0x2 ;  /* 0x000000020c087836 */ /* 0x000fe20000000000 */
[-C--:B------:R-:W-:Y:S01]  /*22e0*/  ISETP.GE.U32.AND P2, PT, R10, R3.reuse, PT ;  /* 0x000000030a00720c */ /* 0x080fe20003f46070 */
[----:B------:R-:W-:Y:S01]  /*22f0*/  IMAD.MOV.U32 R10, RZ, RZ, R17 ;  /* 0x000000ffff0a7224 */ /* 0x000fe200078e0011 */
[----:B------:R-:W-:Y:S02]  /*2300*/  BSSY.RECONVERGENT B0, `(.L_x_98) ;  /* 0x0000089000007945 */ /* 0x000fe40003800200 */
[----:B------:R-:W-:Y:S01]  /*2310*/  ISETP.GE.U32.AND P3, PT, R8, R3, PT ;  /* 0x000000030800720c */ /* 0x000fe20003f66070 */
[----:B------:R-:W-:-:S02]  /*2320*/  VIADD R8, R12, 0x4 ;  /* 0x000000040c087836 */ /* 0x000fc40000000000 */
[----:B------:R-:W-:-:S03]  /*2330*/  IMAD.MOV.U32 R12, RZ, RZ, R16 ;  /* 0x000000ffff0c7224 */ /* 0x000fc600078e0010 */
[----:B------:R-:W-:Y:S01]  /*2340*/  ISETP.GE.U32.AND P1, PT, R8, R3, PT ;  /* 0x000000030800720c */ /* 0x000fe20003f26070 */
[----:B-1----:R-:W-:Y:S01]  /*2350*/  @!P4 IMAD.MOV.U32 R13, RZ, RZ, R9 ;  /* 0x000000ffff0dc224 */ /* 0x002fe200078e0009 */
[----:B------:R-:W-:Y:S01]  /*2360*/  @!P4 ISETP.GE.AND P5, PT, R14, R9, PT ;  /* 0x000000090e00c20c */ /* 0x000fe20003fa6270 */
[----:B------:R-:W-:Y:S01]  /*2370*/  @!P4 IMAD.MOV.U32 R12, RZ, RZ, R7 ;  /* 0x000000ffff0cc224 */ /* 0x000fe200078e0007 */
[----:B------:R-:W-:Y:S01]  /*2380*/  @!P4 VIMNMX R15, PT, PT, R9, R14, !PT ;  /* 0x0000000e090fc248 */ /* 0x000fe20007fe0100 */
[----:B------:R-:W-:Y:S01]  /*2390*/  IMAD.MOV.U32 R9, RZ, RZ, R17 ;  /* 0x000000ffff097224 */ /* 0x000fe200078e0011 */
[----:B------:R-:W-:Y:S02]  /*23a0*/  @!P4 SEL R11, R7, R16, !P5 ;  /* 0x00000010070bc207 */ /* 0x000fe40006800000 */
        /* <DEDUP_REMOVED lines=21> */
[----:B-----5:R-:W-:Y:S02]  /*2500*/  SEL R20, R20, R27, !P1 ;  /* 0x0000001b14147207 */ /* 0x020fe40004800000 */
[----:B------:R-:W-:Y:S02]  /*2510*/  @!P2 MOV R6, R19 ;  /* 0x000000130006a202 */ /* 0x000fe40000000f00 */
        /* <DEDUP_REMOVED lines=14> */
[----:B------:R-:W-:Y:S01]  /*2600*/  IMAD.MOV.U32 R8, RZ, RZ, R10 ;  /* 0x000000ffff087224 */ /* 0x000fe200078e000a */
[----:B------:R-:W-:Y:S01]  /*2610*/  ISETP.GE.AND P3, PT, R20, R23, PT ;  /* 0x000000171400720c */ /* 0x000fe20003f66270 */
[----:B------:R-:W-:Y:S01]  /*2620*/  @!P0 IMAD.MOV.U32 R18, RZ, RZ, R16 ;  /* 0x000000ffff128224 */ /* 0x000fe200078e0010 */
[----:B------:R-:W-:Y:S01]  /*2630*/  ISETP.GE.AND P2, PT, R15, R19, PT ;  /* 0x000000130f00720c */ /* 0x000fe20003f46270 */
[----:B------:R-:W-:Y:S01]  /*2640*/  @!P0 IMAD.MOV.U32 R14, RZ, RZ, R13 ;  /* 0x000000ffff0e8224 */ /* 0x000fe200078e000d */
[----:B------:R-:W-:Y:S01]  /*2650*/  @!P0 MOV R8, R17 ;  /* 0x0000001100088202 */ /* 0x000fe20000000f00 */
[----:B------:R-:W-:Y:S01]  /*2660*/  @!P0 IMAD.MOV.U32 R17, RZ, RZ, R10 ;  /* 0x000000ffff118224 */ /* 0x000fe200078e000a */
[----:B------:R-:W-:Y:S01]  /*2670*/  @!P0 MOV R16, R12 ;  /* 0x0000000c00108202 */ /* 0x000fe20000000f00 */
[----:B------:R-:W-:-:S02]  /*2680*/  IMAD.MOV.U32 R10, RZ, RZ, R6 ;  /* 0x000000ffff0a7224 */ /* 0x000fc400078e0006 */
[----:B------:R-:W-:Y:S02]  /*2690*/  @!P1 IMAD.MOV.U32 R10, RZ, RZ, R9 ;  /* 0x000000ffff0a9224 */ /* 0x000fe400078e0009 */
[----:B------:R-:W-:Y:S01]  /*26a0*/  @!P1 IMAD.MOV.U32 R9, RZ, RZ, R6 ;  /* 0x000000ffff099224 */ /* 0x000fe200078e0006 */
[----:B------:R-:W-:Y:S01]  /*26b0*/  MOV R6, R15 ;  /* 0x0000000f00067202 */ /* 0x000fe20000000f00 */
[----:B------:R-:W-:Y:S02]  /*26c0*/  @!P3 IMAD.MOV.U32 R24, RZ, RZ, R23 ;  /* 0x000000ffff18b224 */ /* 0x000fe400078e0017 */
[----:B------:R-:W-:Y:S01]  /*26d0*/  @!P3 IMAD.MOV.U32 R23, RZ, RZ, R20 ;  /* 0x000000ffff17b224 */ /* 0x000fe200078e0014 */
[----:B------:R-:W-:Y:S01]  /*26e0*/  @!P2 MOV R6, R19 ;  /* 0x000000130006a202 */ /* 0x000fe20000000f00 */
[----:B------:R-:W-:Y:S01]  /*26f0*/  IMAD.MOV.U32 R12, RZ, RZ, R7 ;  /* 0x000000ffff0c7224 */ /* 0x000fe200078e0007 */
[----:B------:R-:W-:Y:S01]  /*2700*/  @!P2 MOV R19, R15 ;  /* 0x0000000f0013a202 */ /* 0x000fe20000000f00 */
[----:B------:R-:W-:Y:S01]  /*2710*/  @!P1 IMAD.MOV.U32 R12, RZ, RZ, R11 ;  /* 0x000000ffff0c9224 */ /* 0x000fe200078e000b */
[----:B------:R-:W-:Y:S01]  /*2720*/  @!P1 MOV R11, R7 ;  /* 0x00000007000b9202 */ /* 0x000fe20000000f00 */
[----:B------:R-:W-:Y:S01]  /*2730*/  IMAD.MOV.U32 R28, RZ, RZ, R23 ;  /* 0x000000ffff1c7224 */ /* 0x000fe200078e0017 */
[----:B------:R-:W-:Y:S01]  /*2740*/  ISETP.GE.AND P1, PT, R23, R6, PT ;  /* 0x000000061700720c */ /* 0x000fe20003f26270 */
[----:B------:R-:W-:Y:S01]  /*2750*/  @!P3 IMAD.MOV.U32 R25, RZ, RZ, R12 ;  /* 0x000000ffff19b224 */ /* 0x000fe200078e000c */
[----:B------:R-:W-:Y:S01]  /*2760*/  ISETP.GE.AND P0, PT, R19, R14, PT ;  /* 0x0000000e1300720c */ /* 0x000fe20003f06270 */
        /* <DEDUP_REMOVED lines=8> */
[----:B------:R-:W-:Y:S01]  /*27f0*/  @!P1 MOV R6, R23 ;  /* 0x0000001700069202 */ /* 0x000fe20000000f00 */
[----:B------:R-:W-:Y:S02]  /*2800*/  IMAD.MOV.U32 R23, RZ, RZ, R19 ;  /* 0x000000ffff177224 */ /* 0x000fe400078e0013 */
[----:B------:R-:W-:Y:S02]  /*2810*/  @!P0 IMAD.MOV.U32 R23, RZ, RZ, R14 ;  /* 0x000000ffff178224 */ /* 0x000fe400078e000e */
[----:B------:R-:W-:-:S02]  /*2820*/  IMAD.MOV.U32 R29, RZ, RZ, R12 ;  /* 0x000000ffff1d7224 */ /* 0x000fc400078e000c */
[--C-:B------:R-:W-:Y:S02]  /*2830*/  IMAD.MOV.U32 R30, RZ, RZ, R10.reuse ;  /* 0x000000ffff1e7224 */ /* 0x100fe400078e000a */
[----:B------:R-:W-:Y:S01]  /*2840*/  @!P1 IMAD.MOV.U32 R29, RZ, RZ, R7 ;  /* 0x000000ffff1d9224 */ /* 0x000fe200078e0007 */
[----:B------:R-:W-:Y:S01]  /*2850*/  @!P1 MOV R7, R12 ;  /* 0x0000000c00079202 */ /* 0x000fe20000000f00 */
[----:B------:R-:W-:Y:S02]  /*2860*/  @!P1 IMAD.MOV.U32 R30, RZ, RZ, R13 ;  /* 0x000000ffff1e9224 */ /* 0x000fe400078e000d */
[----:B------:R-:W-:Y:S02]  /*2870*/  @!P2 IMAD.MOV.U32 R18, RZ, RZ, R11 ;  /* 0x000000ffff12a224 */ /* 0x000fe400078e000b */
[----:B------:R-:W-:Y:S01]  /*2880*/  @!P2 IMAD.MOV.U32 R8, RZ, RZ, R9 ;  /* 0x000000ffff08a224 */ /* 0x000fe200078e0009 */
[----:B------:R-:W-:Y:S01]  /*2890*/  ISETP.GE.AND P2, PT, R24, R28, PT ;  /* 0x0000001c1800720c */ /* 0x000fe20003f46270 */
[----:B------:R-:W-:Y:S01]  /*28a0*/  @!P1 IMAD.MOV.U32 R13, RZ, RZ, R10 ;  /* 0x000000ffff0d9224 */ /* 0x000fe200078e000a */
[----:B------:R-:W-:Y:S01]  /*28b0*/  ISETP.GE.AND P1, PT, R6, R23, PT ;  /* 0x000000170600720c */ /* 0x000fe20003f26270 */
[----:B------:R-:W-:Y:S01]  /*28c0*/  IMAD.MOV.U32 R20, RZ, RZ, R24 ;  /* 0x000000ffff147224 */ /* 0x000fe200078e0018 */
[----:B------:R-:W-:Y:S01]  /*28d0*/  MOV R27, R18 ;  /* 0x00000012001b7202 */ /* 0x000fe20000000f00 */
[----:B------:R-:W-:Y:S01]  /*28e0*/  IMAD.MOV.U32 R15, RZ, RZ, R6 ;  /* 0x000000ffff0f7224 */ /* 0x000fe200078e0006 */
[----:B------:R-:W-:Y:S01]  /*28f0*/  MOV R9, R13 ;  /* 0x0000000d00097202 */ /* 0x000fe20000000f00 */
[----:B------:R-:W-:-:S02]  /*2900*/  @!P0 IMAD.MOV.U32 R14, RZ, RZ, R19 ;  /* 0x000000ffff0e8224 */ /* 0x000fc400078e0013 */
[----:B------:R-:W-:Y:S02]  /*2910*/  IMAD.MOV.U32 R19, RZ, RZ, R8 ;  /* 0x000000ffff137224 */ /* 0x000fe400078e0008 */
[----:B------:R-:W-:Y:S01]  /*2920*/  @!P0 IMAD.MOV.U32 R27, RZ, RZ, R16 ;  /* 0x000000ffff1b8224 */ /* 0x000fe200078e0010 */
[----:B------:R-:W-:Y:S01]  /*2930*/  @!P0 MOV R16, R18 ;  /* 0x0000001200108202 */ /* 0x000fe20000000f00 */
[----:B------:R-:W-:Y:S01]  /*2940*/  @!P0 IMAD.MOV.U32 R19, RZ, RZ, R17 ;  /* 0x000000ffff138224 */ /* 0x000fe200078e0011 */
[----:B------:R-:W-:Y:S01]  /*2950*/  @!P2 MOV R20, R28 ;  /* 0x0000001c0014a202 */ /* 0x000fe20000000f00 */
[----:B------:R-:W-:Y:S01]  /*2960*/  @!P2 IMAD.MOV.U32 R28, RZ, RZ, R24 ;  /* 0x000000ffff1ca224 */ /* 0x000fe200078e0018 */
[----:B------:R-:W-:Y:S01]  /*2970*/  @!P1 MOV R15, R23 ;  /* 0x00000017000f9202 */ /* 0x000fe20000000f00 */
[----:B------:R-:W-:Y:S01]  /*2980*/  @!P1 IMAD.MOV.U32 R23, RZ, RZ, R6 ;  /* 0x000000ffff179224 */ /* 0x000fe200078e0006 */
[----:B------:R-:W-:Y:S01]  /*2990*/  @!P0 MOV R17, R8 ;  /* 0x0000000800118202 */ /* 0x000fe20000000f00 */
[----:B------:R-:W-:Y:S01]  /*29a0*/  IMAD.MOV.U32 R11, RZ, RZ, R7 ;  /* 0x000000ffff0b7224 */ /* 0x000fe200078e0007 */
[----:B------:R-:W-:Y:S01]  /*29b0*/  ISETP.GE.AND P3, PT, R28, R15, PT ;  /* 0x0000000f1c00720c */ /* 0x000fe20003f66270 */
[----:B------:R-:W-:Y:S01]  /*29c0*/  IMAD.MOV.U32 R21, RZ, RZ, R25 ;  /* 0x000000ffff157224 */ /* 0x000fe200078e0019 */
[----:B------:R-:W-:Y:S01]  /*29d0*/  ISETP.GE.AND P0, PT, R23, R14, PT ;  /* 0x0000000e1700720c */ /* 0x000fe20003f06270 */
[----:B------:R-:W-:Y:S01]  /*29e0*/  IMAD.MOV.U32 R22, RZ, RZ, R26 ;  /* 0x000000ffff167224 */ /* 0x000fe200078e001a */
[----:B------:R-:W-:Y:S01]  /*29f0*/  @!P2 MOV R22, R30 ;  /* 0x0000001e0016a202 */ /* 0x000fe20000000f00 */
[----:B------:R-:W-:Y:S01]  /*2a00*/  @!P1 IMAD.MOV.U32 R11, RZ, RZ, R27 ;  /* 0x000000ffff0b9224 */ /* 0x000fe200078e001b */
[----:B------:R-:W-:Y:S01]  /*2a10*/  @!P1 MOV R27, R7 ;  /* 0x00000007001b9202 */ /* 0x000fe20000000f00 */
[----:B------:R-:W-:Y:S01]  /*2a20*/  @!P1 IMAD.MOV.U32 R9, RZ, RZ, R19 ;  /* 0x000000ffff099224 */ /* 0x000fe200078e0013 */
[----:B------:R-:W-:Y:S01]  /*2a30*/  @!P1 MOV R19, R13 ;  /* 0x0000000d00139202 */ /* 0x000fe20000000f00 */
[----:B------:R-:W-:-:S02]  /*2a40*/  @!P2 IMAD.MOV.U32 R21, RZ, RZ, R29 ;  /* 0x000000ffff15a224 */ /* 0x000fc400078e001d */
[----:B------:R-:W-:Y:S02]  /*2a50*/  @!P2 IMAD.MOV.U32 R29, RZ, RZ, R25 ;  /* 0x000000ffff1da224 */ /* 0x000fe400078e0019 */
[----:B------:R-:W-:Y:S02]  /*2a60*/  @!P2 IMAD.MOV.U32 R30, RZ, RZ, R26 ;  /* 0x000000ffff1ea224 */ /* 0x000fe400078e001a */
[----:B------:R-:W-:Y:S01]  /*2a70*/  IMAD.MOV.U32 R8, RZ, RZ, R28 ;  /* 0x000000ffff087224 */ /* 0x000fe200078e001c */
[----:B------:R-:W-:Y:S01]  /*2a80*/  @!P3 MOV R8, R15 ;  /* 0x0000000f0008b202 */ /* 0x000fe20000000f00 */
[----:B------:R-:W-:Y:S02]  /*2a90*/  IMAD.MOV.U32 R7, RZ, RZ, R29 ;  /* 0x000000ffff077224 */ /* 0x000fe400078e001d */
[----:B------:R-:W-:Y:S02]  /*2aa0*/  IMAD.MOV.U32 R6, RZ, RZ, R30 ;  /* 0x000000ffff067224 */ /* 0x000fe400078e001e */
[----:B------:R-:W-:Y:S01]  /*2ab0*/  IMAD.MOV.U32 R13, RZ, RZ, R23 ;  /* 0x000000ffff0d7224 */ /* 0x000fe200078e0017 */
[----:B------:R-:W-:Y:S01]  /*2ac0*/  @!P0 MOV R13, R14 ;  /* 0x0000000e000d8202 */ /* 0x000fe20000000f00 */
[----:B------:R-:W-:-:S02]  /*2ad0*/  IMAD.MOV.U32 R12, RZ, RZ, R27 ;  /* 0x000000ffff0c7224 */ /* 0x000fc400078e001b */
[----:B------:R-:W-:Y:S02]  /*2ae0*/  IMAD.MOV.U32 R10, RZ, RZ, R19 ;  /* 0x000000ffff0a7224 */ /* 0x000fe400078e0013 */
[----:B------:R-:W-:Y:S01]  /*2af0*/  @!P3 IMAD.MOV.U32 R7, RZ, RZ, R11 ;  /* 0x000000ffff07b224 */ /* 0x000fe200078e000b */
[----:B------:R-:W-:Y:S01]  /*2b00*/  @!P3 MOV R11, R29 ;  /* 0x0000001d000bb202 */ /* 0x000fe20000000f00 */
[----:B------:R-:W-:Y:S01]  /*2b10*/  @!P3 IMAD.MOV.U32 R6, RZ, RZ, R9 ;  /* 0x000000ffff06b224 */ /* 0x000fe200078e0009 */
[----:B------:R-:W-:Y:S01]  /*2b20*/  @!P3 MOV R9, R30 ;  /* 0x0000001e0009b202 */ /* 0x000fe20000000f00 */
[----:B------:R-:W-:Y:S01]  /*2b30*/  @!P0 IMAD.MOV.U32 R12, RZ, RZ, R16 ;  /* 0x000000ffff0c8224 */ /* 0x000fe200078e0010 */
[----:B------:R-:W-:Y:S01]  /*2b40*/  @!P0 MOV R16, R27 ;  /* 0x0000001b00108202 */ /* 0x000fe20000000f00 */
[----:B------:R-:W-:Y:S02]  /*2b50*/  @!P0 IMAD.MOV.U32 R10, RZ, RZ, R17 ;  /* 0x000000ffff0a8224 */ /* 0x000fe400078e0011 */
[----:B------:R-:W-:-:S02]  /*2b60*/  @!P3 IMAD.MOV.U32 R15, RZ, RZ, R28 ;  /* 0x000000ffff0fb224 */ /* 0x000fc400078e001c */
[----:B------:R-:W-:Y:S02]  /*2b70*/  @!P0 IMAD.MOV.U32 R14, RZ, RZ, R23 ;  /* 0x000000ffff0e8224 */ /* 0x000fe400078e0017 */
[----:B------:R-:W-:-:S07]  /*2b80*/  @!P0 IMAD.MOV.U32 R17, RZ, RZ, R19 ;  /* 0x000000ffff118224 */ /* 0x000fce00078e0013 */
.L_x_99:
[----:B------:R-:W-:Y:S05]  /*2b90*/  BSYNC.RECONVERGENT B0 ;  /* 0x0000000000007941 */ /* 0x000fea0003800200 */
.L_x_98:
[----:B------:R-:W-:-:S07]  /*2ba0*/  HFMA2 R19, -RZ, RZ, 0, 1.1920928955078125e-07 ;  /* 0x00000002ff137431 */ /* 0x000fce00000001ff */
.L_x_103:
[--C-:B------:R-:W-:Y:S01]  /*2bb0*/  IMAD.MOV R18, RZ, RZ, -R19.reuse ;  /* 0x000000ffff127224 */ /* 0x100fe200078e0a13 */
[----:B------:R-:W-:Y:S01]  /*2bc0*/  SHF.R.U32.HI R24, RZ, 0x1, R19 ;  /* 0x00000001ff187819 */ /* 0x000fe20000011613 */
[----:B------:R-:W0:Y:S01]  /*2bd0*/  S2R R30, SR_CgaCtaId ;  /* 0x00000000001e7919 */ /* 0x000e220000008800 */
[----:B------:R-:W-:Y:S01]  /*2be0*/  MOV R27, 0x400 ;  /* 0x00000400001b7802 */ /* 0x000fe20000000f00 */
[----:B------:R-:W-:Y:S01]  /*2bf0*/  BSSY.RECONVERGENT B0, `(.L_x_100) ;  /* 0x0000036000007945 */ /* 0x000fe20003800200 */
[----:B------:R-:W-:Y:S01]  /*2c00*/  LOP3.LUT R18, R5, R18, RZ, 0xc0, !PT ;  /* 0x0000001205127212 */ /* 0x000fe200078ec0ff */
[----:B------:R-:W-:Y:S04]  /*2c10*/  BAR.SYNC.DEFER_BLOCKING 0x0 ;  /* 0x0000000000007b1d */ /* 0x000fe80000010000 */
[----:B------:R-:W-:-:S05]  /*2c20*/  IMAD R18, R18, 0x5, RZ ;  /* 0x0000000512127824 */ /* 0x000fca00078e02ff */
[----:B------:R-:W-:Y:S01]  /*2c30*/  VIMNMX R26, PT, PT, R3, R18, PT ;  /* 0x00000012031a7248 */ /* 0x000fe20003fe0100 */
[----:B------:R-:W-:-:S04]  /*2c40*/  VIADD R18, R19, 0xffffffff ;  /* 0xffffffff13127836 */ /* 0x000fc80000000000 */
[----:B------:R-:W-:Y:S01]  /*2c50*/  IMAD R28, R24, 0x5, R26 ;  /* 0x00000005181c7824 */ /* 0x000fe200078e021a */
[----:B------:R-:W-:-:S04]  /*2c60*/  LOP3.LUT R25, R18, R5, RZ, 0xc0, !PT ;  /* 0x0000000512197212 */ /* 0x000fc800078ec0ff */
[----:B------:R-:W-:Y:S01]  /*2c70*/  VIMNMX R23, PT, PT, R3, R28, PT ;  /* 0x0000001c03177248 */ /* 0x000fe20003fe0100 */
[----:B------:R-:W-:-:S04]  /*2c80*/  IMAD R28, R25, 0x5, RZ ;  /* 0x00000005191c7824 */ /* 0x000fc800078e02ff */
[----:B------:R-:W-:Y:S01]  /*2c90*/  IMAD R24, R24, 0x5, R23 ;  /* 0x0000000518187824 */ /* 0x000fe200078e0217 */
[C---:B------:R-:W-:Y:S02]  /*2ca0*/  VIMNMX R28, PT, PT, R3.reuse, R28, PT ;  /* 0x0000001c031c7248 */ /* 0x040fe40003fe0100 */
[----:B0-----:R-:W-:Y:S02]  /*2cb0*/  LEA R18, R30, R27, 0x18 ;  /* 0x0000001b1e127211 */ /* 0x001fe400078ec0ff */
[----:B------:R-:W-:Y:S02]  /*2cc0*/  VIMNMX R24, PT, PT, R3, R24, PT ;  /* 0x0000001803187248 */ /* 0x000fe40003fe0100 */
[----:B------:R-:W-:Y:S01]  /*2cd0*/  VIADDMNMX R27, R23, -R26, R28, PT ;  /* 0x8000001a171b7246 */ /* 0x000fe2000380011c */
[----:B------:R-:W-:Y:S01]  /*2ce0*/  IMAD R29, R5, 0x3c, R18 ;  /* 0x0000003c051d7824 */ /* 0x000fe200078e0212 */
[----:B------:R-:W-:-:S04]  /*2cf0*/  IADD3 R25, PT, PT, -R23, R24, RZ ;  /* 0x0000001817197210 */ /* 0x000fc80007ffe1ff */
[C---:B------:R-:W-:Y:S01]  /*2d00*/  ISETP.GE.AND P0, PT, R28.reuse, R25, PT ;  /* 0x000000191c00720c */ /* 0x040fe20003f06270 */
[----:B------:R-:W-:Y:S01]  /*2d10*/  IMAD.IADD R25, R28, 0x1, -R25 ;  /* 0x000000011c197824 */ /* 0x000fe200078e0a19 */
[----:B------:R0:W-:Y:S04]  /*2d20*/  STS [R29], R17 ;  /* 0x000000111d007388 */ /* 0x0001e80000000800 */
        /* <DEDUP_REMOVED lines=19> */
.L_x_102:
        /* <DEDUP_REMOVED lines=12> */
[----:B------:R-:W-:-:S04]  /*2f20*/  @P0 IADD3 R25, PT, PT, R6, 0x1, RZ ;  /* 0x0000000106190810 */ /* 0x000fc80007ffe0ff */
[----:B------:R-:W-:-:S13]  /*2f30*/  ISETP.GE.AND P0, PT, R25, R27, PT ;  /* 0x0000001b1900720c */ /* 0x000fda0003f06270 */
[----:B------:R-:W-:Y:S05]  /*2f40*/  @!P0 BRA `(.L_x_102) ;  /* 0xfffffffc00c48947 */ /* 0x000fea000383ffff */
.L_x_101:
[----:B------:R-:W-:Y:S05]  /*2f50*/  BSYNC.RECONVERGENT B0 ;  /* 0x0000000000007941 */ /* 0x000fea0003800200 */
.L_x_100:
[----:B0-----:R-:W-:Y:S01]  /*2f60*/  IMAD.IADD R8, R26, 0x1, R25 ;  /* 0x000000011a087824 */ /* 0x001fe200078e0219 */
[----:B------:R-:W-:Y:S02]  /*2f70*/  IADD3 R25, PT, PT, -R25, R23, R28 ;  /* 0x0000001719197210 */ /* 0x000fe40007ffe11c */
[----:B------:R-:W-:Y:S01]  /*2f80*/  PLOP3.LUT P1, PT, PT, PT, PT, 0x8, 0x80 ;  /* 0x000000000080781c */ /* 0x000fe20003f2e170 */
[C-C-:B------:R-:W-:Y:S01]  /*2f90*/  IMAD R11, R8.reuse, 0xc, R18.reuse ;  /* 0x0000000c080b7824 */ /* 0x140fe200078e0212 */
[C---:B------:R-:W-:Y:S01]  /*2fa0*/  ISETP.GE.AND P0, PT, R25.reuse, R24, PT ;  /* 0x000000181900720c */ /* 0x040fe20003f06270 */
[C---:B------:R-:W-:Y:S02]  /*2fb0*/  IMAD R15, R25.reuse, 0xc, R18 ;  /* 0x0000000c190f7824 */ /* 0x040fe400078e0212 */
[----:B------:R-:W-:Y:S01]  /*2fc0*/  VIADD R7, R25, 0x1 ;  /* 0x0000000119077836 */ /* 0x000fe20000000000 */
[----:B------:R-:W-:Y:S01]  /*2fd0*/  LDS R27, [R11+0x8] ;  /* 0x000008000b1b7984 */ /* 0x000fe20000000800 */
[----:B------:R-:W-:-:S03]  /*2fe0*/  VIADD R6, R8, 0x1 ;  /* 0x0000000108067836 */ /* 0x000fc60000000000 */
[----:B------:R-:W0:Y:S04]  /*2ff0*/  LDS R20, [R15+0x8] ;  /* 0x000008000f147984 */ /* 0x000e280000000800 */
[----:B------:R-:W-:Y:S04]  /*3000*/  LDS R22, [R11] ;  /* 0x000000000b167984 */ /* 0x000fe80000000800 */
[----:B------:R-:W-:Y:S04]  /*3010*/  LDS R21, [R11+0x4] ;  /* 0x000004000b157984 */ /* 0x000fe80000000800 */
[----:B------:R-:W1:Y:S01]  /*3020*/  LDS R26, [R15+0x4] ;  /* 0x000004000f1a7984 */ /* 0x000e620000000800 */
[----:B0-----:R-:W-:-:S04]  /*3030*/  @!P0 ISETP.GE.AND P2, PT, R20, R27, PT ;  /* 0x0000001b1400820c */ /* 0x001fc80003f46270 */
[----:B------:R-:W-:Y:S02]  /*3040*/  @!P0 ISETP.GE.OR P1, PT, R8, R23, !P2 ;  /* 0x000000170800820c */ /* 0x000fe40005726670 */
[----:B------:R-:W-:Y:S02]  /*3050*/  PLOP3.LUT P0, PT, PT, PT, PT, 0x8, 0x80 ;  /* 0x000000000080781c */ /* 0x000fe40003f0e170 */
[----:B------:R-:W-:Y:S02]  /*3060*/  SEL R14, R20, R27, P1 ;  /* 0x0000001b140e7207 */ /* 0x000fe40000800000 */
[----:B-1----:R-:W-:-:S07]  /*3070*/  SEL R16, R26, R21, P1 ;  /* 0x000000151a107207 */ /* 0x002fce0000800000 */
[----:B------:R-:W-:Y:S01]  /*3080*/  @P1 LDS R20, [R15+0x14] ;  /* 0x000014000f141984 */ /* 0x000fe20000000800 */
[----:B------:R-:W-:Y:S01]  /*3090*/  @!P1 IADD3 R7, PT, PT, R25, RZ, RZ ;  /* 0x000000ff19079210 */ /* 0x000fe20007ffe0ff */
[----:B------:R-:W-:Y:S02]  /*30a0*/  @P1 IMAD.MOV R6, RZ, RZ, R8 ;  /* 0x000000ffff061224 */ /* 0x000fe400078e0208 */
[----:B------:R-:W0:Y:S01]  /*30b0*/  @!P1 LDS R27, [R11+0x14] ;  /* 0x000014000b1b9984 */ /* 0x000e220000000800 */
[C---:B------:R-:W-:Y:S01]  /*30c0*/  ISETP.GE.AND P2, PT, R7.reuse, R24, PT ;  /* 0x000000180700720c */ /* 0x040fe20003f46270 */
[----:B------:R-:W-:Y:S01]  /*30d0*/  VIADD R9, R7, 0x1 ;  /* 0x0000000107097836 */ /* 0x000fe20000000000 */
[----:B------:R-:W-:Y:S01]  /*30e0*/  IADD3 R8, PT, PT, R6, 0x1, RZ ;  /* 0x0000000106087810 */ /* 0x000fe20007ffe0ff */
[----:B------:R-:W1:Y:S04]  /*30f0*/  LDS R25, [R15] ;  /* 0x000000000f197984 */ /* 0x000e680000000800 */
[----:B------:R-:W-:Y:S04]  /*3100*/  @P1 LDS R26, [R15+0x10] ;  /* 0x000010000f1a1984 */ /* 0x000fe80000000800 */
[----:B------:R-:W2:Y:S02]  /*3110*/  @!P1 LDS R21, [R11+0x10] ;  /* 0x000010000b159984 */ /* 0x000ea40000000800 */
        /* <DEDUP_REMOVED lines=8> */
[----:B------:R-:W-:Y:S01]  /*31a0*/  @!P0 IADD3 R9, PT, PT, R7, RZ, RZ ;  /* 0x000000ff07098210 */ /* 0x000fe20007ffe0ff */
[----:B------:R-:W-:-:S03]  /*31b0*/  @P0 IMAD.MOV R8, RZ, RZ, R6 ;  /* 0x000000ffff080224 */ /* 0x000fc600078e0206 */
[C---:B------:R-:W-:Y:S01]  /*31c0*/  ISETP.GE.AND P2, PT, R9.reuse, R24, PT ;  /* 0x000000180900720c */ /* 0x040fe20003f46270 */
[C-C-:B------:R-:W-:Y:S02]  /*31d0*/  @!P0 IMAD R6, R8.reuse, 0xc, R18.reuse ;  /* 0x0000000c08068824 */ /* 0x140fe400078e0212 */
[C---:B------:R-:W-:Y:S02]  /*31e0*/  @P0 IMAD R7, R9.reuse, 0xc, R18 ;  /* 0x0000000c09070824 */ /* 0x040fe400078e0212 */
[----:B------:R-:W-:Y:S01]  /*31f0*/  VIADD R28, R8, 0x1 ;  /* 0x00000001081c7836 */ /* 0x000fe20000000000 */
[----:B------:R-:W-:Y:S01]  /*3200*/  @!P0 LDS R27, [R6+0x8] ;  /* 0x00000800061b8984 */ /* 0x000fe20000000800 */
[----:B------:R-:W-:-:S03]  /*3210*/  VIADD R29, R9, 0x1 ;  /* 0x00000001091d7836 */ /* 0x000fc60000000000 */
[----:B------:R-:W1:Y:S04]  /*3220*/  @P0 LDS R20, [R7+0x8] ;  /* 0x0000080007140984 */ /* 0x000e680000000800 */
[----:B------:R-:W-:Y:S04]  /*3230*/  @!P0 LDS R21, [R6+0x4] ;  /* 0x0000040006158984 */ /* 0x000fe80000000800 */
[----:B------:R-:W2:Y:S01]  /*3240*/  @P0 LDS R26, [R7+0x4] ;  /* 0x00000400071a0984 */ /* 0x000ea20000000800 */
[----:B0-----:R-:W-:-:S03]  /*3250*/  SEL R10, R25, R22, P0 ;  /* 0x00000016190a7207 */ /* 0x001fc60000000000 */
[----:B------:R-:W-:Y:S04]  /*3260*/  @!P0 LDS R22, [R6] ;  /* 0x0000000006168984 */ /* 0x000fe80000000800 */
[----:B------:R-:W0:Y:S01]  /*3270*/  @P0 LDS R25, [R7] ;  /* 0x0000000007190984 */ /* 0x000e220000000800 */
[----:B------:R-:W-:Y:S02]  /*3280*/  PLOP3.LUT P0, PT, PT, PT, PT, 0x8, 0x80 ;  /* 0x000000000080781c */ /* 0x000fe40003f0e170 */
[----:B-1----:R-:W-:-:S04]  /*3290*/  @!P2 ISETP.GE.AND P3, PT, R20, R27, PT ;  /* 0x0000001b1400a20c */ /* 0x002fc80003f66270 */
[----:B------:R-:W-:-:S04]  /*32a0*/  @!P2 ISETP.GE.OR P1, PT, R8, R23, !P3 ;  /* 0x000000170800a20c */ /* 0x000fc80005f26670 */
[----:B------:R-:W-:Y:S02]  /*32b0*/  SEL R15, R20, R27, P1 ;  /* 0x0000001b140f7207 */ /* 0x000fe40000800000 */
[----:B--2---:R-:W-:-:S07]  /*32c0*/  SEL R11, R26, R21, P1 ;  /* 0x000000151a0b7207 */ /* 0x004fce0000800000 */
[----:B------:R-:W-:Y:S01]  /*32d0*/  @P1 IADD3 R28, PT, PT, R8, RZ, RZ ;  /* 0x000000ff081c1210 */ /* 0x000fe20007ffe0ff */
[----:B------:R-:W-:-:S04]  /*32e0*/  @!P1 IMAD.MOV R29, RZ, RZ, R9 ;  /* 0x000000ffff1d9224 */ /* 0x000fc800078e0209 */
[C-C-:B------:R-:W-:Y:S01]  /*32f0*/  @!P1 IMAD R8, R28.reuse, 0xc, R18.reuse ;  /* 0x0000000c1c089824 */ /* 0x140fe200078e0212 */
[C---:B------:R-:W-:Y:S01]  /*3300*/  ISETP.GE.AND P2, PT, R29.reuse, R24, PT ;  /* 0x000000181d00720c */ /* 0x040fe20003f46270 */
[C---:B------:R-:W-:Y:S01]  /*3310*/  @P1 IMAD R30, R29.reuse, 0xc, R18 ;  /* 0x0000000c1d1e1824 */ /* 0x040fe200078e0212 */
[----:B------:R-:W-:Y:S01]  /*3320*/  IADD3 R31, PT, PT, R29, 0x1, RZ ;  /* 0x000000011d1f7810 */ /* 0x000fe20007ffe0ff */
[----:B------:R-:W-:Y:S01]  /*3330*/  VIADD R32, R28, 0x1 ;  /* 0x000000011c207836 */ /* 0x000fe20000000000 */
[----:B------:R-:W-:Y:S01]  /*3340*/  @!P1 LDS R27, [R8+0x8] ;  /* 0x00000800081b9984 */ /* 0x000fe20000000800 */
[----:B0-----:R-:W-:-:S03]  /*3350*/  SEL R9, R25, R22, P1 ;  /* 0x0000001619097207 */ /* 0x001fc60000800000 */
        /* <DEDUP_REMOVED lines=10> */
[----:B------:R-:W-:Y:S02]  /*3400*/  @P0 IMAD.MOV R32, RZ, RZ, R28 ;  /* 0x000000ffff200224 */ /* 0x000fe400078e021c */
[----:B------:R-:W-:Y:S02]  /*3410*/  @!P0 IMAD.MOV R31, RZ, RZ, R29 ;  /* 0x000000ffff1f8224 */ /* 0x000fe400078e021d */
[--C-:B------:R-:W-:Y:S02]  /*3420*/  @!P0 IMAD R28, R32, 0xc, R18.reuse ;  /* 0x0000000c201c8824 */ /* 0x100fe400078e0212 */
[C---:B------:R-:W-:Y:S01]  /*3430*/  @P0 IMAD R29, R31.reuse, 0xc, R18 ;  /* 0x0000000c1f1d0824 */ /* 0x040fe200078e0212 */
[----:B------:R-:W-:Y:S02]  /*3440*/  ISETP.GE.AND P1, PT, R31, R24, PT ;  /* 0x000000181f00720c */ /* 0x000fe40003f26270 */
[----:B------:R-:W-:Y:S04]  /*3450*/  @!P0 LDS R27, [R28+0x8] ;  /* 0x000008001c1b8984 */ /* 0x000fe80000000800 */
[----:B------:R-:W0:Y:S04]  /*3460*/  @P0 LDS R20, [R29+0x8] ;  /* 0x000008001d140984 */ /* 0x000e280000000800 */
[----:B------:R-:W-:Y:S04]  /*3470*/  @!P0 LDS R22, [R28] ;  /* 0x000000001c168984 */ /* 0x000fe80000000800 */
[----:B------:R-:W-:Y:S04]  /*3480*/  @!P0 LDS R21, [R28+0x4] ;  /* 0x000004001c158984 */ /* 0x000fe80000000800 */
[----:B------:R-:W1:Y:S04]  /*3490*/  @P0 LDS R26, [R29+0x4] ;  /* 0x000004001d1a0984 */ /* 0x000e680000000800 */
[----:B------:R-:W2:Y:S01]  /*34a0*/  @P0 LDS R25, [R29] ;  /* 0x000000001d190984 */ /* 0x000ea20000000800 */
[----:B------:R-:W-:-:S02]  /*34b0*/  PLOP3.LUT P0, PT, PT, PT, PT, 0x8, 0x80 ;  /* 0x000000000080781c */ /* 0x000fc40003f0e170 */
[----:B0-----:R-:W-:-:S04]  /*34c0*/  @!P1 ISETP.GE.AND P2, PT, R20, R27, PT ;  /* 0x0000001b1400920c */ /* 0x001fc80003f46270 */
[----:B------:R-:W-:Y:S02]  /*34d0*/  @!P1 ISETP.GE.OR P0, PT, R32, R23, !P2 ;  /* 0x000000172000920c */ /* 0x000fe40005706670 */
[C---:B------:R-:W-:Y:S02]  /*34e0*/  ISETP.GE.U32.AND P1, PT, R19.reuse, 0x81, PT ;  /* 0x000000811300780c */ /* 0x040fe40003f26070 */
[----:B------:R-:W-:Y:S02]  /*34f0*/  SHF.L.U32 R19, R19, 0x1, RZ ;  /* 0x0000000113137819 */ /* 0x000fe400000006ff */
[----:B------:R-:W-:Y:S02]  /*3500*/  SEL R20, R20, R27, P0 ;  /* 0x0000001b14147207 */ /* 0x000fe40000000000 */
[----:B-1----:R-:W-:Y:S02]  /*3510*/  SEL R21, R26, R21, P0 ;  /* 0x000000151a157207 */ /* 0x002fe40000000000 */
[----:B--2---:R-:W-:-:S05]  /*3520*/  SEL R22, R25, R22, P0 ;  /* 0x0000001619167207 */ /* 0x004fca0000000000 */
[----:B------:R-:W-:Y:S05]  /*3530*/  @!P1 BRA `(.L_x_103) ;  /* 0xfffffff4009c9947 */ /* 0x000fea000383ffff */
[----:B------:R-:W0:Y:S01]  /*3540*/  S2R R26, SR_CgaCtaId ;  /* 0x00000000001a7919 */ /* 0x000e220000008800 */
[----:B------:R-:W1:Y:S01]  /*3550*/  LDCU.U8 UR4, c[0x0][0x380] ;  /* 0x00007000ff0477ac */ /* 0x000e620008000000 */
[----:B------:R-:W-:Y:S01]  /*3560*/  MOV R23, 0x400 ;  /* 0x0000040000177802 */ /* 0x000fe20000000f00 */
[----:B------:R-:W2:Y:S01]  /*3570*/  S2R R24, SR_LANEID ;  /* 0x0000000000187919 */ /* 0x000ea20000000000 */
[----:B------:R-:W-:Y:S01]  /*3580*/  SHF.R.U32.HI R19, RZ, 0x5, R5 ;  /* 0x00000005ff137819 */ /* 0x000fe20000011605 */
[----:B-1----:R-:W-:-:S04]  /*3590*/  UPRMT UR4, UR4, 0x8880, URZ ;  /* 0x0000888004047896 */ /* 0x002fc800080000ff */
[----:B------:R-:W-:Y:S01]  /*35a0*/  UISETP.NE.AND UP0, UPT, UR4, URZ, UPT ;  /* 0x000000ff0400728c */ /* 0x000fe2000bf05270 */
[----:B0-----:R-:W-:Y:S01]  /*35b0*/  LEA R26, R26, R23, 0x18 ;  /* 0x000000171a1a7211 */ /* 0x001fe200078ec0ff */
[----:B--2---:R-:W-:-:S04]  /*35c0*/  IMAD R19, R19, 0xa0, R24 ;  /* 0x000000a013137824 */ /* 0x004fc800078e0218 */
[----:B------:R-:W-:-:S04]  /*35d0*/  IMAD R19, R19, 0xc, R26 ;  /* 0x0000000c13137824 */ /* 0x000fc800078e021a */
[----:B------:R-:W-:Y:S01]  /*35e0*/  IMAD R37, R24, 0x30, R19 ;  /* 0x0000003018257824 */ /* 0x000fe200078e0213 */
[----:B------:R-:W-:Y:S06]  /*35f0*/  BAR.SYNC.DEFER_BLOCKING 0x0 ;  /* 0x0000000000007b1d */ /* 0x000fec0000010000 */
        /* <DEDUP_REMOVED lines=14> */
[----:B------:R1:W-:Y:S01]  /*36e0*/  STS [R37+0x30], R22 ;  /* 0x0000301625007388 */ /* 0x0003e20000000800 */
[----:B0-----:R-:W0:Y:S03]  /*36f0*/  LDC.64 R6, c[0x0][0x398] ;  /* 0x0000e600ff067b82 */ /* 0x001e260000000a00 */
[----:B------:R-:W-:Y:S04]  /*3700*/  STS [R37+0x34], R21 ;  /* 0x0000341525007388 */ /* 0x000fe80000000800 */
[----:B------:R2:W-:Y:S01]  /*3710*/  STS [R37+0x38], R20 ;  /* 0x0000381425007388 */ /* 0x0005e20000000800 */
        /* <DEDUP_REMOVED lines=18> */
[----:B------:R-:W4:Y:S01]  /*3840*/  S2R R28, SR_TID.X ;  /* 0x00000000001c7919 */ /* 0x000f220000002100 */
[----:B------:R-:W2:Y:S01]  /*3850*/  S2R R26, SR_CTAID.X ;  /* 0x00000000001a7919 */ /* 0x000ea20000002500 */
[----:B------:R5:W0:Y:S01]  /*3860*/  LDS R25, [R18+0x3c00] ;  /* 0x003c000012197984 */ /* 0x000a220000000800 */
[----:B----4-:R-:W-:-:S02]  /*3870*/  LOP3.LUT R27, R28, 0x1f, RZ, 0xc0, !PT ;  /* 0x0000001f1c1b7812 */ /* 0x010fc400078ec0ff */
[----:B-1----:R-:W-:-:S03]  /*3880*/  LOP3.LUT R22, R28, 0x3e0, RZ, 0xc0, !PT ;  /* 0x000003e01c167812 */ /* 0x002fc600078ec0ff */
[----:B--2---:R-:W-:Y:S02]  /*3890*/  IMAD R20, R26, 0x500, R27 ;  /* 0x000005001a147824 */ /* 0x004fe400078e021b */
[----:B------:R-:W-:-:S05]  /*38a0*/  IMAD R29, R22, 0x5, RZ ;  /* 0x00000005161d7824 */ /* 0x000fca00078e02ff */
[C---:B------:R-:W-:Y:S02]  /*38b0*/  IADD3 R27, P0, PT, R29.reuse, R20, RZ ;  /* 0x000000141d1b7210 */ /* 0x040fe40007f1e0ff */
[----:B------:R-:W-:-:S03]  /*38c0*/  LOP3.LUT R28, R29, 0x1f, R28, 0xf8, !PT ;  /* 0x0000001f1d1c7812 */ /* 0x000fc600078ef81c */
[----:B---3--:R-:W-:Y:S01]  /*38d0*/  IMAD.X R19, RZ, RZ, RZ, P0 ;  /* 0x000000ffff137224 */ /* 0x008fe200000e06ff */
[----:B-----5:R-:W-:Y:S01]  /*38e0*/  IADD3 R18, PT, PT, R28, 0x40, RZ ;  /* 0x000000401c127810 */ /* 0x020fe20007ffe0ff */
[----:B0-----:R-:W-:-:S04]  /*38f0*/  IMAD.WIDE.U32 R6, R27, 0xc, R6 ;  /* 0x0000000c1b067825 */ /* 0x001fc800078e0006 */
[----:B------:R-:W-:Y:S01]  /*3900*/  IMAD R19, R19, 0xc, RZ ;  /* 0x0000000c13137824 */ /* 0x000fe200078e02ff */
[-C--:B------:R-:W-:Y:S01]  /*3910*/  ISETP.GE.AND P0, PT, R4, R25.reuse, PT ;  /* 0x000000190400720c */ /* 0x080fe20003f06270 */
[----:B------:R-:W-:Y:S01]  /*3920*/  VIADD R4, R28, 0x20 ;  /* 0x000000201c047836 */ /* 0x000fe20000000000 */
[-C--:B------:R-:W-:Y:S01]  /*3930*/  ISETP.GE.AND P2, PT, R18, R25.reuse, PT ;  /* 0x000000191200720c */ /* 0x080fe20003f46270 */
[----:B------:R-:W-:Y:S02]  /*3940*/  VIADD R28, R28, 0x60 ;  /* 0x000000601c1c7836 */ /* 0x000fe40000000000 */
[----:B------:R-:W-:Y:S01]  /*3950*/  IMAD.IADD R7, R7, 0x1, R19 ;  /* 0x0000000107077824 */ /* 0x000fe200078e0213 */
[-C--:B------:R-:W-:Y:S02]  /*3960*/  ISETP.GE.AND P1, PT, R4, R25.reuse, PT ;  /* 0x000000190400720c */ /* 0x080fe40003f26270 */
[----:B------:R-:W-:-:S05]  /*3970*/  ISETP.GE.AND P3, PT, R28, R25, PT ;  /* 0x000000191c00720c */ /* 0x000fca0003f66270 */
        /* <DEDUP_REMOVED lines=18> */
.L_x_104:
        /* <DEDUP_REMOVED lines=35> */
[----:B------:R-:W-:-:S05]  /*3cd0*/  IADD3 R0, P0, PT, R0, R4, RZ ;  /* 0x0000000400007210 */ /* 0x000fca0007f1e0ff */
[----:B0-----:R-:W-:Y:S01]  /*3ce0*/  IMAD.WIDE.U32 R6, R0, 0xc, R6 ;  /* 0x0000000c00067825 */ /* 0x001fe200078e0006 */
[----:B------:R-:W0:Y:S01]  /*3cf0*/  S2R R10, SR_TID.X ;  /* 0x00000000000a7919 */ /* 0x000e220000002100 */
[----:B------:R-:W3:Y:S01]  /*3d00*/  LDS R8, [R18+0x3c00] ;  /* 0x003c000012087984 */ /* 0x000ee20000000800 */
[----:B0-----:R-:W-:-:S05]  /*3d10*/  LOP3.LUT R12, R10, 0x3e0, RZ, 0xc0, !PT ;  /* 0x000003e00a0c7812 */ /* 0x001fca00078ec0ff */
[----:B------:R-:W-:-:S05]  /*3d20*/  IMAD R12, R12, 0x5, RZ ;  /* 0x000000050c0c7824 */ /* 0x000fca00078e02ff */
[----:B------:R-:W-:Y:S02]  /*3d30*/  LOP3.LUT R12, R12, 0x1f, R10, 0xf8, !PT ;  /* 0x0000001f0c0c7812 */ /* 0x000fe400078ef80a */
[----:B------:R-:W-:-:S03]  /*3d40*/  IADD3.X R10, PT, PT, RZ, RZ, RZ, P0, !PT ;  /* 0x000000ffff0a7210 */ /* 0x000fc600007fe4ff */
[C---:B-1----:R-:W-:Y:S02]  /*3d50*/  VIADD R19, R12.reuse, 0x20 ;  /* 0x000000200c137836 */ /* 0x042fe40000000000 */
[----:B------:R-:W-:Y:S02]  /*3d60*/  VIADD R0, R12, 0x40 ;  /* 0x000000400c007836 */ /* 0x000fe40000000000 */
[----:B--2---:R-:W-:-:S04]  /*3d70*/  IMAD R3, R10, 0xc, RZ ;  /* 0x0000000c0a037824 */ /* 0x004fc800078e02ff */
[----:B------:R-:W-:Y:S01]  /*3d80*/  IMAD.IADD R7, R3, 0x1, R7 ;  /* 0x0000000103077824 */ /* 0x000fe200078e0207 */
[-C--:B---3--:R-:W-:Y:S02]  /*3d90*/  ISETP.GE.AND P1, PT, R19, R8.reuse, PT ;  /* 0x000000081300720c */ /* 0x088fe40003f26270 */
[----:B------:R-:W-:Y:S02]  /*3da0*/  IADD3 R19, PT, PT, R12, 0x60, RZ ;  /* 0x000000600c137810 */ /* 0x000fe40007ffe0ff */
[-C--:B------:R-:W-:Y:S02]  /*3db0*/  ISETP.GE.AND P0, PT, R4, R8.reuse, PT ;  /* 0x000000080400720c */ /* 0x080fe40003f06270 */
[-C--:B------:R-:W-:Y:S02]  /*3dc0*/  ISETP.GE.AND P2, PT, R0, R8.reuse, PT ;  /* 0x000000080000720c */ /* 0x080fe40003f46270 */
[-C--:B------:R-:W-:Y:S02]  /*3dd0*/  ISETP.GE.AND P3, PT, R19, R8.reuse, PT ;  /* 0x000000081300720c */ /* 0x080fe40003f66270 */
        /* <DEDUP_REMOVED lines=18> */
.L_x_105:
        /* <DEDUP_REMOVED lines=16> */
.L_x_136:


//--------------------- .text._ZN3cub18CUB_300001_SM_10006detail11EmptyKernelIvEEvv --------------------------
	.section	.text._ZN3cub18CUB_300001_SM_10006detail11EmptyKernelIvEEvv,"ax",@progbits
	.align	128
        .global         _ZN3cub18CUB_300001_SM_10006detail11EmptyKernelIvEEvv
        .type           _ZN3cub18CUB_300001_SM_10006detail11EmptyKernelIvEEvv,@function
        .size           _ZN3cub18CUB_300001_SM_10006detail11EmptyKernelIvEEvv,(.L_x_137 - _ZN3cub18CUB_300001_SM_10006detail11EmptyKernelIvEEvv)
        .other          _ZN3cub18CUB_300001_SM_10006detail11EmptyKernelIvEEvv,@"STO_CUDA_ENTRY STV_DEFAULT"
_ZN3cub18CUB_300001_SM_10006detail11EmptyKernelIvEEvv:
.text._ZN3cub18CUB_300001_SM_10006detail11EmptyKernelIvEEvv:
[----:B------:R-:W-:Y:S01]  /*0000*/  LDC R1, c[0x0][0x37c] ;  /* 0x0000df00ff017b82 */ /* 0x000fe20000000800 */
[----:B------:R-:W-:Y:S05]  /*0010*/  EXIT ;  /* 0x000000000000794d */ /* 0x000fea0003800000 */
.L_x_106:
        /* <DEDUP_REMOVED lines=14> */
.L_x_137:


//--------------------- .text._Z18kruskalBatchKernelP4EdgeiPiS1_S0_S1_i --------------------------
	.section	.text._Z18kruskalBatchKernelP4EdgeiPiS1_S0_S1_i,"ax",@progbits
	.align	128
        .global         _Z18kruskalBatchKernelP4EdgeiPiS1_S0_S1_i
        .type           _Z18kruskalBatchKernelP4EdgeiPiS1_S0_S1_i,@function
        .size           _Z18kruskalBatchKernelP4EdgeiPiS1_S0_S1_i,(.L_x_138 - _Z18kruskalBatchKernelP4EdgeiPiS1_S0_S1_i)
        .other          _Z18kruskalBatchKernelP4EdgeiPiS1_S0_S1_i,@"STO_CUDA_ENTRY STV_DEFAULT"
_Z18kruskalBatchKernelP4EdgeiPiS1_S0_S1_i:
.text._Z18kruskalBatchKernelP4EdgeiPiS1_S0_S1_i:
[----:B------:R-:W-:Y:S01]  /*0000*/  LDC R1, c[0x0][0x37c] ;  /* 0x0000df00ff017b82 */ /* 0x000fe20000000800 */
[----:B------:R-:W0:Y:S07]  /*0010*/  S2R R0, SR_TID.X ;  /* 0x0000000000007919 */ /* 0x000e2e0000002100 */
[----:B------:R-:W0:Y:S01]  /*0020*/  S2UR UR4, SR_CTAID.X ;  /* 0x00000000000479c3 */ /* 0x000e220000002500 */
[----:B------:R-:W1:Y:S07]  /*0030*/  LDCU UR5, c[0x0][0x388] ;  /* 0x00007100ff0577ac */ /* 0x000e6e0008000800 */
[----:B------:R-:W0:Y:S02]  /*0040*/  LDC R3, c[0x0][0x360] ;  /* 0x0000d800ff037b82 */ /* 0x000e240000000800 */
[----:B0-----:R-:W-:-:S05]  /*0050*/  IMAD R3, R3, UR4, R0 ;  /* 0x0000000403037c24 */ /* 0x001fca000f8e0200 */
[----:B-1----:R-:W-:-:S13]  /*0060*/  ISETP.GE.AND P0, PT, R3, UR5, PT ;  /* 0x0000000503007c0c */ /* 0x002fda000bf06270 */
[----:B------:R-:W-:Y:S05]  /*0070*/  @P0 EXIT ;  /* 0x000000000000094d */ /* 0x000fea0003800000 */
[----:B------:R-:W0:Y:S01]  /*0080*/  LDC.64 R6, c[0x0][0x380] ;  /* 0x0000e000ff067b82 */ /* 0x000e220000000a00 */
[----:B------:R-:W1:Y:S01]  /*0090*/  LDCU.64 UR6, c[0x0][0x358] ;  /* 0x00006b00ff0677ac */ /* 0x000e620008000a00 */
[----:B------:R-:W2:Y:S06]  /*00a0*/  LDCU.64 UR4, c[0x0][0x390] ;  /* 0x00007200ff0477ac */ /* 0x000eac0008000a00 */
[----:B------:R-:W3:Y:S01]  /*00b0*/  LDC.64 R12, c[0x0][0x390] ;  /* 0x0000e400ff0c7b82 */ /* 0x000ee20000000a00 */
[----:B0-----:R-:W-:-:S05]  /*00c0*/  IMAD.WIDE R6, R3, 0xc, R6 ;  /* 0x0000000c03067825 */ /* 0x001fca00078e0206 */
[----:B-1----:R-:W3:Y:S04]  /*00d0*/  LDG.E R4, desc[UR6][R6.64] ;  /* 0x0000000606047981 */ /* 0x002ee8000c1e1900 */
[----:B------:R-:W4:Y:S01]  /*00e0*/  LDG.E R9, desc[UR6][R6.64+0x4] ;  /* 0x0000040606097981 */ /* 0x000f22000c1e1900 */
[----:B---3--:R-:W-:-:S05]  /*00f0*/  IMAD.WIDE R2, R4, 0x4, R12 ;  /* 0x0000000404027825 */ /* 0x008fca00078e020c */
[----:B------:R-:W3:Y:S01]  /*0100*/  LDG.E R17, desc[UR6][R2.64] ;  /* 0x0000000602117981 */ /* 0x000ee2000c1e1900 */
[----:B------:R-:W-:Y:S01]  /*0110*/  BSSY.RECONVERGENT B0, `(.L_x_107) ;  /* 0x0000019000007945 */ /* 0x000fe20003800200 */
[--C-:B------:R-:W-:Y:S01]  /*0120*/  SHF.R.S32.HI R5, RZ, 0x1f, R4.reuse ;  /* 0x0000001fff057819 */ /* 0x100fe20000011404 */
[----:B------:R-:W-:Y:S01]  /*0130*/  IMAD.MOV.U32 R8, RZ, RZ, R4 ;  /* 0x000000ffff087224 */ /* 0x000fe200078e0004 */
[----:B----4-:R-:W-:Y:S02]  /*0140*/  SHF.R.S32.HI R0, RZ, 0x1f, R9 ;  /* 0x0000001fff007819 */ /* 0x010fe40000011409 */
[----:B---3--:R-:W-:-:S13]  /*0150*/  ISETP.NE.AND P0, PT, R4, R17, PT ;  /* 0x000000110400720c */ /* 0x008fda0003f05270 */
[----:B--2---:R-:W-:Y:S05]  /*0160*/  @!P0 BRA `(.L_x_108) ;  /* 0x00000000004c8947 */ /* 0x004fea0003800000 */
[----:B------:R-:W-:Y:S01]  /*0170*/  BSSY.RECONVERGENT B1, `(.L_x_108) ;  /* 0x0000012000017945 */ /* 0x000fe20003800200 */
[----:B------:R-:W-:Y:S01]  /*0180*/  IMAD.MOV.U32 R10, RZ, RZ, R4 ;  /* 0x000000ffff0a7224 */ /* 0x000fe200078e0004 */
[----:B------:R-:W-:Y:S01]  /*0190*/  MOV R20, R17 ;  /* 0x0000001100147202 */ /* 0x000fe20000000f00 */
[----:B------:R-:W-:Y:S02]  /*01a0*/  IMAD.MOV.U32 R11, RZ, RZ, R5 ;  /* 0x000000ffff0b7224 */ /* 0x000fe400078e0005 */
[----:B------:R-:W-:Y:S02]  /*01b0*/  IMAD.MOV.U32 R14, RZ, RZ, R2 ;  /* 0x000000ffff0e7224 */ /* 0x000fe400078e0002 */
[----:B------:R-:W-:-:S07]  /*01c0*/  IMAD.MOV.U32 R15, RZ, RZ, R3 ;  /* 0x000000ffff0f7224 */ /* 0x000fce00078e0003 */
.L_x_109:
[----:B------:R-:W-:-:S05]  /*01d0*/  IMAD.WIDE R16, R20, 0x4, R12 ;  /* 0x0000000414107825 */ /* 0x000fca00078e020c */
[----:B------:R-:W2:Y:S01]  /*01e0*/  LDG.E R21, desc[UR6][R16.64] ;  /* 0x0000000610157981 */ /* 0x000ea2000c1e1900 */
[----:B------:R-:W-:-:S04]  /*01f0*/  LEA R18, P0, R10, UR4, 0x2 ;  /* 0x000000040a127c11 */ /* 0x000fc8000f8010ff */
[----:B------:R-:W-:-:S05]  /*0200*/  LEA.HI.X R19, R10, UR5, R11, 0x2, P0 ;  /* 0x000000050a137c11 */ /* 0x000fca00080f140b */
[----:B--2--5:R0:W5:Y:S04]  /*0210*/  ATOMG.E.CAS.STRONG.GPU PT, RZ, [R18], R20, R21 ;  /* 0x0000001412ff73a9 */ /* 0x02416800001ee115 */
[----:B------:R-:W2:Y:S02]  /*0220*/  LDG.E R8, desc[UR6][R14.64] ;  /* 0x000000060e087981 */ /* 0x000ea4000c1e1900 */
[----:B--2---:R-:W-:-:S05]  /*0230*/  IMAD.WIDE R14, R8, 0x4, R12 ;  /* 0x00000004080e7825 */ /* 0x004fca00078e020c */
[----:B------:R-:W2:Y:S01]  /*0240*/  LDG.E R20, desc[UR6][R14.64] ;  /* 0x000000060e147981 */ /* 0x000ea2000c1e1900 */
[--C-:B------:R-:W-:Y:S01]  /*0250*/  SHF.R.S32.HI R11, RZ, 0x1f, R8.reuse ;  /* 0x0000001fff0b7819 */ /* 0x100fe20000011408 */
[----:B------:R-:W-:Y:S01]  /*0260*/  IMAD.MOV.U32 R10, RZ, RZ, R8 ;  /* 0x000000ffff0a7224 */ /* 0x000fe200078e0008 */
[----:B--2---:R-:W-:-:S13]  /*0270*/  ISETP.NE.AND P0, PT, R8, R20, PT ;  /* 0x000000140800720c */ /* 0x004fda0003f05270 */
[----:B0-----:R-:W-:Y:S05]  /*0280*/  @P0 BRA `(.L_x_109) ;  /* 0xfffffffc00d00947 */ /* 0x001fea000383ffff */
[----:B------:R-:W-:Y:S05]  /*0290*/  BSYNC.RECONVERGENT B1 ;  /* 0x0000000000017941 */ /* 0x000fea0003800200 */
.L_x_108:
[----:B------:R-:W-:Y:S05]  /*02a0*/  BSYNC.RECONVERGENT B0 ;  /* 0x0000000000007941 */ /* 0x000fea0003800200 */
.L_x_107:
[----:B------:R-:W0:Y:S02]  /*02b0*/  LDCU.64 UR4, c[0x0][0x390] ;  /* 0x00007200ff0477ac */ /* 0x000e240008000a00 */
[----:B0-----:R-:W-:-:S04]  /*02c0*/  LEA R10, P0, R9, UR4, 0x2 ;  /* 0x00000004090a7c11 */ /* 0x001fc8000f8010ff */
[----:B------:R-:W-:-:S05]  /*02d0*/  LEA.HI.X R11, R9, UR5, R0, 0x2, P0 ;  /* 0x00000005090b7c11 */ /* 0x000fca00080f1400 */
[----:B------:R-:W2:Y:S01]  /*02e0*/  LDG.E R16, desc[UR6][R10.64] ;  /* 0x000000060a107981 */ /* 0x000ea2000c1e1900 */
[----:B------:R-:W-:Y:S01]  /*02f0*/  BSSY.RECONVERGENT B0, `(.L_x_110) ;  /* 0x0000016000007945 */ /* 0x000fe20003800200 */
[----:B------:R-:W-:Y:S01]  /*0300*/  IMAD.MOV.U32 R15, RZ, RZ, R9 ;  /* 0x000000ffff0f7224 */ /* 0x000fe200078e0009 */
[----:B--2---:R-:W-:-:S13]  /*0310*/  ISETP.NE.AND P0, PT, R9, R16, PT ;  /* 0x000000100900720c */ /* 0x004fda0003f05270 */
[----:B------:R-:W-:Y:S05]  /*0320*/  @!P0 BRA `(.L_x_111) ;  /* 0x0000000000488947 */ /* 0x000fea0003800000 */
[----:B------:R-:W-:Y:S01]  /*0330*/  BSSY.RECONVERGENT B1, `(.L_x_112) ;  /* 0x0000010000017945 */ /* 0x000fe20003800200 */
[----:B------:R-:W-:Y:S01]  /*0340*/  IMAD.MOV.U32 R23, RZ, RZ, R9 ;  /* 0x000000ffff177224 */ /* 0x000fe200078e0009 */
[----:B------:R-:W-:Y:S01]  /*0350*/  MOV R14, R10 ;  /* 0x0000000a000e7202 */ /* 0x000fe20000000f00 */
[----:B------:R-:W-:Y:S02]  /*0360*/  IMAD.MOV.U32 R22, RZ, RZ, R0 ;  /* 0x000000ffff167224 */ /* 0x000fe400078e0000 */
[----:B------:R-:W-:-:S07]  /*0370*/  IMAD.MOV.U32 R15, RZ, RZ, R11 ;  /* 0x000000ffff0f7224 */ /* 0x000fce00078e000b */
.L_x_113:
        /* <DEDUP_REMOVED lines=8> */
[----:B------:R-:W-:Y:S02]  /*0400*/  SHF.R.S32.HI R22, RZ, 0x1f, R23 ;  /* 0x0000001fff167819 */ /* 0x000fe40000011417 */
[----:B--2---:R-:W-:-:S13]  /*0410*/  ISETP.NE.AND P0, PT, R23, R16, PT ;  /* 0x000000101700720c */ /* 0x004fda0003f05270 */
[----:B0-----:R-:W-:Y:S05]  /*0420*/  @P0 BRA `(.L_x_113) ;  /* 0xfffffffc00d40947 */ /* 0x001fea000383ffff */
[----:B------:R-:W-:Y:S05]  /*0430*/  BSYNC.RECONVERGENT B1 ;  /* 0x0000000000017941 */ /* 0x000fea0003800200 */
.L_x_112:
[----:B------:R-:W-:-:S07]  /*0440*/  IMAD.MOV.U32 R15, RZ, RZ, R23 ;  /* 0x000000ffff0f7224 */ /* 0x000fce00078e0017 */
.L_x_111:
[----:B------:R-:W-:Y:S05]  /*0450*/  BSYNC.RECONVERGENT B0 ;  /* 0x0000000000007941 */ /* 0x000fea0003800200 */
.L_x_110:
[----:B------:R-:W-:-:S13]  /*0460*/  ISETP.NE.AND P0, PT, R8, R15, PT ;  /* 0x0000000f0800720c */ /* 0x000fda0003f05270 */
[----:B------:R-:W-:Y:S05]  /*0470*/  @!P0 EXIT ;  /* 0x000000000000894d */ /* 0x000fea0003800000 */
[----:B------:R-:W-:Y:S01]  /*0480*/  BSSY.RECONVERGENT B0, `(.L_x_114) ;  /* 0x0000057000007945 */ /* 0x000fe20003800200 */
.L_x_129:
[----:B------:R-:W2:Y:S01]  /*0490*/  LDG.E R19, desc[UR6][R2.64] ;  /* 0x0000000602137981 */ /* 0x000ea2000c1e1900 */
[----:B------:R-:W-:Y:S05]  /*04a0*/  YIELD ;  /* 0x0000000000007946 */ /* 0x000fea0003800000 */
[----:B------:R-:W-:Y:S01]  /*04b0*/  BSSY B1, `(.L_x_115) ;  /* 0x0000018000017945 */ /* 0x000fe20003800000 */
[----:B------:R-:W-:Y:S01]  /*04c0*/  IMAD.MOV.U32 R14, RZ, RZ, R4 ;  /* 0x000000ffff0e7224 */ /* 0x000fe200078e0004 */
[----:B------:R-:W-:Y:S01]  /*04d0*/  MOV R12, R2 ;  /* 0x00000002000c7202 */ /* 0x000fe20000000f00 */
[----:B------:R-:W-:Y:S02]  /*04e0*/  IMAD.MOV.U32 R15, RZ, RZ, R5 ;  /* 0x000000ffff0f7224 */ /* 0x000fe400078e0005 */
[----:B------:R-:W-:-:S02]  /*04f0*/  IMAD.MOV.U32 R13, RZ, RZ, R3 ;  /* 0x000000ffff0d7224 */ /* 0x000fc400078e0003 */
[----:B------:R-:W-:Y:S01]  /*0500*/  IMAD.MOV.U32 R17, RZ, RZ, R4 ;  /* 0x000000ffff117224 */ /* 0x000fe200078e0004 */
[----:B--2---:R-:W-:-:S13]  /*0510*/  ISETP.NE.AND P0, PT, R4, R19, PT ;  /* 0x000000130400720c */ /* 0x004fda0003f05270 */
[----:B------:R-:W-:Y:S05]  /*0520*/  @!P0 BRA `(.L_x_116) ;  /* 0x0000000000408947 */ /* 0x000fea0003800000 */
[----:B------:R-:W-:Y:S01]  /*0530*/  BSSY B2, `(.L_x_117) ;  /* 0x000000c000027945 */ /* 0x000fe20003800000 */
[----:B------:R-:W-:-:S07]  /*0540*/  IMAD.MOV.U32 R18, RZ, RZ, R19 ;  /* 0x000000ffff127224 */ /* 0x000fce00078e0013 */
.L_x_118:
[----:B------:R-:W0:Y:S02]  /*0550*/  LDC.64 R16, c[0x0][0x390] ;  /* 0x0000e400ff107b82 */ /* 0x000e240000000a00 */
[----:B0-----:R-:W-:-:S05]  /*0560*/  IMAD.WIDE R14, R18, 0x4, R16 ;  /* 0x00000004120e7825 */ /* 0x001fca00078e0210 */
[----:B------:R-:W2:Y:S01]  /*0570*/  LDG.E R19, desc[UR6][R14.64] ;  /* 0x000000060e137981 */ /* 0x000ea2000c1e1900 */
[----:B------:R-:W-:Y:S05]  /*0580*/  YIELD ;  /* 0x0000000000007946 */ /* 0x000fea0003800000 */
[----:B--2--5:R0:W5:Y:S04]  /*0590*/  ATOMG.E.CAS.STRONG.GPU PT, RZ, [R12], R18, R19 ;  /* 0x000000120cff73a9 */ /* 0x02416800001ee113 */
[----:B------:R-:W0:Y:S02]  /*05a0*/  LDG.E R21, desc[UR6][R12.64] ;  /* 0x000000060c157981 */ /* 0x000e24000c1e1900 */
[----:B0-----:R-:W-:-:S05]  /*05b0*/  IMAD.WIDE R12, R21, 0x4, R16 ;  /* 0x00000004150c7825 */ /* 0x001fca00078e0210 */
[----:B------:R-:W2:Y:S02]  /*05c0*/  LDG.E R18, desc[UR6][R12.64] ;  /* 0x000000060c127981 */ /* 0x000ea4000c1e1900 */
[----:B--2---:R-:W-:-:S13]  /*05d0*/  ISETP.NE.AND P0, PT, R21, R18, PT ;  /* 0x000000121500720c */ /* 0x004fda0003f05270 */
[----:B------:R-:W-:Y:S05]  /*05e0*/  @P0 BRA `(.L_x_118) ;  /* 0xfffffffc00d80947 */ /* 0x000fea000383ffff */
[----:B------:R-:W-:Y:S05]  /*05f0*/  BSYNC B2 ;  /* 0x0000000000027941 */ /* 0x000fea0003800000 */
.L_x_117:
[--C-:B------:R-:W-:Y:S01]  /*0600*/  SHF.R.S32.HI R15, RZ, 0x1f, R21.reuse ;  /* 0x0000001fff0f7819 */ /* 0x100fe20000011415 */
[----:B------:R-:W-:Y:S01]  /*0610*/  IMAD.MOV.U32 R17, RZ, RZ, R21 ;  /* 0x000000ffff117224 */ /* 0x000fe200078e0015 */
[----:B------:R-:W-:-:S07]  /*0620*/  MOV R14, R21 ;  /* 0x00000015000e7202 */ /* 0x000fce0000000f00 */
.L_x_116:
[----:B------:R-:W-:Y:S05]  /*0630*/  BSYNC B1 ;  /* 0x0000000000017941 */ /* 0x000fea0003800000 */
.L_x_115:
[----:B------:R-:W2:Y:S01]  /*0640*/  LDG.E R8, desc[UR6][R10.64] ;  /* 0x000000060a087981 */ /* 0x000ea2000c1e1900 */
[----:B------:R-:W-:Y:S01]  /*0650*/  BSSY B1, `(.L_x_119) ;  /* 0x0000017000017945 */ /* 0x000fe20003800000 */
[----:B------:R-:W-:Y:S01]  /*0660*/  IMAD.MOV.U32 R23, RZ, RZ, R9 ;  /* 0x000000ffff177224 */ /* 0x000fe200078e0009 */
[----:B------:R-:W-:Y:S01]  /*0670*/  MOV R16, R9 ;  /* 0x0000000900107202 */ /* 0x000fe20000000f00 */
[----:B------:R-:W-:Y:S02]  /*0680*/  IMAD.MOV.U32 R24, RZ, RZ, R0 ;  /* 0x000000ffff187224 */ /* 0x000fe400078e0000 */
[----:B------:R-:W-:Y:S02]  /*0690*/  IMAD.MOV.U32 R18, RZ, RZ, R10 ;  /* 0x000000ffff127224 */ /* 0x000fe400078e000a */
[----:B------:R-:W-:Y:S01]  /*06a0*/  IMAD.MOV.U32 R19, RZ, RZ, R11 ;  /* 0x000000ffff137224 */ /* 0x000fe200078e000b */
[----:B--2---:R-:W-:-:S13]  /*06b0*/  ISETP.NE.AND P0, PT, R9, R8, PT ;  /* 0x000000080900720c */ /* 0x004fda0003f05270 */
[----:B------:R-:W-:Y:S05]  /*06c0*/  @!P0 BRA `(.L_x_120) ;  /* 0x00000000003c8947 */ /* 0x000fea0003800000 */
[----:B------:R-:W-:Y:S01]  /*06d0*/  BSSY B2, `(.L_x_121) ;  /* 0x000000c000027945 */ /* 0x000fe20003800000 */
[----:B------:R-:W-:-:S07]  /*06e0*/  IMAD.MOV.U32 R24, RZ, RZ, R8 ;  /* 0x000000ffff187224 */ /* 0x000fce00078e0008 */
.L_x_122:
        /* <DEDUP_REMOVED lines=11> */
.L_x_121:
[--C-:B------:R-:W-:Y:S01]  /*07a0*/  SHF.R.S32.HI R24, RZ, 0x1f, R16.reuse ;  /* 0x0000001fff187819 */ /* 0x100fe20000011410 */
[----:B------:R-:W-:-:S07]  /*07b0*/  IMAD.MOV.U32 R23, RZ, RZ, R16 ;  /* 0x000000ffff177224 */ /* 0x000fce00078e0010 */
.L_x_120:
[----:B------:R-:W-:Y:S05]  /*07c0*/  BSYNC B1 ;  /* 0x0000000000017941 */ /* 0x000fea0003800000 */
.L_x_119:
[----:B------:R-:W-:-:S13]  /*07d0*/  ISETP.NE.AND P0, PT, R17, R16, PT ;  /* 0x000000101100720c */ /* 0x000fda0003f05270 */
[----:B------:R-:W-:Y:S05]  /*07e0*/  @!P0 EXIT ;  /* 0x000000000000894d */ /* 0x000fea0003800000 */
[----:B------:R-:W0:Y:S02]  /*07f0*/  LDCU.64 UR4, c[0x0][0x398] ;  /* 0x00007300ff0477ac */ /* 0x000e240008000a00 */
[C---:B0-----:R-:W-:Y:S02]  /*0800*/  LEA R22, P1, R23.reuse, UR4, 0x2 ;  /* 0x0000000417167c11 */ /* 0x041fe4000f8210ff */
[C---:B------:R-:W-:Y:S02]  /*0810*/  LEA R20, P0, R14.reuse, UR4, 0x2 ;  /* 0x000000040e147c11 */ /* 0x040fe4000f8010ff */
[----:B------:R-:W-:Y:S02]  /*0820*/  LEA.HI.X R23, R23, UR5, R24, 0x2, P1 ;  /* 0x0000000517177c11 */ /* 0x000fe400088f1418 */
[----:B------:R-:W-:-:S04]  /*0830*/  LEA.HI.X R21, R14, UR5, R15, 0x2, P0 ;  /* 0x000000050e157c11 */ /* 0x000fc800080f140f */
[----:B------:R-:W2:Y:S04]  /*0840*/  LDG.E R23, desc[UR6][R22.64] ;  /* 0x0000000616177981 */ /* 0x000ea8000c1e1900 */
[----:B------:R-:W2:Y:S01]  /*0850*/  LDG.E R8, desc[UR6][R20.64] ;  /* 0x0000000614087981 */ /* 0x000ea2000c1e1900 */
[----:B------:R-:W-:Y:S01]  /*0860*/  BSSY.RELIABLE B1, `(.L_x_123) ;  /* 0x0000015000017945 */ /* 0x000fe20003800100 */
[----:B--2---:R-:W-:-:S13]  /*0870*/  ISETP.GT.AND P0, PT, R8, R23, PT ;  /* 0x000000170800720c */ /* 0x004fda0003f04270 */
[----:B------:R-:W-:Y:S05]  /*0880*/  @!P0 BRA `(.L_x_124) ;  /* 0x0000000000148947 */ /* 0x000fea0003800000 */
[----:B------:R-:W2:Y:S02]  /*0890*/  ATOMG.E.CAS.STRONG.GPU PT, R13, [R18], R16, R17 ;  /* 0x00000010120d73a9 */ /* 0x000ea400001ee111 */
[----:B--2---:R-:W-:-:S13]  /*08a0*/  ISETP.NE.AND P0, PT, R13, R16, PT ;  /* 0x000000100d00720c */ /* 0x004fda0003f05270 */
[----:B------:R-:W-:Y:S05]  /*08b0*/  @!P0 BREAK.RELIABLE B1 ;  /* 0x0000000000018942 */ /* 0x000fea0003800100 */
[----:B------:R-:W-:Y:S05]  /*08c0*/  @!P0 BRA `(.L_x_125) ;  /* 0x0000000000488947 */ /* 0x000fea0003800000 */
[----:B------:R-:W-:Y:S05]  /*08d0*/  BRA `(.L_x_126) ;  /* 0x0000000000347947 */ /* 0x000fea0003800000 */
.L_x_124:
[----:B------:R-:W-:-:S13]  /*08e0*/  ISETP.GE.AND P0, PT, R8, R23, PT ;  /* 0x000000170800720c */ /* 0x000fda0003f06270 */
[----:B------:R-:W-:Y:S05]  /*08f0*/  @P0 BRA `(.L_x_127) ;  /* 0x00000000001c0947 */ /* 0x000fea0003800000 */
[----:B------:R-:W-:Y:S01]  /*0900*/  IMAD.MOV.U32 R15, RZ, RZ, R16 ;  /* 0x000000ffff0f7224 */ /* 0x000fe200078e0010 */
[----:B------:R-:W-:-:S05]  /*0910*/  MOV R14, R17 ;  /* 0x00000011000e7202 */ /* 0x000fca0000000f00 */
[----:B------:R-:W2:Y:S02]  /*0920*/  ATOMG.E.CAS.STRONG.GPU PT, R8, [R12], R14, R15 ;  /* 0x0000000e0c0873a9 */ /* 0x000ea400001ee10f */
[----:B--2---:R-:W-:-:S13]  /*0930*/  ISETP.NE.AND P0, PT, R8, R17, PT ;  /* 0x000000110800720c */ /* 0x004fda0003f05270 */
[----:B------:R-:W-:Y:S05]  /*0940*/  @!P0 BREAK.RELIABLE B1 ;  /* 0x0000000000018942 */ /* 0x000fea0003800100 */
[----:B------:R-:W-:Y:S05]  /*0950*/  @!P0 BRA `(.L_x_125) ;  /* 0x0000000000248947 */ /* 0x000fea0003800000 */
[----:B------:R-:W-:Y:S05]  /*0960*/  BRA `(.L_x_126) ;  /* 0x0000000000107947 */ /* 0x000fea0003800000 */
.L_x_127:
[----:B------:R-:W2:Y:S02]  /*0970*/  ATOMG.E.CAS.STRONG.GPU PT, R13, [R18], R16, R17 ;  /* 0x00000010120d73a9 */ /* 0x000ea400001ee111 */
[----:B--2---:R-:W-:-:S13]  /*0980*/  ISETP.NE.AND P0, PT, R13, R16, PT ;  /* 0x000000100d00720c */ /* 0x004fda0003f05270 */
[----:B------:R-:W-:Y:S05]  /*0990*/  @!P0 BREAK.RELIABLE B1 ;  /* 0x0000000000018942 */ /* 0x000fea0003800100 */
[----:B------:R-:W-:Y:S05]  /*09a0*/  @!P0 BRA `(.L_x_128) ;  /* 0x0000000000088947 */ /* 0x000fea0003800000 */
.L_x_126:
[----:B------:R-:W-:Y:S05]  /*09b0*/  BSYNC.RELIABLE B1 ;  /* 0x0000000000017941 */ /* 0x000fea0003800100 */
.L_x_123:
[----:B------:R-:W-:Y:S05]  /*09c0*/  BRA `(.L_x_129) ;  /* 0xfffffff800b07947 */ /* 0x000fea000383ffff */
.L_x_128:
[----:B------:R-:W-:-:S05]  /*09d0*/  IMAD.MOV.U32 R3, RZ, RZ, 0x1 ;  /* 0x00000001ff037424 */ /* 0x000fca00078e00ff */
[----:B------:R0:W-:Y:S02]  /*09e0*/  REDG.E.ADD.STRONG.GPU desc[UR6][R20.64], R3 ;  /* 0x000000031400798e */ /* 0x0001e4000c12e106 */
.L_x_125:
[----:B------:R-:W-:Y:S05]  /*09f0*/  BSYNC.RECONVERGENT B0 ;  /* 0x0000000000007941 */ /* 0x000fea0003800200 */
.L_x_114:
[----:B------:R-:W1:Y:S01]  /*0a00*/  S2R R5, SR_LANEID ;  /* 0x0000000000057919 */ /* 0x000e620000000000 */
[----:B------:R-:W-:Y:S01]  /*0a10*/  VOTEU.ANY UR5, UPT, PT ;  /* 0x0000000000057886 */ /* 0x000fe200038e0100 */
[----:B0-----:R-:W0:Y:S01]  /*0a20*/  LDC.64 R2, c[0x0][0x3a8] ;  /* 0x0000ea00ff027b82 */ /* 0x001e220000000a00 */
[----:B------:R-:W1:Y:S01]  /*0a30*/  FLO.U32 R0, UR5 ;  /* 0x0000000500007d00 */ /* 0x000e6200080e0000 */
[----:B------:R-:W2:Y:S01]  /*0a40*/  S2R R4, SR_LTMASK ;  /* 0x0000000000047919 */ /* 0x000ea20000003900 */
[----:B------:R-:W3:Y:S06]  /*0a50*/  LDCU UR4, c[0x0][0x3b0] ;  /* 0x00007600ff0477ac */ /* 0x000eec0008000800 */
[----:B------:R-:W0:Y:S01]  /*0a60*/  POPC R9, UR5 ;  /* 0x0000000500097d09 */ /* 0x000e220008000000 */
[----:B-1----:R-:W-:-:S13]  /*0a70*/  ISETP.EQ.U32.AND P0, PT, R0, R5, PT ;  /* 0x000000050000720c */ /* 0x002fda0003f02070 */
[----:B0-----:R-:W4:Y:S01]  /*0a80*/  @P0 ATOMG.E.ADD.STRONG.GPU PT, R3, desc[UR6][R2.64], R9 ;  /* 0x80000009020309a8 */ /* 0x001f2200081ef106 */
[----:B--2---:R-:W-:Y:S01]  /*0a90*/  LOP3.LUT R4, R4, UR5, RZ, 0xc0, !PT ;  /* 0x0000000504047c12 */ /* 0x004fe2000f8ec0ff */
[----:B---3--:R-:W-:-:S05]  /*0aa0*/  UIADD3 UR4, UPT, UPT, UR4, -0x1, URZ ;  /* 0xffffffff04047890 */ /* 0x008fca000fffe0ff */
[----:B------:R-:W0:Y:S01]  /*0ab0*/  POPC R4, R4 ;  /* 0x0000000400047309 */ /* 0x000e220000000000 */
[----:B----4-:R-:W0:Y:S02]  /*0ac0*/  SHFL.IDX PT, R5, R3, R0, 0x1f ;  /* 0x00001f0003057589 */ /* 0x010e2400000e0000 */
[----:B0-----:R-:W-:-:S05]  /*0ad0*/  IMAD.IADD R5, R5, 0x1, R4 ;  /* 0x0000000105057824 */ /* 0x001fca00078e0204 */
[----:B------:R-:W-:-:S13]  /*0ae0*/  ISETP.GE.AND P0, PT, R5, UR4, PT ;  /* 0x0000000405007c0c */ /* 0x000fda000bf06270 */
[----:B------:R-:W-:Y:S05]  /*0af0*/  @P0 EXIT ;  /* 0x000000000000094d */ /* 0x000fea0003800000 */
[----:B------:R-:W2:Y:S01]  /*0b00*/  LDG.E R9, desc[UR6][R6.64] ;  /* 0x0000000606097981 */ /* 0x000ea2000c1e1900 */
[----:B------:R-:W0:Y:S03]  /*0b10*/  LDC.64 R2, c[0x0][0x3a0] ;  /* 0x0000e800ff027b82 */ /* 0x000e260000000a00 */
[----:B------:R-:W3:Y:S04]  /*0b20*/  LDG.E R11, desc[UR6][R6.64+0x4] ;  /* 0x00000406060b7981 */ /* 0x000ee8000c1e1900 */
[----:B------:R-:W4:Y:S01]  /*0b30*/  LDG.E R13, desc[UR6][R6.64+0x8] ;  /* 0x00000806060d7981 */ /* 0x000f22000c1e1900 */
[----:B0-----:R-:W-:-:S05]  /*0b40*/  IMAD.WIDE R2, R5, 0xc, R2 ;  /* 0x0000000c05027825 */ /* 0x001fca00078e0202 */
[----:B--2---:R-:W-:Y:S04]  /*0b50*/  STG.E desc[UR6][R2.64], R9 ;  /* 0x0000000902007986 */ /* 0x004fe8000c101906 */
[----:B---3--:R-:W-:Y:S04]  /*0b60*/  STG.E desc[UR6][R2.64+0x4], R11 ;  /* 0x0000040b02007986 */ /* 0x008fe8000c101906 */
[----:B----4-:R-:W-:Y:S01]  /*0b70*/  STG.E desc[UR6][R2.64+0x8], R13 ;  /* 0x0000080d02007986 */ /* 0x010fe2000c101906 */
[----:B------:R-:W-:Y:S05]  /*0b80*/  EXIT ;  /* 0x000000000000794d */ /* 0x000fea0003800000 */
.L_x_130:
        /* <DEDUP_REMOVED lines=15> */
.L_x_138:


//--------------------- .nv.shared._ZN3cub18CUB_300001_SM_10006detail10merge_sort26DeviceMergeSortMergeKernelINS2_10policy_hubIN6thrust24THRUST_300001_SM_1000_NS10device_ptrI4EdgeEEE9Policy600ES9_PNS0_8NullTypeES9_SD_m14EdgeComparatorS8_SC_EEvbT2_T3_T4_PT6_PT7_T5_PSH_SH_NS1_7vsmem_tE --------------------------
	.section	.nv.shared._ZN3cub18CUB_300001_SM_10006detail10merge_sort26DeviceMergeSortMergeKernelINS2_10policy_hubIN6thrust24THRUST_300001_SM_1000_NS10device_ptrI4EdgeEEE9Policy600ES9_PNS0_8NullTypeES9_SD_m14EdgeComparatorS8_SC_EEvbT2_T3_T4_PT6_PT7_T5_PSH_SH_NS1_7vsmem_tE,"aw",@nobits
	.sectionflags	@""
	.align	16
.nv.shared._ZN3cub18CUB_300001_SM_10006detail10merge_sort26DeviceMergeSortMergeKernelINS2_10policy_hubIN6thrust24THRUST_300001_SM_1000_NS10device_ptrI4EdgeEEE9Policy600ES9_PNS0_8NullTypeES9_SD_m14EdgeComparatorS8_SC_EEvbT2_T3_T4_PT6_PT7_T5_PSH_SH_NS1_7vsmem_tE:
	.zero		16400


//--------------------- .nv.shared.reserved.0     --------------------------
	.section	.nv.shared.reserved.0,"aw",@nobits
	.weak		__nv_reservedSMEM_offset_0_alias
	.size		__nv_reservedSMEM_offset_0_alias, 0, 64
	.other		__nv_reservedSMEM_offset_0_alias,@"STO_CUDA_RESERVED_SHARED STV_DEFAULT"
__nv_reservedSMEM_offset_0_alias:
	.zero		0
	.zero		64


//--------------------- .nv.global                --------------------------
	.section	.nv.global,"aw",@nobits
.nv.global:
	.type		_ZN34_INTERNAL_400fc8f3_4_k_cu_5a42fcae6thrust24THRUST_300001_SM_1000_NS12placeholders2_8E,@object
	.size		_ZN34_INTERNAL_400fc8f3_4_k_cu_5a42fcae6thrust24THRUST_300001_SM_1000_NS12placeholders2_8E,(_ZN34_INTERNAL_400fc8f3_4_k_cu_5a42fcae4cuda3std3__436_GLOBAL__N__400fc8f3_4_k_cu_5a42fcae6ignoreE - _ZN34_INTERNAL_400fc8f3_4_k_cu_5a42fcae6thrust24THRUST_300001_SM_1000_NS12placeholders2_8E)
_ZN34_INTERNAL_400fc8f3_4_k_cu_5a42fcae6thrust24THRUST_300001_SM_1000_NS12placeholders2_8E:
	.zero		1
	.type		_ZN34_INTERNAL_400fc8f3_4_k_cu_5a42fcae4cuda3std3__436_GLOBAL__N__400fc8f3_4_k_cu_5a42fcae6ignoreE,@object
	.size		_ZN34_INTERNAL_400fc8f3_4_k_cu_5a42fcae4cuda3std3__436_GLOBAL__N__400fc8f3_4_k_cu_5a42fcae6ignoreE,(_ZN34_INTERNAL_400fc8f3_4_k_cu_5a42fcae4cuda3std6ranges3__45__cpo4dataE - _ZN34_INTERNAL_400fc8f3_4_k_cu_5a42fcae4cuda3std3__436_GLOBAL__N__400fc8f3_4_k_cu_5a42fcae6ignoreE)
_ZN34_INTERNAL_400fc8f3_4_k_cu_5a42fcae4cuda3std3__436_GLOBAL__N__400fc8f3_4_k_cu_5a42fcae6ignoreE:
	.zero		1
	.type		_ZN34_INTERNAL_400fc8f3_4_k_cu_5a42fcae4cuda3std6ranges3__45__cpo4dataE,@object
	.size		_ZN34_INTERNAL_400fc8f3_4_k_cu_5a42fcae4cuda3std6ranges3__45__cpo4dataE,(_ZN34_INTERNAL_400fc8f3_4_k_cu_5a42fcae6thrust24THRUST_300001_SM_1000_NS6system3cpp3parE - _ZN34_INTERNAL_400fc8f3_4_k_cu_5a42fcae4cuda3std6ranges3__45__cpo4dataE)
_ZN34_INTERNAL_400fc8f3_4_k_cu_5a42fcae4cuda3std6ranges3__45__cpo4dataE:
	.zero		1
	.type		_ZN34_INTERNAL_400fc8f3_4_k_cu_5a42fcae6thrust24THRUST_300001_SM_1000_NS6system3cpp3parE,@object
	.size		_ZN34_INTERNAL_400fc8f3_4_k_cu_5a42fcae6thrust24THRUST_300001_SM_1000_NS6system3cpp3parE,(_ZN34_INTERNAL_400fc8f3_4_k_cu_5a42fcae4cuda3std3__45__cpo5beginE - _ZN34_INTERNAL_400fc8f3_4_k_cu_5a42fcae6thrust24THRUST_300001_SM_1000_NS6system3cpp3parE)
_ZN34_INTERNAL_400fc8f3_4_k_cu_5a42fcae6thrust24THRUST_300001_SM_1000_NS6system3cpp3parE:
	.zero		1
	.type		_ZN34_INTERNAL_400fc8f3_4_k_cu_5a42fcae4cuda3std3__45__cpo5beginE,@object
	.size		_ZN34_INTERNAL_400fc8f3_4_k_cu_5a42fcae4cuda3std3__45__cpo5beginE,(_ZN34_INTERNAL_400fc8f3_4_k_cu_5a42fcae4cuda3std6ranges3__45__cpo5beginE - _ZN34_INTERNAL_400fc8f3_4_k_cu_5a42fcae4cuda3std3__45__cpo5beginE)
_ZN34_INTERNAL_400fc8f3_4_k_cu_5a42fcae4cuda3std3__45__cpo5beginE:
	.zero		1
	.type		_ZN34_INTERNAL_400fc8f3_4_k_cu_5a42fcae4cuda3std6ranges3__45__cpo5beginE,@object
	.size		_ZN34_INTERNAL_400fc8f3_4_k_cu_5a42fcae4cuda3std6ranges3__45__cpo5beginE,(_ZN34_INTERNAL_400fc8f3_4_k_cu_5a42fcae6thrust24THRUST_300001_SM_1000_NS6deviceE - _ZN34_INTERNAL_400fc8f3_4_k_cu_5a42fcae4cuda3std6ranges3__45__cpo5beginE)
_ZN34_INTERNAL_400fc8f3_4_k_cu_5a42fcae4cuda3std6ranges3__45__cpo5beginE:
	.zero		1
	.type		_ZN34_INTERNAL_400fc8f3_4_k_cu_5a42fcae6thrust24THRUST_300001_SM_1000_NS6deviceE,@object
	.size		_ZN34_INTERNAL_400fc8f3_4_k_cu_5a42fcae6thrust24THRUST_300001_SM_1000_NS6deviceE,(_ZN34_INTERNAL_400fc8f3_4_k_cu_5a42fcae4cuda3std3__47nulloptE - _ZN34_INTERNAL_400fc8f3_4_k_cu_5a42fcae6thrust24THRUST_300001_SM_1000_NS6deviceE)
_ZN34_INTERNAL_400fc8f3_4_k_cu_5a42fcae6thrust24THRUST_300001_SM_1000_NS6deviceE:
	.zero		1
	.type		_ZN34_INTERNAL_400fc8f3_4_k_cu_5a42fcae4cuda3std3__47nulloptE,@object
	.size		_ZN34_INTERNAL_400fc8f3_4_k_cu_5a42fcae4cuda3std3__47nulloptE,(_ZN34_INTERNAL_400fc8f3_4_k_cu_5a42fcae4cuda3std6ranges3__45__cpo8distanceE - _ZN34_INTERNAL_400fc8f3_4_k_cu_5a42fcae4cuda3std3__47nulloptE)
_ZN34_INTERNAL_400fc8f3_4_k_cu_5a42fcae4cuda3std3__47nulloptE:
	.zero		1
	.type		_ZN34_INTERNAL_400fc8f3_4_k_cu_5a42fcae4cuda3std6ranges3__45__cpo8distanceE,@object
	.size		_ZN34_INTERNAL_400fc8f3_4_k_cu_5a42fcae4cuda3std6ranges3__45__cpo8distanceE,(_ZN34_INTERNAL_400fc8f3_4_k_cu_5a42fcae6thrust24THRUST_300001_SM_1000_NS12placeholders2_4E - _ZN34_INTERNAL_400fc8f3_4_k_cu_5a42fcae4cuda3std6ranges3__45__cpo8distanceE)
_ZN34_INTERNAL_400fc8f3_4_k_cu_5a42fcae4cuda3std6ranges3__45__cpo8distanceE:
	.zero		1
	.type		_ZN34_INTERNAL_400fc8f3_4_k_cu_5a42fcae6thrust24THRUST_300001_SM_1000_NS12placeholders2_4E,@object
	.size		_ZN34_INTERNAL_400fc8f3_4_k_cu_5a42fcae6thrust24THRUST_300001_SM_1000_NS12placeholders2_4E,(_ZN34_INTERNAL_400fc8f3_4_k_cu_5a42fcae4cuda3std3__45__cpo6rbeginE - _ZN34_INTERNAL_400fc8f3_4_k_cu_5a42fcae6thrust24THRUST_300001_SM_1000_NS12placeholders2_4E)
_ZN34_INTERNAL_400fc8f3_4_k_cu_5a42fcae6thrust24THRUST_300001_SM_1000_NS12placeholders2_4E:
	.zero		1
	.type		_ZN34_INTERNAL_400fc8f3_4_k_cu_5a42fcae4cuda3std3__45__cpo6rbeginE,@object
	.size		_ZN34_INTERNAL_400fc8f3_4_k_cu_5a42fcae4cuda3std3__45__cpo6rbeginE,(_ZN34_INTERNAL_400fc8f3_4_k_cu_5a42fcae4cuda3std6ranges3__45__cpo7advanceE - _ZN34_INTERNAL_400fc8f3_4_k_cu_5a42fcae4cuda3std3__45__cpo6rbeginE)
_ZN34_INTERNAL_400fc8f3_4_k_cu_5a42fcae4cuda3std3__45__cpo6rbeginE:
	.zero		1
	.type		_ZN34_INTERNAL_400fc8f3_4_k_cu_5a42fcae4cuda3std6ranges3__45__cpo7advanceE,@object
	.size		_ZN34_INTERNAL_400fc8f3_4_k_cu_5a42fcae4cuda3std6ranges3__45__cpo7advanceE,(_ZN34_INTERNAL_400fc8f3_4_k_cu_5a42fcae6thrust24THRUST_300001_SM_1000_NS12placeholders3_10E - _ZN34_INTERNAL_400fc8f3_4_k_cu_5a42fcae4cuda3std6ranges3__45__cpo7advanceE)
_ZN34_INTERNAL_400fc8f3_4_k_cu_5a42fcae4cuda3std6ranges3__45__cpo7advanceE:
	.zero		1
	.type		_ZN34_INTERNAL_400fc8f3_4_k_cu_5a42fcae6thrust24THRUST_300001_SM_1000_NS12placeholders3_10E,@object
	.size		_ZN34_INTERNAL_400fc8f3_4_k_cu_5a42fcae6thrust24THRUST_300001_SM_1000_NS12placeholders3_10E,(_ZN34_INTERNAL_400fc8f3_4_k_cu_5a42fcae4cuda3std3__48in_placeE - _ZN34_INTERNAL_400fc8f3_4_k_cu_5a42fcae6thrust24THRUST_300001_SM_1000_NS12placeholders3_10E)
_ZN34_INTERNAL_400fc8f3_4_k_cu_5a42fcae6thrust24THRUST_300001_SM_1000_NS12placeholders3_10E:
	.zero		1
	.type		_ZN34_INTERNAL_400fc8f3_4_k_cu_5a42fcae4cuda3std3__48in_placeE,@object
	.size		_ZN34_INTERNAL_400fc8f3_4_k_cu_5a42fcae4cuda3std3__48in_placeE,(_ZN34_INTERNAL_400fc8f3_4_k_cu_5a42fcae4cuda3std6ranges3__45__cpo4sizeE - _ZN34_INTERNAL_400fc8f3_4_k_cu_5a42fcae4cuda3std3__48in_placeE)
_ZN34_INTERNAL_400fc8f3_4_k_cu_5a42fcae4cuda3std3__48in_placeE:
	.zero		1
	.type		_ZN34_INTERNAL_400fc8f3_4_k_cu_5a42fcae4cuda3std6ranges3__45__cpo4sizeE,@object
	.size		_ZN34_INTERNAL_400fc8f3_4_k_cu_5a42fcae4cuda3std6ranges3__45__cpo4sizeE,(_ZN34_INTERNAL_400fc8f3_4_k_cu_5a42fcae6thrust24THRUST_300001_SM_1000_NS12placeholders2_2E - _ZN34_INTERNAL_400fc8f3_4_k_cu_5a42fcae4cuda3std6ranges3__45__cpo4sizeE)
_ZN34_INTERNAL_400fc8f3_4_k_cu_5a42fcae4cuda3std6ranges3__45__cpo4sizeE:
	.zero		1
	.type		_ZN34_INTERNAL_400fc8f3_4_k_cu_5a42fcae6thrust24THRUST_300001_SM_1000_NS12placeholders2_2E,@object
	.size		_ZN34_INTERNAL_400fc8f3_4_k_cu_5a42fcae6thrust24THRUST_300001_SM_1000_NS12placeholders2_2E,(_ZN34_INTERNAL_400fc8f3_4_k_cu_5a42fcae4cuda3std3__45__cpo6cbeginE - _ZN34_INTERNAL_400fc8f3_4_k_cu_5a42fcae6thrust24THRUST_300001_SM_1000_NS12placeholders2_2E)
_ZN34_INTERNAL_400fc8f3_4_k_cu_5a42fcae6thrust24THRUST_300001_SM_1000_NS12placeholders2_2E:
	.zero		1
	.type		_ZN34_INTERNAL_400fc8f3_4_k_cu_5a42fcae4cuda3std3__45__cpo6cbeginE,@object
	.size		_ZN34_INTERNAL_400fc8f3_4_k_cu_5a42fcae4cuda3std3__45__cpo6cbeginE,(_ZN34_INTERNAL_400fc8f3_4_k_cu_5a42fcae4cuda3std6ranges3__45__cpo6cbeginE - _ZN34_INTERNAL_400fc8f3_4_k_cu_5a42fcae4cuda3std3__45__cpo6cbeginE)
_ZN34_INTERNAL_400fc8f3_4_k_cu_5a42fcae4cuda3std3__45__cpo6cbeginE:
	.zero		1
	.type		_ZN34_INTERNAL_400fc8f3_4_k_cu_5a42fcae4cuda3std6ranges3__45__cpo6cbeginE,@object
	.size		_ZN34_INTERNAL_400fc8f3_4_k_cu_5a42fcae4cuda3std6ranges3__45__cpo6cbeginE,(_ZN34_INTERNAL_400fc8f3_4_k_cu_5a42fcae6thrust24THRUST_300001_SM_1000_NS12placeholders2_6E - _ZN34_INTERNAL_400fc8f3_4_k_cu_5a42fcae4cuda3std6ranges3__45__cpo6cbeginE)
_ZN34_INTERNAL_400fc8f3_4_k_cu_5a42fcae4cuda3std6ranges3__45__cpo6cbeginE:
	.zero		1
	.type		_ZN34_INTERNAL_400fc8f3_4_k_cu_5a42fcae6thrust24THRUST_300001_SM_1000_NS12placeholders2_6E,@object
	.size		_ZN34_INTERNAL_400fc8f3_4_k_cu_5a42fcae6thrust24THRUST_300001_SM_1000_NS12placeholders2_6E,(_ZN34_INTERNAL_400fc8f3_4_k_cu_5a42fcae4cuda3std3__45__cpo7crbeginE - _ZN34_INTERNAL_400fc8f3_4_k_cu_5a42fcae6thrust24THRUST_300001_SM_1000_NS12placeholders2_6E)
_ZN34_INTERNAL_400fc8f3_4_k_cu_5a42fcae6thrust24THRUST_300001_SM_1000_NS12placeholders2_6E:
	.zero		1
	.type		_ZN34_INTERNAL_400fc8f3_4_k_cu_5a42fcae4cuda3std3__45__cpo7crbeginE,@object
	.size		_ZN34_INTERNAL_400fc8f3_4_k_cu_5a42fcae4cuda3std3__45__cpo7crbeginE,(_ZN34_INTERNAL_400fc8f3_4_k_cu_5a42fcae4cuda3std6ranges3__45__cpo4nextE - _ZN34_INTERNAL_400fc8f3_4_k_cu_5a42fcae4cuda3std3__45__cpo7crbeginE)
_ZN34_INTERNAL_400fc8f3_4_k_cu_5a42fcae4cuda3std3__45__cpo7crbeginE:
	.zero		1
	.type		_ZN34_INTERNAL_400fc8f3_4_k_cu_5a42fcae4cuda3std6ranges3__45__cpo4nextE,@object
	.size		_ZN34_INTERNAL_400fc8f3_4_k_cu_5a42fcae4cuda3std6ranges3__45__cpo4nextE,(_ZN34_INTERNAL_400fc8f3_4_k_cu_5a42fcae4cuda3std6ranges3__45__cpo4swapE - _ZN34_INTERNAL_400fc8f3_4_k_cu_5a42fcae4cuda3std6ranges3__45__cpo4nextE)
_ZN34_INTERNAL_400fc8f3_4_k_cu_5a42fcae4cuda3std6ranges3__45__cpo4nextE:
	.zero		1
	.type		_ZN34_INTERNAL_400fc8f3_4_k_cu_5a42fcae4cuda3std6ranges3__45__cpo4swapE,@object
	.size		_ZN34_INTERNAL_400fc8f3_4_k_cu_5a42fcae4cuda3std6ranges3__45__cpo4swapE,(_ZN34_INTERNAL_400fc8f3_4_k_cu_5a42fcae6thrust24THRUST_300001_SM_1000_NS8cuda_cub10par_nosyncE - _ZN34_INTERNAL_400fc8f3_4_k_cu_5a42fcae4cuda3std6ranges3__45__cpo4swapE)
_ZN34_INTERNAL_400fc8f3_4_k_cu_5a42fcae4cuda3std6ranges3__45__cpo4swapE:
	.zero		1
	.type		_ZN34_INTERNAL_400fc8f3_4_k_cu_5a42fcae6thrust24THRUST_300001_SM_1000_NS8cuda_cub10par_nosyncE,@object
	.size		_ZN34_INTERNAL_400fc8f3_4_k_cu_5a42fcae6thrust24THRUST_300001_SM_1000_NS8cuda_cub10par_nosyncE,(_ZN34_INTERNAL_400fc8f3_4_k_cu_5a42fcae6thrust24THRUST_300001_SM_1000_NS3seqE - _ZN34_INTERNAL_400fc8f3_4_k_cu_5a42fcae6thrust24THRUST_300001_SM_1000_NS8cuda_cub10par_nosyncE)
_ZN34_INTERNAL_400fc8f3_4_k_cu_5a42fcae6thrust24THRUST_300001_SM_1000_NS8cuda_cub10par_nosyncE:
	.zero		1
	.type		_ZN34_INTERNAL_400fc8f3_4_k_cu_5a42fcae6thrust24THRUST_300001_SM_1000_NS3seqE,@object
	.size		_ZN34_INTERNAL_400fc8f3_4_k_cu_5a42fcae6thrust24THRUST_300001_SM_1000_NS3seqE,(_ZN34_INTERNAL_400fc8f3_4_k_cu_5a42fcae4cuda3std3__420unreachable_sentinelE - _ZN34_INTERNAL_400fc8f3_4_k_cu_5a42fcae6thrust24THRUST_300001_SM_1000_NS3seqE)
_ZN34_INTERNAL_400fc8f3_4_k_cu_5a42fcae6thrust24THRUST_300001_SM_1000_NS3seqE:
	.zero		1
	.type		_ZN34_INTERNAL_400fc8f3_4_k_cu_5a42fcae4cuda3std3__420unreachable_sentinelE,@object
	.size		_ZN34_INTERNAL_400fc8f3_4_k_cu_5a42fcae4cuda3std3__420unreachable_sentinelE,(_ZN34_INTERNAL_400fc8f3_4_k_cu_5a42fcae4cuda3std6ranges3__45__cpo5ssizeE - _ZN34_INTERNAL_400fc8f3_4_k_cu_5a42fcae4cuda3std3__420unreachable_sentinelE)
_ZN34_INTERNAL_400fc8f3_4_k_cu_5a42fcae4cuda3std3__420unreachable_sentinelE:
	.zero		1
	.type		_ZN34_INTERNAL_400fc8f3_4_k_cu_5a42fcae4cuda3std6ranges3__45__cpo5ssizeE,@object
	.size		_ZN34_INTERNAL_400fc8f3_4_k_cu_5a42fcae4cuda3std6ranges3__45__cpo5ssizeE,(_ZN34_INTERNAL_400fc8f3_4_k_cu_5a42fcae6thrust24THRUST_300001_SM_1000_NS12placeholders2_3E - _ZN34_INTERNAL_400fc8f3_4_k_cu_5a42fcae4cuda3std6ranges3__45__cpo5ssizeE)
_ZN34_INTERNAL_400fc8f3_4_k_cu_5a42fcae4cuda3std6ranges3__45__cpo5ssizeE:
	.zero		1
	.type		_ZN34_INTERNAL_400fc8f3_4_k_cu_5a42fcae6thrust24THRUST_300001_SM_1000_NS12placeholders2_3E,@object
	.size		_ZN34_INTERNAL_400fc8f3_4_k_cu_5a42fcae6thrust24THRUST_300001_SM_1000_NS12placeholders2_3E,(_ZN34_INTERNAL_400fc8f3_4_k_cu_5a42fcae4cuda3std3__45__cpo4cendE - _ZN34_INTERNAL_400fc8f3_4_k_cu_5a42fcae6thrust24THRUST_300001_SM_1000_NS12placeholders2_3E)
_ZN34_INTERNAL_400fc8f3_4_k_cu_5a42fcae6thrust24THRUST_300001_SM_1000_NS12placeholders2_3E:
	.zero		1
	.type		_ZN34_INTERNAL_400fc8f3_4_k_cu_5a42fcae4cuda3std3__45__cpo4cendE,@object
	.size		_ZN34_INTERNAL_400fc8f3_4_k_cu_5a42fcae4cuda3std3__45__cpo4cendE,(_ZN34_INTERNAL_400fc8f3_4_k_cu_5a42fcae4cuda3std6ranges3__45__cpo4cendE - _ZN34_INTERNAL_400fc8f3_4_k_cu_5a42fcae4cuda3std3__45__cpo4cendE)
_ZN34_INTERNAL_400fc8f3_4_k_cu_5a42fcae4cuda3std3__45__cpo4cendE:
	.zero		1
	.type		_ZN34_INTERNAL_400fc8f3_4_k_cu_5a42fcae4cuda3std6ranges3__45__cpo4cendE,@object
	.size		_ZN34_INTERNAL_400fc8f3_4_k_cu_5a42fcae4cuda3std6ranges3__45__cpo4cendE,(_ZN34_INTERNAL_400fc8f3_4_k_cu_5a42fcae6thrust24THRUST_300001_SM_1000_NS12placeholders2_7E - _ZN34_INTERNAL_400fc8f3_4_k_cu_5a42fcae4cuda3std6ranges3__45__cpo4cendE)
_ZN34_INTERNAL_400fc8f3_4_k_cu_5a42fcae4cuda3std6ranges3__45__cpo4cendE:
	.zero		1
	.type		_ZN34_INTERNAL_400fc8f3_4_k_cu_5a42fcae6thrust24THRUST_300001_SM_1000_NS12placeholders2_7E,@object
	.size		_ZN34_INTERNAL_400fc8f3_4_k_cu_5a42fcae6thrust24THRUST_300001_SM_1000_NS12placeholders2_7E,(_ZN34_INTERNAL_400fc8f3_4_k_cu_5a42fcae4cuda3std3__45__cpo5crendE - _ZN34_INTERNAL_400fc8f3_4_k_cu_5a42fcae6thrust24THRUST_300001_SM_1000_NS12placeholders2_7E)
_ZN34_INTERNAL_400fc8f3_4_k_cu_5a42fcae6thrust24THRUST_300001_SM_1000_NS12placeholders2_7E:
	.zero		1
	.type		_ZN34_INTERNAL_400fc8f3_4_k_cu_5a42fcae4cuda3std3__45__cpo5crendE,@object
	.size		_ZN34_INTERNAL_400fc8f3_4_k_cu_5a42fcae4cuda3std3__45__cpo5crendE,(_ZN34_INTERNAL_400fc8f3_4_k_cu_5a42fcae4cuda3std6ranges3__45__cpo4prevE - _ZN34_INTERNAL_400fc8f3_4_k_cu_5a42fcae4cuda3std3__45__cpo5crendE)
_ZN34_INTERNAL_400fc8f3_4_k_cu_5a42fcae4cuda3std3__45__cpo5crendE:
	.zero		1
	.type		_ZN34_INTERNAL_400fc8f3_4_k_cu_5a42fcae4cuda3std6ranges3__45__cpo4prevE,@object
	.size		_ZN34_INTERNAL_400fc8f3_4_k_cu_5a42fcae4cuda3std6ranges3__45__cpo4prevE,(_ZN34_INTERNAL_400fc8f3_4_k_cu_5a42fcae4cuda3std6ranges3__45__cpo9iter_moveE - _ZN34_INTERNAL_400fc8f3_4_k_cu_5a42fcae4cuda3std6ranges3__45__cpo4prevE)
_ZN34_INTERNAL_400fc8f3_4_k_cu_5a42fcae4cuda3std6ranges3__45__cpo4prevE:
	.zero		1
	.type		_ZN34_INTERNAL_400fc8f3_4_k_cu_5a42fcae4cuda3std6ranges3__45__cpo9iter_moveE,@object
	.size		_ZN34_INTERNAL_400fc8f3_4_k_cu_5a42fcae4cuda3std6ranges3__45__cpo9iter_moveE,(_ZN34_INTERNAL_400fc8f3_4_k_cu_5a42fcae6thrust24THRUST_300001_SM_1000_NS6system6detail10sequential3seqE - _ZN34_INTERNAL_400fc8f3_4_k_cu_5a42fcae4cuda3std6ranges3__45__cpo9iter_moveE)
_ZN34_INTERNAL_400fc8f3_4_k_cu_5a42fcae4cuda3std6ranges3__45__cpo9iter_moveE:
	.zero		1
	.type		_ZN34_INTERNAL_400fc8f3_4_k_cu_5a42fcae6thrust24THRUST_300001_SM_1000_NS6system6detail10sequential3seqE,@object
	.size		_ZN34_INTERNAL_400fc8f3_4_k_cu_5a42fcae6thrust24THRUST_300001_SM_1000_NS6system6detail10sequential3seqE,(_ZN34_INTERNAL_400fc8f3_4_k_cu_5a42fcae6thrust24THRUST_300001_SM_1000_NS12placeholders2_9E - _ZN34_INTERNAL_400fc8f3_4_k_cu_5a42fcae6thrust24THRUST_300001_SM_1000_NS6system6detail10sequential3seqE)
_ZN34_INTERNAL_400fc8f3_4_k_cu_5a42fcae6thrust24THRUST_300001_SM_1000_NS6system6detail10sequential3seqE:
	.zero		1
	.type		_ZN34_INTERNAL_400fc8f3_4_k_cu_5a42fcae6thrust24THRUST_300001_SM_1000_NS12placeholders2_9E,@object
	.size		_ZN34_INTERNAL_400fc8f3_4_k_cu_5a42fcae6thrust24THRUST_300001_SM_1000_NS12placeholders2_9E,(_ZN34_INTERNAL_400fc8f3_4_k_cu_5a42fcae4cuda3std3__419piecewise_constructE - _ZN34_INTERNAL_400fc8f3_4_k_cu_5a42fcae6thrust24THRUST_300001_SM_1000_NS12placeholders2_9E)
_ZN34_INTERNAL_400fc8f3_4_k_cu_5a42fcae6thrust24THRUST_300001_SM_1000_NS12placeholders2_9E:
	.zero		1
	.type		_ZN34_INTERNAL_400fc8f3_4_k_cu_5a42fcae4cuda3std3__419piecewise_constructE,@object
	.size		_ZN34_INTERNAL_400fc8f3_4_k_cu_5a42fcae4cuda3std3__419piecewise_constructE,(_ZN34_INTERNAL_400fc8f3_4_k_cu_5a42fcae4cuda3std6ranges3__45__cpo5cdataE - _ZN34_INTERNAL_400fc8f3_4_k_cu_5a42fcae4cuda3std3__419piecewise_constructE)
_ZN34_INTERNAL_400fc8f3_4_k_cu_5a42fcae4cuda3std3__419piecewise_constructE:
	.zero		1
	.type		_ZN34_INTERNAL_400fc8f3_4_k_cu_5a42fcae4cuda3std6ranges3__45__cpo5cdataE,@object
	.size		_ZN34_INTERNAL_400fc8f3_4_k_cu_5a42fcae4cuda3std6ranges3__45__cpo5cdataE,(_ZN34_INTERNAL_400fc8f3_4_k_cu_5a42fcae6thrust24THRUST_300001_SM_1000_NS12placeholders2_1E - _ZN34_INTERNAL_400fc8f3_4_k_cu_5a42fcae4cuda3std6ranges3__45__cpo5cdataE)
_ZN34_INTERNAL_400fc8f3_4_k_cu_5a42fcae4cuda3std6ranges3__45__cpo5cdataE:
	.zero		1
	.type		_ZN34_INTERNAL_400fc8f3_4_k_cu_5a42fcae6thrust24THRUST_300001_SM_1000_NS12placeholders2_1E,@object
	.size		_ZN34_INTERNAL_400fc8f3_4_k_cu_5a42fcae6thrust24THRUST_300001_SM_1000_NS12placeholders2_1E,(_ZN34_INTERNAL_400fc8f3_4_k_cu_5a42fcae4cuda3std3__45__cpo3endE - _ZN34_INTERNAL_400fc8f3_4_k_cu_5a42fcae6thrust24THRUST_300001_SM_1000_NS12placeholders2_1E)
_ZN34_INTERNAL_400fc8f3_4_k_cu_5a42fcae6thrust24THRUST_300001_SM_1000_NS12placeholders2_1E:
	.zero		1
	.type		_ZN34_INTERNAL_400fc8f3_4_k_cu_5a42fcae4cuda3std3__45__cpo3endE,@object
	.size		_ZN34_INTERNAL_400fc8f3_4_k_cu_5a42fcae4cuda3std3__45__cpo3endE,(_ZN34_INTERNAL_400fc8f3_4_k_cu_5a42fcae4cuda3std6ranges3__45__cpo3endE - _ZN34_INTERNAL_400fc8f3_4_k_cu_5a42fcae4cuda3std3__45__cpo3endE)
_ZN34_INTERNAL_400fc8f3_4_k_cu_5a42fcae4cuda3std3__45__cpo3endE:
	.zero		1
	.type		_ZN34_INTERNAL_400fc8f3_4_k_cu_5a42fcae4cuda3std6ranges3__45__cpo3endE,@object
	.size		_ZN34_INTERNAL_400fc8f3_4_k_cu_5a42fcae4cuda3std6ranges3__45__cpo3endE,(_ZN34_INTERNAL_400fc8f3_4_k_cu_5a42fcae6thrust24THRUST_300001_SM_1000_NS12placeholders2_5E - _ZN34_INTERNAL_400fc8f3_4_k_cu_5a42fcae4cuda3std6ranges3__45__cpo3endE)
_ZN34_INTERNAL_400fc8f3_4_k_cu_5a42fcae4cuda3std6ranges3__45__cpo3endE:
	.zero		1
	.type		_ZN34_INTERNAL_400fc8f3_4_k_cu_5a42fcae6thrust24THRUST_300001_SM_1000_NS12placeholders2_5E,@object
	.size		_ZN34_INTERNAL_400fc8f3_4_k_cu_5a42fcae6thrust24THRUST_300001_SM_1000_NS12placeholders2_5E,(_ZN34_INTERNAL_400fc8f3_4_k_cu_5a42fcae4cuda3std3__45__cpo4rendE - _ZN34_INTERNAL_400fc8f3_4_k_cu_5a42fcae6thrust24THRUST_300001_SM_1000_NS12placeholders2_5E)
_ZN34_INTERNAL_400fc8f3_4_k_cu_5a42fcae6thrust24THRUST_300001_SM_1000_NS12placeholders2_5E:
	.zero		1
	.type		_ZN34_INTERNAL_400fc8f3_4_k_cu_5a42fcae4cuda3std3__45__cpo4rendE,@object
	.size		_ZN34_INTERNAL_400fc8f3_4_k_cu_5a42fcae4cuda3std3__45__cpo4rendE,(_ZN34_INTERNAL_400fc8f3_4_k_cu_5a42fcae4cuda3std6ranges3__45__cpo9iter_swapE - _ZN34_INTERNAL_400fc8f3_4_k_cu_5a42fcae4cuda3std3__45__cpo4rendE)
_ZN34_INTERNAL_400fc8f3_4_k_cu_5a42fcae4cuda3std3__45__cpo4rendE:
	.zero		1
	.type		_ZN34_INTERNAL_400fc8f3_4_k_cu_5a42fcae4cuda3std6ranges3__45__cpo9iter_swapE,@object
	.size		_ZN34_INTERNAL_400fc8f3_4_k_cu_5a42fcae4cuda3std6ranges3__45__cpo9iter_swapE,(_ZN34_INTERNAL_400fc8f3_4_k_cu_5a42fcae4cuda3std3__48unexpectE - _ZN34_INTERNAL_400fc8f3_4_k_cu_5a42fcae4cuda3std6ranges3__45__cpo9iter_swapE)
_ZN34_INTERNAL_400fc8f3_4_k_cu_5a42fcae4cuda3std6ranges3__45__cpo9iter_swapE:
	.zero		1
	.type		_ZN34_INTERNAL_400fc8f3_4_k_cu_5a42fcae4cuda3std3__48unexpectE,@object
	.size		_ZN34_INTERNAL_400fc8f3_4_k_cu_5a42fcae4cuda3std3__48unexpectE,(_ZN34_INTERNAL_400fc8f3_4_k_cu_5a42fcae6thrust24THRUST_300001_SM_1000_NS8cuda_cub3parE - _ZN34_INTERNAL_400fc8f3_4_k_cu_5a42fcae4cuda3std3__48unexpectE)
_ZN34_INTERNAL_400fc8f3_4_k_cu_5a42fcae4cuda3std3__48unexpectE:
	.zero		1
	.type		_ZN34_INTERNAL_400fc8f3_4_k_cu_5a42fcae6thrust24THRUST_300001_SM_1000_NS8cuda_cub3parE,@object
	.size		_ZN34_INTERNAL_400fc8f3_4_k_cu_5a42fcae6thrust24THRUST_300001_SM_1000_NS8cuda_cub3parE,(.L_29 - _ZN34_INTERNAL_400fc8f3_4_k_cu_5a42fcae6thrust24THRUST_300001_SM_1000_NS8cuda_cub3parE)
_ZN34_INTERNAL_400fc8f3_4_k_cu_5a42fcae6thrust24THRUST_300001_SM_1000_NS8cuda_cub3parE:
	.zero		1
.L_29:


//--------------------- .nv.shared._ZN3cub18CUB_300001_SM_10006detail10merge_sort30DeviceMergeSortBlockSortKernelINS2_10policy_hubIN6thrust24THRUST_300001_SM_1000_NS10device_ptrI4EdgeEEE9Policy600ES9_PNS0_8NullTypeES9_SD_m14EdgeComparatorS8_SC_EEvbT0_T1_T2_T3_T4_PT6_PT7_T5_NS1_7vsmem_tE --------------------------
	.section	.nv.shared._ZN3cub18CUB_300001_SM_10006detail10merge_sort30DeviceMergeSortBlockSortKernelINS2_10policy_hubIN6thrust24THRUST_300001_SM_1000_NS10device_ptrI4EdgeEEE9Policy600ES9_PNS0_8NullTypeES9_SD_m14EdgeComparatorS8_SC_EEvbT0_T1_T2_T3_T4_PT6_PT7_T5_NS1_7vsmem_tE,"aw",@nobits
	.sectionflags	@""
	.align	16
.nv.shared._ZN3cub18CUB_300001_SM_10006detail10merge_sort30DeviceMergeSortBlockSortKernelINS2_10policy_hubIN6thrust24THRUST_300001_SM_1000_NS10device_ptrI4EdgeEEE9Policy600ES9_PNS0_8NullTypeES9_SD_m14EdgeComparatorS8_SC_EEvbT0_T1_T2_T3_T4_PT6_PT7_T5_NS1_7vsmem_tE:
	.zero		16400


//--------------------- .nv.shared._ZN3cub18CUB_300001_SM_10006detail10merge_sort26DeviceMergeSortMergeKernelINS2_10policy_hubIN6thrust24THRUST_300001_SM_1000_NS10device_ptrI4EdgeEEE9Policy600ES9_PNS0_8NullTypeES9_SD_j14EdgeComparatorS8_SC_EEvbT2_T3_T4_PT6_PT7_T5_PSH_SH_NS1_7vsmem_tE --------------------------
	.section	.nv.shared._ZN3cub18CUB_300001_SM_10006detail10merge_sort26DeviceMergeSortMergeKernelINS2_10policy_hubIN6thrust24THRUST_300001_SM_1000_NS10device_ptrI4EdgeEEE9Policy600ES9_PNS0_8NullTypeES9_SD_j14EdgeComparatorS8_SC_EEvbT2_T3_T4_PT6_PT7_T5_PSH_SH_NS1_7vsmem_tE,"aw",@nobits
	.sectionflags	@""
	.align	16
.nv.shared._ZN3cub18CUB_300001_SM_10006detail10merge_sort26DeviceMergeSortMergeKernelINS2_10policy_hubIN6thrust24THRUST_300001_SM_1000_NS10device_ptrI4EdgeEEE9Policy600ES9_PNS0_8NullTypeES9_SD_j14EdgeComparatorS8_SC_EEvbT2_T3_T4_PT6_PT7_T5_PSH_SH_NS1_7vsmem_tE:
	.zero		16400


//--------------------- .nv.shared._ZN3cub18CUB_300001_SM_10006detail10merge_sort30DeviceMergeSortBlockSortKernelINS2_10policy_hubIN6thrust24THRUST_300001_SM_1000_NS10device_ptrI4EdgeEEE9Policy600ES9_PNS0_8NullTypeES9_SD_j14EdgeComparatorS8_SC_EEvbT0_T1_T2_T3_T4_PT6_PT7_T5_NS1_7vsmem_tE --------------------------
	.section	.nv.shared._ZN3cub18CUB_300001_SM_10006detail10merge_sort30DeviceMergeSortBlockSortKernelINS2_10policy_hubIN6thrust24THRUST_300001_SM_1000_NS10device_ptrI4EdgeEEE9Policy600ES9_PNS0_8NullTypeES9_SD_j14EdgeComparatorS8_SC_EEvbT0_T1_T2_T3_T4_PT6_PT7_T5_NS1_7vsmem_tE,"aw",@nobits
	.sectionflags	@""
	.align	16
.nv.shared._ZN3cub18CUB_300001_SM_10006detail10merge_sort30DeviceMergeSortBlockSortKernelINS2_10policy_hubIN6thrust24THRUST_300001_SM_1000_NS10device_ptrI4EdgeEEE9Policy600ES9_PNS0_8NullTypeES9_SD_j14EdgeComparatorS8_SC_EEvbT0_T1_T2_T3_T4_PT6_PT7_T5_NS1_7vsmem_tE:
	.zero		16400


//--------------------- .nv.constant0._ZN3cub18CUB_300001_SM_10006detail10merge_sort26DeviceMergeSortMergeKernelINS2_10policy_hubIN6thrust24THRUST_300001_SM_1000_NS10device_ptrI4EdgeEEE9Policy600ES9_PNS0_8NullTypeES9_SD_m14EdgeComparatorS8_SC_EEvbT2_T3_T4_PT6_PT7_T5_PSH_SH_NS1_7vsmem_tE --------------------------
	.section	.nv.constant0._ZN3cub18CUB_300001_SM_10006detail10merge_sort26DeviceMergeSortMergeKernelINS2_10policy_hubIN6thrust24THRUST_300001_SM_1000_NS10device_ptrI4EdgeEEE9Policy600ES9_PNS0_8NullTypeES9_SD_m14EdgeComparatorS8_SC_EEvbT2_T3_T4_PT6_PT7_T5_PSH_SH_NS1_7vsmem_tE,"a",@progbits
	.sectionflags	@""
	.align	4
.nv.constant0._ZN3cub18CUB_300001_SM_10006detail10merge_sort26DeviceMergeSortMergeKernelINS2_10policy_hubIN6thrust24THRUST_300001_SM_1000_NS10device_ptrI4EdgeEEE9Policy600ES9_PNS0_8NullTypeES9_SD_m14EdgeComparatorS8_SC_EEvbT2_T3_T4_PT6_PT7_T5_PSH_SH_NS1_7vsmem_tE:
	.zero		976


//--------------------- .nv.constant0._ZN3cub18CUB_300001_SM_10006detail10merge_sort30DeviceMergeSortPartitionKernelIN6thrust24THRUST_300001_SM_1000_NS10device_ptrI4EdgeEEm14EdgeComparatorS7_EEvbT_PT2_T0_SD_PSD_T1_SD_i --------------------------
	.section	.nv.constant0._ZN3cub18CUB_300001_SM_10006detail10merge_sort30DeviceMergeSortPartitionKernelIN6thrust24THRUST_300001_SM_1000_NS10device_ptrI4EdgeEEm14EdgeComparatorS7_EEvbT_PT2_T0_SD_PSD_T1_SD_i,"a",@progbits
	.sectionflags	@""
	.align	4
.nv.constant0._ZN3cub18CUB_300001_SM_10006detail10merge_sort30DeviceMergeSortPartitionKernelIN6thrust24THRUST_300001_SM_1000_NS10device_ptrI4EdgeEEm14EdgeComparatorS7_EEvbT_PT2_T0_SD_PSD_T1_SD_i:
	.zero		964


//--------------------- .nv.constant0._ZN3cub18CUB_300001_SM_10006detail10merge_sort30DeviceMergeSortBlockSortKernelINS2_10policy_hubIN6thrust24THRUST_300001_SM_1000_NS10device_ptrI4EdgeEEE9Policy600ES9_PNS0_8NullTypeES9_SD_m14EdgeComparatorS8_SC_EEvbT0_T1_T2_T3_T4_PT6_PT7_T5_NS1_7vsmem_tE --------------------------
	.section	.nv.constant0._ZN3cub18CUB_300001_SM_10006detail10merge_sort30DeviceMergeSortBlockSortKernelINS2_10policy_hubIN6thrust24THRUST_300001_SM_1000_NS10device_ptrI4EdgeEEE9Policy600ES9_PNS0_8NullTypeES9_SD_m14EdgeComparatorS8_SC_EEvbT0_T1_T2_T3_T4_PT6_PT7_T5_NS1_7vsmem_tE,"a",@progbits
	.sectionflags	@""
	.align	4
.nv.constant0._ZN3cub18CUB_300001_SM_10006detail10merge_sort30DeviceMergeSortBlockSortKernelINS2_10policy_hubIN6thrust24THRUST_300001_SM_1000_NS10device_ptrI4EdgeEEE9Policy600ES9_PNS0_8NullTypeES9_SD_m14EdgeComparatorS8_SC_EEvbT0_T1_T2_T3_T4_PT6_PT7_T5_NS1_7vsmem_tE:
	.zero		976


//--------------------- .nv.constant0._ZN3cub18CUB_300001_SM_10006detail10merge_sort26DeviceMergeSortMergeKernelINS2_10policy_hubIN6thrust24THRUST_300001_SM_1000_NS10device_ptrI4EdgeEEE9Policy600ES9_PNS0_8NullTypeES9_SD_j14EdgeComparatorS8_SC_EEvbT2_T3_T4_PT6_PT7_T5_PSH_SH_NS1_7vsmem_tE --------------------------
	.section	.nv.constant0._ZN3cub18CUB_300001_SM_10006detail10merge_sort26DeviceMergeSortMergeKernelINS2_10policy_hubIN6thrust24THRUST_300001_SM_1000_NS10device_ptrI4EdgeEEE9Policy600ES9_PNS0_8NullTypeES9_SD_j14EdgeComparatorS8_SC_EEvbT2_T3_T4_PT6_PT7_T5_PSH_SH_NS1_7vsmem_tE,"a",@progbits
	.sectionflags	@""
	.align	4
.nv.constant0._ZN3cub18CUB_300001_SM_10006detail10merge_sort26DeviceMergeSortMergeKernelINS2_10policy_hubIN6thrust24THRUST_300001_SM_1000_NS10device_ptrI4EdgeEEE9Policy600ES9_PNS0_8NullTypeES9_SD_j14EdgeComparatorS8_SC_EEvbT2_T3_T4_PT6_PT7_T5_PSH_SH_NS1_7vsmem_tE:
	.zero		976


//--------------------- .nv.constant0._ZN3cub18CUB_300001_SM_10006detail10merge_sort30DeviceMergeSortPartitionKernelIN6thrust24THRUST_300001_SM_1000_NS10device_ptrI4EdgeEEj14EdgeComparatorS7_EEvbT_PT2_T0_SD_PSD_T1_SD_i --------------------------
	.section	.nv.constant0._ZN3cub18CUB_300001_SM_10006detail10merge_sort30DeviceMergeSortPartitionKernelIN6thrust24THRUST_300001_SM_1000_NS10device_ptrI4EdgeEEj14EdgeComparatorS7_EEvbT_PT2_T0_SD_PSD_T1_SD_i,"a",@progbits
	.sectionflags	@""
	.align	4
.nv.constant0._ZN3cub18CUB_300001_SM_10006detail10merge_sort30DeviceMergeSortPartitionKernelIN6thrust24THRUST_300001_SM_1000_NS10device_ptrI4EdgeEEj14EdgeComparatorS7_EEvbT_PT2_T0_SD_PSD_T1_SD_i:
	.zero		948


//--------------------- .nv.constant0._ZN3cub18CUB_300001_SM_10006detail10merge_sort30DeviceMergeSortBlockSortKernelINS2_10policy_hubIN6thrust24THRUST_300001_SM_1000_NS10device_ptrI4EdgeEEE9Policy600ES9_PNS0_8NullTypeES9_SD_j14EdgeComparatorS8_SC_EEvbT0_T1_T2_T3_T4_PT6_PT7_T5_NS1_7vsmem_tE --------------------------
	.section	.nv.constant0._ZN3cub18CUB_300001_SM_10006detail10merge_sort30DeviceMergeSortBlockSortKernelINS2_10policy_hubIN6thrust24THRUST_300001_SM_1000_NS10device_ptrI4EdgeEEE9Policy600ES9_PNS0_8NullTypeES9_SD_j14EdgeComparatorS8_SC_EEvbT0_T1_T2_T3_T4_PT6_PT7_T5_NS1_7vsmem_tE,"a",@progbits
	.sectionflags	@""
	.align	4
.nv.constant0._ZN3cub18CUB_300001_SM_10006detail10merge_sort30DeviceMergeSortBlockSortKernelINS2_10policy_hubIN6thrust24THRUST_300001_SM_1000_NS10device_ptrI4EdgeEEE9Policy600ES9_PNS0_8NullTypeES9_SD_j14EdgeComparatorS8_SC_EEvbT0_T1_T2_T3_T4_PT6_PT7_T5_NS1_7vsmem_tE:
	.zero		976


//--------------------- .nv.constant0._ZN3cub18CUB_300001_SM_10006detail11EmptyKernelIvEEvv --------------------------
	.section	.nv.constant0._ZN3cub18CUB_300001_SM_10006detail11EmptyKernelIvEEvv,"a",@progbits
	.sectionflags	@""
	.align	4
.nv.constant0._ZN3cub18CUB_300001_SM_10006detail11EmptyKernelIvEEvv:
	.zero		896


//--------------------- .nv.constant0._Z18kruskalBatchKernelP4EdgeiPiS1_S0_S1_i --------------------------
	.section	.nv.constant0._Z18kruskalBatchKernelP4EdgeiPiS1_S0_S1_i,"a",@progbits
	.sectionflags	@""
	.align	4
.nv.constant0._Z18kruskalBatchKernelP4EdgeiPiS1_S0_S1_i:
	.zero		948


//--------------------- SYMBOLS --------------------------

	.type		.nv.reservedSmem.offset0,@object
	.size		.nv.reservedSmem.offset0,0x4
	.type		.nv.reservedSmem.cap,@object
	.size		.nv.reservedSmem.cap,0x4
